//
// Generated by NVIDIA NVVM Compiler
//
// Compiler Build ID: CL-36424714
// Cuda compilation tools, release 13.0, V13.0.88
// Based on NVVM 20.0.0
//

.version 9.0
.target sm_100
.address_size 64

	// .globl	_Z15theta_kernel_32jjjjP10ThetaStats
.const .align 8 .b8 MR_WITNESSES_3[24] = {2, 0, 0, 0, 0, 0, 0, 0, 7, 0, 0, 0, 0, 0, 0, 0, 61};
.const .align 8 .b8 MR_WITNESSES_12[96] = {2, 0, 0, 0, 0, 0, 0, 0, 3, 0, 0, 0, 0, 0, 0, 0, 5, 0, 0, 0, 0, 0, 0, 0, 7, 0, 0, 0, 0, 0, 0, 0, 11, 0, 0, 0, 0, 0, 0, 0, 13, 0, 0, 0, 0, 0, 0, 0, 17, 0, 0, 0, 0, 0, 0, 0, 19, 0, 0, 0, 0, 0, 0, 0, 23, 0, 0, 0, 0, 0, 0, 0, 29, 0, 0, 0, 0, 0, 0, 0, 31, 0, 0, 0, 0, 0, 0, 0, 37};
.const .align 8 .b8 MR_WITNESSES_20[160] = {2, 0, 0, 0, 0, 0, 0, 0, 3, 0, 0, 0, 0, 0, 0, 0, 5, 0, 0, 0, 0, 0, 0, 0, 7, 0, 0, 0, 0, 0, 0, 0, 11, 0, 0, 0, 0, 0, 0, 0, 13, 0, 0, 0, 0, 0, 0, 0, 17, 0, 0, 0, 0, 0, 0, 0, 19, 0, 0, 0, 0, 0, 0, 0, 23, 0, 0, 0, 0, 0, 0, 0, 29, 0, 0, 0, 0, 0, 0, 0, 31, 0, 0, 0, 0, 0, 0, 0, 37, 0, 0, 0, 0, 0, 0, 0, 41, 0, 0, 0, 0, 0, 0, 0, 43, 0, 0, 0, 0, 0, 0, 0, 47, 0, 0, 0, 0, 0, 0, 0, 53, 0, 0, 0, 0, 0, 0, 0, 59, 0, 0, 0, 0, 0, 0, 0, 61, 0, 0, 0, 0, 0, 0, 0, 67, 0, 0, 0, 0, 0, 0, 0, 71};

.visible .entry _Z15theta_kernel_32jjjjP10ThetaStats(
	.param .u32 _Z15theta_kernel_32jjjjP10ThetaStats_param_0,
	.param .u32 _Z15theta_kernel_32jjjjP10ThetaStats_param_1,
	.param .u32 _Z15theta_kernel_32jjjjP10ThetaStats_param_2,
	.param .u32 _Z15theta_kernel_32jjjjP10ThetaStats_param_3,
	.param .u64 .ptr .align 1 _Z15theta_kernel_32jjjjP10ThetaStats_param_4
)
{
	.reg .pred 	%p<191>;
	.reg .b32 	%r<411>;
	.reg .b64 	%rd<320>;
	.reg .b64 	%fd<49>;

	ld.param.u32 	%r90, [_Z15theta_kernel_32jjjjP10ThetaStats_param_1];
	ld.param.u32 	%r91, [_Z15theta_kernel_32jjjjP10ThetaStats_param_2];
	ld.param.u32 	%r92, [_Z15theta_kernel_32jjjjP10ThetaStats_param_3];
	ld.param.u64 	%rd150, [_Z15theta_kernel_32jjjjP10ThetaStats_param_4];
	cvta.to.global.u64 	%rd1, %rd150;
	mov.u32 	%r95, %ctaid.x;
	mov.u32 	%r96, %ntid.x;
	mov.u32 	%r97, %tid.x;
	mad.lo.s32 	%r370, %r95, %r96, %r97;
	setp.ge.u32 	%p1, %r370, %r90;
	setp.gt.u32 	%p2, %r91, %r92;
	or.pred  	%p3, %p1, %p2;
	mov.b32 	%r375, -1;
	mov.b32 	%r376, 0;
	mov.f64 	%fd44, 0d0000000000000000;
	mov.b64 	%rd308, -1;
	mov.b64 	%rd266, 0;
	mov.u64 	%rd305, %rd266;
	mov.u64 	%rd306, %rd266;
	mov.u64 	%rd307, %rd266;
	mov.f64 	%fd43, %fd44;
	mov.u32 	%r374, %r376;
	mov.u32 	%r373, %r375;
	mov.u64 	%rd261, %rd266;
	mov.u64 	%rd310, %rd266;
	@%p3 bra 	$L__BB0_141;
	ld.const.u64 	%rd2, [MR_WITNESSES_3+8];
	mov.b64 	%rd308, -1;
	mov.f64 	%fd43, 0d0000000000000000;
	mov.b32 	%r374, 0;
	mov.b32 	%r373, -1;
	mov.b64 	%rd310, 0;
	ld.const.u64 	%rd3, [MR_WITNESSES_3+16];
	mov.u64 	%rd261, %rd310;
	mov.u32 	%r375, %r373;
	mov.u32 	%r376, %r374;
	mov.f64 	%fd44, %fd43;
	mov.u64 	%rd307, %rd310;
	mov.u64 	%rd306, %rd310;
	mov.u64 	%rd305, %rd310;
	mov.u64 	%rd266, %rd310;
$L__BB0_2:
	ld.param.u32 	%r364, [_Z15theta_kernel_32jjjjP10ThetaStats_param_0];
	add.s32 	%r377, %r91, -1;
	add.s32 	%r8, %r370, %r364;
	mov.b32 	%r371, 0;
	mov.u32 	%r372, %r91;
$L__BB0_3:
	mov.u32 	%r10, %r377;
	mov.u32 	%r377, %r372;
	setp.eq.s32 	%p4, %r8, 0;
	selp.u32 	%r386, 1, 0, %p4;
	setp.eq.s32 	%p5, %r377, 0;
	@%p5 bra 	$L__BB0_18;
	setp.ne.s32 	%p6, %r377, 1;
	@%p6 bra 	$L__BB0_6;
	selp.b32 	%r386, 3, 0, %p4;
	bra.uni 	$L__BB0_18;
$L__BB0_6:
	add.s32 	%r102, %r91, %r371;
	add.s32 	%r18, %r102, -1;
	shr.u32 	%r103, %r8, %r18;
	setp.ne.s32 	%p8, %r103, 0;
	mov.b32 	%r386, 0;
	@%p8 bra 	$L__BB0_18;
	setp.lt.s32 	%p9, %r18, 1;
	mov.b32 	%r385, 0;
	@%p9 bra 	$L__BB0_17;
	and.b32  	%r19, %r10, 3;
	add.s32 	%r108, %r102, -2;
	setp.lt.u32 	%p10, %r108, 3;
	mov.b32 	%r383, 0;
	mov.u32 	%r382, %r8;
	@%p10 bra 	$L__BB0_12;
	and.b32  	%r110, %r10, -4;
	neg.s32 	%r378, %r110;
	mov.b32 	%r384, 0;
	mov.u32 	%r382, %r8;
$L__BB0_10:
	shl.b32 	%r111, %r382, 2;
	and.b32  	%r112, %r111, 4;
	shr.u32 	%r113, %r382, 2;
	shl.b32 	%r114, %r384, 3;
	or.b32  	%r115, %r114, %r112;
	and.b32  	%r116, %r382, 2;
	or.b32  	%r117, %r116, %r115;
	and.b32  	%r118, %r113, 1;
	or.b32  	%r119, %r118, %r117;
	shr.u32 	%r120, %r382, 3;
	shl.b32 	%r121, %r119, 1;
	and.b32  	%r122, %r120, 1;
	or.b32  	%r384, %r122, %r121;
	shr.u32 	%r382, %r382, 4;
	add.s32 	%r378, %r378, 4;
	setp.ne.s32 	%p11, %r378, 0;
	@%p11 bra 	$L__BB0_10;
	shl.b32 	%r383, %r384, 1;
$L__BB0_12:
	setp.eq.s32 	%p12, %r19, 0;
	@%p12 bra 	$L__BB0_16;
	and.b32  	%r123, %r382, 1;
	add.s32 	%r384, %r123, %r383;
	setp.eq.s32 	%p13, %r19, 1;
	@%p13 bra 	$L__BB0_16;
	shr.u32 	%r124, %r382, 1;
	shl.b32 	%r125, %r384, 1;
	and.b32  	%r126, %r124, 1;
	or.b32  	%r384, %r126, %r125;
	setp.eq.s32 	%p14, %r19, 2;
	@%p14 bra 	$L__BB0_16;
	shr.u32 	%r127, %r382, 2;
	shl.b32 	%r128, %r384, 1;
	and.b32  	%r129, %r127, 1;
	or.b32  	%r384, %r129, %r128;
$L__BB0_16:
	shl.b32 	%r385, %r384, 1;
$L__BB0_17:
	mov.b32 	%r130, 1;
	shl.b32 	%r131, %r130, %r377;
	add.s32 	%r132, %r131, %r385;
	add.s32 	%r386, %r132, 1;
$L__BB0_18:
	setp.eq.s32 	%p15, %r386, 0;
	@%p15 bra 	$L__BB0_139;
	clz.b32 	%r133, %r386;
	xor.b32  	%r134, %r133, 31;
	popc.b32 	%r135, %r386;
	add.s64 	%rd261, %rd261, 1;
	cvt.rn.f64.u32 	%fd15, %r134;
	add.f64 	%fd43, %fd43, %fd15;
	cvt.rn.f64.u32 	%fd16, %r135;
	add.f64 	%fd44, %fd44, %fd16;
	min.u32 	%r373, %r134, %r373;
	max.u32 	%r374, %r134, %r374;
	min.u32 	%r375, %r135, %r375;
	max.u32 	%r376, %r135, %r376;
	add.s32 	%r136, %r386, -2;
	setp.lt.u32 	%p16, %r136, 2;
	@%p16 bra 	$L__BB0_77;
	setp.eq.s32 	%p17, %r386, 1;
	@%p17 bra 	$L__BB0_139;
	and.b32  	%r137, %r386, 1;
	setp.eq.b32 	%p18, %r137, 1;
	not.pred 	%p19, %p18;
	@%p19 bra 	$L__BB0_139;
	setp.lt.u32 	%p20, %r386, 9;
	@%p20 bra 	$L__BB0_77;
	mul.lo.s32 	%r138, %r386, -1431655765;
	setp.lt.u32 	%p21, %r138, 1431655766;
	@%p21 bra 	$L__BB0_139;
	add.s32 	%r43, %r386, -1;
	mov.b32 	%r388, 0;
	mov.u32 	%r387, %r43;
$L__BB0_25:
	mov.u32 	%r45, %r388;
	shr.u32 	%r393, %r387, 1;
	add.s32 	%r388, %r45, 1;
	and.b32  	%r140, %r387, 2;
	setp.eq.s32 	%p22, %r140, 0;
	mov.u32 	%r387, %r393;
	@%p22 bra 	$L__BB0_25;
	cvt.u64.u32 	%rd19, %r386;
	cvt.u64.u32 	%rd20, %r43;
	ld.const.u64 	%rd268, [MR_WITNESSES_3];
	setp.ge.u64 	%p23, %rd268, %rd19;
	mov.b64 	%rd272, 1;
	mov.u32 	%r389, %r393;
	@%p23 bra 	$L__BB0_43;
$L__BB0_27:
	and.b32  	%r141, %r389, 1;
	setp.eq.b32 	%p24, %r141, 1;
	not.pred 	%p25, %p24;
	@%p25 bra 	$L__BB0_31;
	mul.lo.s64 	%rd24, %rd272, %rd268;
	and.b64  	%rd154, %rd24, -4294967296;
	setp.ne.s64 	%p26, %rd154, 0;
	@%p26 bra 	$L__BB0_30;
	cvt.u32.u64 	%r142, %rd19;
	cvt.u32.u64 	%r143, %rd24;
	rem.u32 	%r144, %r143, %r142;
	cvt.u64.u32 	%rd272, %r144;
	bra.uni 	$L__BB0_31;
$L__BB0_30:
	rem.u64 	%rd272, %rd24, %rd19;
$L__BB0_31:
	mul.lo.s64 	%rd28, %rd268, %rd268;
	and.b64  	%rd155, %rd28, -4294967296;
	setp.ne.s64 	%p27, %rd155, 0;
	@%p27 bra 	$L__BB0_33;
	cvt.u32.u64 	%r145, %rd19;
	cvt.u32.u64 	%r146, %rd28;
	rem.u32 	%r147, %r146, %r145;
	cvt.u64.u32 	%rd268, %r147;
	bra.uni 	$L__BB0_34;
$L__BB0_33:
	rem.u64 	%rd268, %rd28, %rd19;
$L__BB0_34:
	setp.gt.u32 	%p28, %r389, 1;
	shr.u32 	%r389, %r389, 1;
	@%p28 bra 	$L__BB0_27;
	setp.eq.s64 	%p29, %rd272, 1;
	setp.eq.s64 	%p30, %rd272, %rd20;
	or.pred  	%p31, %p29, %p30;
	@%p31 bra 	$L__BB0_43;
	setp.eq.s32 	%p32, %r45, 0;
	@%p32 bra 	$L__BB0_139;
	mov.b32 	%r390, 0;
	bra.uni 	$L__BB0_39;
$L__BB0_38:
	add.s32 	%r390, %r390, 1;
	setp.eq.s32 	%p35, %r390, %r45;
	@%p35 bra 	$L__BB0_139;
$L__BB0_39:
	mul.lo.s64 	%rd33, %rd272, %rd272;
	and.b64  	%rd157, %rd33, -4294967296;
	setp.ne.s64 	%p33, %rd157, 0;
	@%p33 bra 	$L__BB0_41;
	cvt.u32.u64 	%r149, %rd19;
	cvt.u32.u64 	%r150, %rd33;
	rem.u32 	%r151, %r150, %r149;
	cvt.u64.u32 	%rd272, %r151;
	bra.uni 	$L__BB0_42;
$L__BB0_41:
	rem.u64 	%rd272, %rd33, %rd19;
$L__BB0_42:
	setp.ne.s64 	%p34, %rd272, %rd20;
	@%p34 bra 	$L__BB0_38;
$L__BB0_43:
	setp.ge.u64 	%p36, %rd2, %rd19;
	mov.b64 	%rd277, 1;
	mov.u64 	%rd274, %rd2;
	mov.u32 	%r391, %r393;
	@%p36 bra 	$L__BB0_60;
$L__BB0_44:
	and.b32  	%r152, %r391, 1;
	setp.eq.b32 	%p37, %r152, 1;
	not.pred 	%p38, %p37;
	@%p38 bra 	$L__BB0_48;
	mul.lo.s64 	%rd39, %rd277, %rd274;
	and.b64  	%rd159, %rd39, -4294967296;
	setp.ne.s64 	%p39, %rd159, 0;
	@%p39 bra 	$L__BB0_47;
	cvt.u32.u64 	%r153, %rd19;
	cvt.u32.u64 	%r154, %rd39;
	rem.u32 	%r155, %r154, %r153;
	cvt.u64.u32 	%rd277, %r155;
	bra.uni 	$L__BB0_48;
$L__BB0_47:
	rem.u64 	%rd277, %rd39, %rd19;
$L__BB0_48:
	mul.lo.s64 	%rd43, %rd274, %rd274;
	and.b64  	%rd160, %rd43, -4294967296;
	setp.ne.s64 	%p40, %rd160, 0;
	@%p40 bra 	$L__BB0_50;
	cvt.u32.u64 	%r156, %rd19;
	cvt.u32.u64 	%r157, %rd43;
	rem.u32 	%r158, %r157, %r156;
	cvt.u64.u32 	%rd274, %r158;
	bra.uni 	$L__BB0_51;
$L__BB0_50:
	rem.u64 	%rd274, %rd43, %rd19;
$L__BB0_51:
	setp.gt.u32 	%p41, %r391, 1;
	shr.u32 	%r391, %r391, 1;
	@%p41 bra 	$L__BB0_44;
	setp.eq.s64 	%p42, %rd277, 1;
	setp.eq.s64 	%p43, %rd277, %rd20;
	or.pred  	%p44, %p42, %p43;
	@%p44 bra 	$L__BB0_60;
	setp.eq.s32 	%p45, %r45, 0;
	@%p45 bra 	$L__BB0_139;
	mov.b32 	%r392, 0;
$L__BB0_55:
	mul.lo.s64 	%rd48, %rd277, %rd277;
	and.b64  	%rd162, %rd48, -4294967296;
	setp.ne.s64 	%p46, %rd162, 0;
	@%p46 bra 	$L__BB0_57;
	cvt.u32.u64 	%r160, %rd19;
	cvt.u32.u64 	%r161, %rd48;
	rem.u32 	%r162, %r161, %r160;
	cvt.u64.u32 	%rd277, %r162;
	bra.uni 	$L__BB0_58;
$L__BB0_57:
	rem.u64 	%rd277, %rd48, %rd19;
$L__BB0_58:
	setp.eq.s64 	%p47, %rd277, %rd20;
	@%p47 bra 	$L__BB0_60;
	add.s32 	%r392, %r392, 1;
	setp.eq.s32 	%p48, %r392, %r45;
	@%p48 bra 	$L__BB0_139;
	bra.uni 	$L__BB0_55;
$L__BB0_60:
	setp.ge.u64 	%p49, %rd3, %rd19;
	mov.b64 	%rd283, 1;
	mov.u64 	%rd280, %rd3;
	@%p49 bra 	$L__BB0_77;
$L__BB0_61:
	and.b32  	%r163, %r393, 1;
	setp.eq.b32 	%p50, %r163, 1;
	not.pred 	%p51, %p50;
	@%p51 bra 	$L__BB0_65;
	mul.lo.s64 	%rd54, %rd283, %rd280;
	and.b64  	%rd164, %rd54, -4294967296;
	setp.ne.s64 	%p52, %rd164, 0;
	@%p52 bra 	$L__BB0_64;
	cvt.u32.u64 	%r164, %rd19;
	cvt.u32.u64 	%r165, %rd54;
	rem.u32 	%r166, %r165, %r164;
	cvt.u64.u32 	%rd283, %r166;
	bra.uni 	$L__BB0_65;
$L__BB0_64:
	rem.u64 	%rd283, %rd54, %rd19;
$L__BB0_65:
	mul.lo.s64 	%rd58, %rd280, %rd280;
	and.b64  	%rd165, %rd58, -4294967296;
	setp.ne.s64 	%p53, %rd165, 0;
	@%p53 bra 	$L__BB0_67;
	cvt.u32.u64 	%r167, %rd19;
	cvt.u32.u64 	%r168, %rd58;
	rem.u32 	%r169, %r168, %r167;
	cvt.u64.u32 	%rd280, %r169;
	bra.uni 	$L__BB0_68;
$L__BB0_67:
	rem.u64 	%rd280, %rd58, %rd19;
$L__BB0_68:
	setp.gt.u32 	%p54, %r393, 1;
	shr.u32 	%r393, %r393, 1;
	@%p54 bra 	$L__BB0_61;
	setp.eq.s64 	%p55, %rd283, 1;
	setp.eq.s64 	%p56, %rd283, %rd20;
	or.pred  	%p57, %p55, %p56;
	@%p57 bra 	$L__BB0_77;
	setp.eq.s32 	%p58, %r45, 0;
	@%p58 bra 	$L__BB0_139;
	mov.b32 	%r394, 0;
$L__BB0_72:
	mul.lo.s64 	%rd63, %rd283, %rd283;
	and.b64  	%rd167, %rd63, -4294967296;
	setp.ne.s64 	%p59, %rd167, 0;
	@%p59 bra 	$L__BB0_74;
	cvt.u32.u64 	%r171, %rd19;
	cvt.u32.u64 	%r172, %rd63;
	rem.u32 	%r173, %r172, %r171;
	cvt.u64.u32 	%rd283, %r173;
	bra.uni 	$L__BB0_75;
$L__BB0_74:
	rem.u64 	%rd283, %rd63, %rd19;
$L__BB0_75:
	setp.eq.s64 	%p60, %rd283, %rd20;
	@%p60 bra 	$L__BB0_77;
	add.s32 	%r394, %r394, 1;
	setp.eq.s32 	%p61, %r394, %r45;
	@%p61 bra 	$L__BB0_139;
	bra.uni 	$L__BB0_72;
$L__BB0_77:
	setp.gt.u32 	%p62, %r386, -3;
	mov.b64 	%rd168, 0;
	mov.u64 	%rd303, %rd168;
	@%p62 bra 	$L__BB0_134;
	add.s32 	%r60, %r386, 2;
	setp.eq.s32 	%p63, %r386, 1;
	mov.b64 	%rd169, 1;
	mov.u64 	%rd303, %rd169;
	@%p63 bra 	$L__BB0_134;
	and.b32  	%r174, %r386, 1;
	setp.eq.b32 	%p64, %r174, 1;
	not.pred 	%p65, %p64;
	mov.u64 	%rd303, %rd168;
	@%p65 bra 	$L__BB0_134;
	setp.lt.u32 	%p66, %r386, 7;
	mov.u64 	%rd303, %rd169;
	@%p66 bra 	$L__BB0_134;
	mul.lo.s32 	%r175, %r60, -1431655765;
	setp.lt.u32 	%p67, %r175, 1431655766;
	mov.u64 	%rd303, %rd168;
	@%p67 bra 	$L__BB0_134;
	add.s32 	%r61, %r386, 1;
	mov.b32 	%r396, 0;
	mov.u32 	%r395, %r61;
$L__BB0_83:
	mov.u32 	%r63, %r396;
	shr.u32 	%r401, %r395, 1;
	add.s32 	%r396, %r63, 1;
	and.b32  	%r177, %r395, 2;
	setp.eq.s32 	%p68, %r177, 0;
	mov.u32 	%r395, %r401;
	@%p68 bra 	$L__BB0_83;
	add.s32 	%r178, %r386, 2;
	cvt.u64.u32 	%rd67, %r178;
	cvt.u64.u32 	%rd68, %r61;
	ld.const.u64 	%rd286, [MR_WITNESSES_3];
	setp.ge.u64 	%p69, %rd286, %rd67;
	mov.b64 	%rd290, 1;
	mov.u32 	%r397, %r401;
	@%p69 bra 	$L__BB0_101;
$L__BB0_85:
	and.b32  	%r179, %r397, 1;
	setp.eq.b32 	%p70, %r179, 1;
	not.pred 	%p71, %p70;
	@%p71 bra 	$L__BB0_89;
	mul.lo.s64 	%rd72, %rd290, %rd286;
	and.b64  	%rd174, %rd72, -4294967296;
	setp.ne.s64 	%p72, %rd174, 0;
	@%p72 bra 	$L__BB0_88;
	cvt.u32.u64 	%r180, %rd67;
	cvt.u32.u64 	%r181, %rd72;
	rem.u32 	%r182, %r181, %r180;
	cvt.u64.u32 	%rd290, %r182;
	bra.uni 	$L__BB0_89;
$L__BB0_88:
	rem.u64 	%rd290, %rd72, %rd67;
$L__BB0_89:
	mul.lo.s64 	%rd76, %rd286, %rd286;
	and.b64  	%rd175, %rd76, -4294967296;
	setp.ne.s64 	%p73, %rd175, 0;
	@%p73 bra 	$L__BB0_91;
	cvt.u32.u64 	%r183, %rd67;
	cvt.u32.u64 	%r184, %rd76;
	rem.u32 	%r185, %r184, %r183;
	cvt.u64.u32 	%rd286, %r185;
	bra.uni 	$L__BB0_92;
$L__BB0_91:
	rem.u64 	%rd286, %rd76, %rd67;
$L__BB0_92:
	setp.gt.u32 	%p74, %r397, 1;
	shr.u32 	%r397, %r397, 1;
	@%p74 bra 	$L__BB0_85;
	setp.eq.s64 	%p75, %rd290, 1;
	setp.eq.s64 	%p76, %rd290, %rd68;
	or.pred  	%p77, %p75, %p76;
	@%p77 bra 	$L__BB0_101;
	setp.eq.s32 	%p78, %r63, 0;
	mov.u64 	%rd303, %rd168;
	@%p78 bra 	$L__BB0_134;
	mov.b32 	%r398, 0;
	bra.uni 	$L__BB0_97;
$L__BB0_96:
	add.s32 	%r398, %r398, 1;
	setp.eq.s32 	%p81, %r398, %r63;
	mov.u64 	%rd303, %rd168;
	@%p81 bra 	$L__BB0_134;
$L__BB0_97:
	mul.lo.s64 	%rd81, %rd290, %rd290;
	and.b64  	%rd177, %rd81, -4294967296;
	setp.ne.s64 	%p79, %rd177, 0;
	@%p79 bra 	$L__BB0_99;
	cvt.u32.u64 	%r187, %rd67;
	cvt.u32.u64 	%r188, %rd81;
	rem.u32 	%r189, %r188, %r187;
	cvt.u64.u32 	%rd290, %r189;
	bra.uni 	$L__BB0_100;
$L__BB0_99:
	rem.u64 	%rd290, %rd81, %rd67;
$L__BB0_100:
	setp.ne.s64 	%p80, %rd290, %rd68;
	@%p80 bra 	$L__BB0_96;
$L__BB0_101:
	setp.ge.u64 	%p82, %rd2, %rd67;
	mov.b64 	%rd295, 1;
	mov.u64 	%rd292, %rd2;
	mov.u32 	%r399, %r401;
	@%p82 bra 	$L__BB0_118;
$L__BB0_102:
	and.b32  	%r190, %r399, 1;
	setp.eq.b32 	%p83, %r190, 1;
	not.pred 	%p84, %p83;
	@%p84 bra 	$L__BB0_106;
	mul.lo.s64 	%rd87, %rd295, %rd292;
	and.b64  	%rd180, %rd87, -4294967296;
	setp.ne.s64 	%p85, %rd180, 0;
	@%p85 bra 	$L__BB0_105;
	cvt.u32.u64 	%r191, %rd67;
	cvt.u32.u64 	%r192, %rd87;
	rem.u32 	%r193, %r192, %r191;
	cvt.u64.u32 	%rd295, %r193;
	bra.uni 	$L__BB0_106;
$L__BB0_105:
	rem.u64 	%rd295, %rd87, %rd67;
$L__BB0_106:
	mul.lo.s64 	%rd91, %rd292, %rd292;
	and.b64  	%rd181, %rd91, -4294967296;
	setp.ne.s64 	%p86, %rd181, 0;
	@%p86 bra 	$L__BB0_108;
	cvt.u32.u64 	%r194, %rd67;
	cvt.u32.u64 	%r195, %rd91;
	rem.u32 	%r196, %r195, %r194;
	cvt.u64.u32 	%rd292, %r196;
	bra.uni 	$L__BB0_109;
$L__BB0_108:
	rem.u64 	%rd292, %rd91, %rd67;
$L__BB0_109:
	setp.gt.u32 	%p87, %r399, 1;
	shr.u32 	%r399, %r399, 1;
	@%p87 bra 	$L__BB0_102;
	setp.eq.s64 	%p88, %rd295, 1;
	setp.eq.s64 	%p89, %rd295, %rd68;
	or.pred  	%p90, %p88, %p89;
	@%p90 bra 	$L__BB0_118;
	setp.eq.s32 	%p91, %r63, 0;
	mov.u64 	%rd303, %rd168;
	@%p91 bra 	$L__BB0_134;
	mov.b32 	%r400, 0;
$L__BB0_113:
	mul.lo.s64 	%rd96, %rd295, %rd295;
	and.b64  	%rd183, %rd96, -4294967296;
	setp.ne.s64 	%p92, %rd183, 0;
	@%p92 bra 	$L__BB0_115;
	cvt.u32.u64 	%r198, %rd67;
	cvt.u32.u64 	%r199, %rd96;
	rem.u32 	%r200, %r199, %r198;
	cvt.u64.u32 	%rd295, %r200;
	bra.uni 	$L__BB0_116;
$L__BB0_115:
	rem.u64 	%rd295, %rd96, %rd67;
$L__BB0_116:
	setp.eq.s64 	%p93, %rd295, %rd68;
	@%p93 bra 	$L__BB0_118;
	add.s32 	%r400, %r400, 1;
	setp.eq.s32 	%p94, %r400, %r63;
	mov.u64 	%rd303, %rd168;
	@%p94 bra 	$L__BB0_134;
	bra.uni 	$L__BB0_113;
$L__BB0_118:
	setp.ge.u64 	%p95, %rd3, %rd67;
	mov.b64 	%rd185, 1;
	mov.u64 	%rd301, %rd185;
	mov.u64 	%rd298, %rd3;
	mov.u64 	%rd303, %rd185;
	@%p95 bra 	$L__BB0_134;
$L__BB0_119:
	and.b32  	%r201, %r401, 1;
	setp.eq.b32 	%p96, %r201, 1;
	not.pred 	%p97, %p96;
	@%p97 bra 	$L__BB0_123;
	mul.lo.s64 	%rd102, %rd301, %rd298;
	and.b64  	%rd186, %rd102, -4294967296;
	setp.ne.s64 	%p98, %rd186, 0;
	@%p98 bra 	$L__BB0_122;
	cvt.u32.u64 	%r202, %rd67;
	cvt.u32.u64 	%r203, %rd102;
	rem.u32 	%r204, %r203, %r202;
	cvt.u64.u32 	%rd301, %r204;
	bra.uni 	$L__BB0_123;
$L__BB0_122:
	rem.u64 	%rd301, %rd102, %rd67;
$L__BB0_123:
	mul.lo.s64 	%rd106, %rd298, %rd298;
	and.b64  	%rd187, %rd106, -4294967296;
	setp.ne.s64 	%p99, %rd187, 0;
	@%p99 bra 	$L__BB0_125;
	cvt.u32.u64 	%r205, %rd67;
	cvt.u32.u64 	%r206, %rd106;
	rem.u32 	%r207, %r206, %r205;
	cvt.u64.u32 	%rd298, %r207;
	bra.uni 	$L__BB0_126;
$L__BB0_125:
	rem.u64 	%rd298, %rd106, %rd67;
$L__BB0_126:
	setp.gt.u32 	%p100, %r401, 1;
	shr.u32 	%r401, %r401, 1;
	@%p100 bra 	$L__BB0_119;
	setp.eq.s32 	%p101, %r63, 0;
	setp.eq.s64 	%p102, %rd301, 1;
	setp.eq.s64 	%p103, %rd301, %rd68;
	or.pred  	%p104, %p102, %p103;
	or.pred  	%p105, %p104, %p101;
	selp.u64 	%rd303, 1, 0, %p104;
	@%p105 bra 	$L__BB0_134;
	mov.b32 	%r402, 0;
$L__BB0_129:
	mul.lo.s64 	%rd112, %rd301, %rd301;
	and.b64  	%rd188, %rd112, -4294967296;
	setp.ne.s64 	%p106, %rd188, 0;
	@%p106 bra 	$L__BB0_131;
	cvt.u32.u64 	%r209, %rd67;
	cvt.u32.u64 	%r210, %rd112;
	rem.u32 	%r211, %r210, %r209;
	cvt.u64.u32 	%rd301, %r211;
	bra.uni 	$L__BB0_132;
$L__BB0_131:
	rem.u64 	%rd301, %rd112, %rd67;
$L__BB0_132:
	setp.eq.s64 	%p107, %rd301, %rd68;
	mov.u64 	%rd303, %rd185;
	@%p107 bra 	$L__BB0_134;
	add.s32 	%r402, %r402, 1;
	setp.ne.s32 	%p108, %r402, %r63;
	mov.u64 	%rd303, %rd168;
	@%p108 bra 	$L__BB0_129;
$L__BB0_134:
	add.s64 	%rd310, %rd310, 1;
	cvt.u64.u32 	%rd191, %r386;
	min.u64 	%rd308, %rd308, %rd191;
	max.u64 	%rd307, %rd307, %rd191;
	add.s64 	%rd306, %rd303, %rd306;
	setp.lt.u32 	%p109, %r386, 4;
	@%p109 bra 	$L__BB0_139;
	mul.hi.u32 	%r213, %r386, -1431655765;
	shr.u32 	%r214, %r213, 2;
	mul.lo.s32 	%r215, %r214, 6;
	sub.s32 	%r212, %r386, %r215;
	setp.eq.s32 	%p110, %r212, 5;
	@%p110 bra 	$L__BB0_138;
	setp.ne.s32 	%p111, %r212, 1;
	@%p111 bra 	$L__BB0_139;
	add.s64 	%rd305, %rd305, 1;
	bra.uni 	$L__BB0_139;
$L__BB0_138:
	add.s64 	%rd266, %rd266, 1;
$L__BB0_139:
	add.s32 	%r372, %r377, 1;
	setp.le.u32 	%p112, %r372, %r92;
	add.s32 	%r371, %r371, 1;
	@%p112 bra 	$L__BB0_3;
	ld.param.u32 	%r365, [_Z15theta_kernel_32jjjjP10ThetaStats_param_1];
	mov.u32 	%r216, %nctaid.x;
	mov.u32 	%r217, %ntid.x;
	mad.lo.s32 	%r370, %r216, %r217, %r370;
	setp.lt.u32 	%p113, %r370, %r365;
	@%p113 bra 	$L__BB0_2;
$L__BB0_141:
	// begin inline asm
	mov.b64 {%r218,%r219}, %rd310;
	// end inline asm
	shfl.sync.down.b32	%r221|%p114, %r219, 16, 31, -1;
	shfl.sync.down.b32	%r220|%p115, %r218, 16, 31, -1;
	// begin inline asm
	mov.b64 %rd193, {%r220,%r221};
	// end inline asm
	add.s64 	%rd202, %rd193, %rd310;
	// begin inline asm
	mov.b64 {%r222,%r223}, %rd261;
	// end inline asm
	shfl.sync.down.b32	%r225|%p116, %r223, 16, 31, -1;
	shfl.sync.down.b32	%r224|%p117, %r222, 16, 31, -1;
	// begin inline asm
	mov.b64 %rd195, {%r224,%r225};
	// end inline asm
	add.s64 	%rd204, %rd195, %rd261;
	// begin inline asm
	mov.b64 {%r226,%r227}, %fd43;
	// end inline asm
	shfl.sync.down.b32	%r229|%p118, %r227, 16, 31, -1;
	shfl.sync.down.b32	%r228|%p119, %r226, 16, 31, -1;
	// begin inline asm
	mov.b64 %fd18, {%r228,%r229};
	// end inline asm
	add.f64 	%fd21, %fd43, %fd18;
	// begin inline asm
	mov.b64 {%r230,%r231}, %fd44;
	// end inline asm
	shfl.sync.down.b32	%r233|%p120, %r231, 16, 31, -1;
	shfl.sync.down.b32	%r232|%p121, %r230, 16, 31, -1;
	// begin inline asm
	mov.b64 %fd20, {%r232,%r233};
	// end inline asm
	add.f64 	%fd23, %fd44, %fd20;
	// begin inline asm
	mov.b64 {%r234,%r235}, %rd306;
	// end inline asm
	shfl.sync.down.b32	%r237|%p122, %r235, 16, 31, -1;
	shfl.sync.down.b32	%r236|%p123, %r234, 16, 31, -1;
	// begin inline asm
	mov.b64 %rd197, {%r236,%r237};
	// end inline asm
	add.s64 	%rd206, %rd197, %rd306;
	// begin inline asm
	mov.b64 {%r238,%r239}, %rd305;
	// end inline asm
	shfl.sync.down.b32	%r241|%p124, %r239, 16, 31, -1;
	shfl.sync.down.b32	%r240|%p125, %r238, 16, 31, -1;
	// begin inline asm
	mov.b64 %rd199, {%r240,%r241};
	// end inline asm
	add.s64 	%rd208, %rd199, %rd305;
	// begin inline asm
	mov.b64 {%r242,%r243}, %rd266;
	// end inline asm
	shfl.sync.down.b32	%r245|%p126, %r243, 16, 31, -1;
	shfl.sync.down.b32	%r244|%p127, %r242, 16, 31, -1;
	// begin inline asm
	mov.b64 %rd201, {%r244,%r245};
	// end inline asm
	add.s64 	%rd210, %rd201, %rd266;
	// begin inline asm
	mov.b64 {%r246,%r247}, %rd202;
	// end inline asm
	shfl.sync.down.b32	%r249|%p128, %r247, 8, 31, -1;
	shfl.sync.down.b32	%r248|%p129, %r246, 8, 31, -1;
	// begin inline asm
	mov.b64 %rd203, {%r248,%r249};
	// end inline asm
	add.s64 	%rd212, %rd203, %rd202;
	// begin inline asm
	mov.b64 {%r250,%r251}, %rd204;
	// end inline asm
	shfl.sync.down.b32	%r253|%p130, %r251, 8, 31, -1;
	shfl.sync.down.b32	%r252|%p131, %r250, 8, 31, -1;
	// begin inline asm
	mov.b64 %rd205, {%r252,%r253};
	// end inline asm
	add.s64 	%rd214, %rd205, %rd204;
	// begin inline asm
	mov.b64 {%r254,%r255}, %fd21;
	// end inline asm
	shfl.sync.down.b32	%r257|%p132, %r255, 8, 31, -1;
	shfl.sync.down.b32	%r256|%p133, %r254, 8, 31, -1;
	// begin inline asm
	mov.b64 %fd22, {%r256,%r257};
	// end inline asm
	add.f64 	%fd25, %fd21, %fd22;
	// begin inline asm
	mov.b64 {%r258,%r259}, %fd23;
	// end inline asm
	shfl.sync.down.b32	%r261|%p134, %r259, 8, 31, -1;
	shfl.sync.down.b32	%r260|%p135, %r258, 8, 31, -1;
	// begin inline asm
	mov.b64 %fd24, {%r260,%r261};
	// end inline asm
	add.f64 	%fd27, %fd23, %fd24;
	// begin inline asm
	mov.b64 {%r262,%r263}, %rd206;
	// end inline asm
	shfl.sync.down.b32	%r265|%p136, %r263, 8, 31, -1;
	shfl.sync.down.b32	%r264|%p137, %r262, 8, 31, -1;
	// begin inline asm
	mov.b64 %rd207, {%r264,%r265};
	// end inline asm
	add.s64 	%rd216, %rd207, %rd206;
	// begin inline asm
	mov.b64 {%r266,%r267}, %rd208;
	// end inline asm
	shfl.sync.down.b32	%r269|%p138, %r267, 8, 31, -1;
	shfl.sync.down.b32	%r268|%p139, %r266, 8, 31, -1;
	// begin inline asm
	mov.b64 %rd209, {%r268,%r269};
	// end inline asm
	add.s64 	%rd218, %rd209, %rd208;
	// begin inline asm
	mov.b64 {%r270,%r271}, %rd210;
	// end inline asm
	shfl.sync.down.b32	%r273|%p140, %r271, 8, 31, -1;
	shfl.sync.down.b32	%r272|%p141, %r270, 8, 31, -1;
	// begin inline asm
	mov.b64 %rd211, {%r272,%r273};
	// end inline asm
	add.s64 	%rd220, %rd211, %rd210;
	// begin inline asm
	mov.b64 {%r274,%r275}, %rd212;
	// end inline asm
	shfl.sync.down.b32	%r277|%p142, %r275, 4, 31, -1;
	shfl.sync.down.b32	%r276|%p143, %r274, 4, 31, -1;
	// begin inline asm
	mov.b64 %rd213, {%r276,%r277};
	// end inline asm
	add.s64 	%rd222, %rd213, %rd212;
	// begin inline asm
	mov.b64 {%r278,%r279}, %rd214;
	// end inline asm
	shfl.sync.down.b32	%r281|%p144, %r279, 4, 31, -1;
	shfl.sync.down.b32	%r280|%p145, %r278, 4, 31, -1;
	// begin inline asm
	mov.b64 %rd215, {%r280,%r281};
	// end inline asm
	add.s64 	%rd224, %rd215, %rd214;
	// begin inline asm
	mov.b64 {%r282,%r283}, %fd25;
	// end inline asm
	shfl.sync.down.b32	%r285|%p146, %r283, 4, 31, -1;
	shfl.sync.down.b32	%r284|%p147, %r282, 4, 31, -1;
	// begin inline asm
	mov.b64 %fd26, {%r284,%r285};
	// end inline asm
	add.f64 	%fd29, %fd25, %fd26;
	// begin inline asm
	mov.b64 {%r286,%r287}, %fd27;
	// end inline asm
	shfl.sync.down.b32	%r289|%p148, %r287, 4, 31, -1;
	shfl.sync.down.b32	%r288|%p149, %r286, 4, 31, -1;
	// begin inline asm
	mov.b64 %fd28, {%r288,%r289};
	// end inline asm
	add.f64 	%fd31, %fd27, %fd28;
	// begin inline asm
	mov.b64 {%r290,%r291}, %rd216;
	// end inline asm
	shfl.sync.down.b32	%r293|%p150, %r291, 4, 31, -1;
	shfl.sync.down.b32	%r292|%p151, %r290, 4, 31, -1;
	// begin inline asm
	mov.b64 %rd217, {%r292,%r293};
	// end inline asm
	add.s64 	%rd226, %rd217, %rd216;
	// begin inline asm
	mov.b64 {%r294,%r295}, %rd218;
	// end inline asm
	shfl.sync.down.b32	%r297|%p152, %r295, 4, 31, -1;
	shfl.sync.down.b32	%r296|%p153, %r294, 4, 31, -1;
	// begin inline asm
	mov.b64 %rd219, {%r296,%r297};
	// end inline asm
	add.s64 	%rd228, %rd219, %rd218;
	// begin inline asm
	mov.b64 {%r298,%r299}, %rd220;
	// end inline asm
	shfl.sync.down.b32	%r301|%p154, %r299, 4, 31, -1;
	shfl.sync.down.b32	%r300|%p155, %r298, 4, 31, -1;
	// begin inline asm
	mov.b64 %rd221, {%r300,%r301};
	// end inline asm
	add.s64 	%rd230, %rd221, %rd220;
	// begin inline asm
	mov.b64 {%r302,%r303}, %rd222;
	// end inline asm
	shfl.sync.down.b32	%r305|%p156, %r303, 2, 31, -1;
	shfl.sync.down.b32	%r304|%p157, %r302, 2, 31, -1;
	// begin inline asm
	mov.b64 %rd223, {%r304,%r305};
	// end inline asm
	add.s64 	%rd232, %rd223, %rd222;
	// begin inline asm
	mov.b64 {%r306,%r307}, %rd224;
	// end inline asm
	shfl.sync.down.b32	%r309|%p158, %r307, 2, 31, -1;
	shfl.sync.down.b32	%r308|%p159, %r306, 2, 31, -1;
	// begin inline asm
	mov.b64 %rd225, {%r308,%r309};
	// end inline asm
	add.s64 	%rd234, %rd225, %rd224;
	// begin inline asm
	mov.b64 {%r310,%r311}, %fd29;
	// end inline asm
	shfl.sync.down.b32	%r313|%p160, %r311, 2, 31, -1;
	shfl.sync.down.b32	%r312|%p161, %r310, 2, 31, -1;
	// begin inline asm
	mov.b64 %fd30, {%r312,%r313};
	// end inline asm
	add.f64 	%fd33, %fd29, %fd30;
	// begin inline asm
	mov.b64 {%r314,%r315}, %fd31;
	// end inline asm
	shfl.sync.down.b32	%r317|%p162, %r315, 2, 31, -1;
	shfl.sync.down.b32	%r316|%p163, %r314, 2, 31, -1;
	// begin inline asm
	mov.b64 %fd32, {%r316,%r317};
	// end inline asm
	add.f64 	%fd35, %fd31, %fd32;
	// begin inline asm
	mov.b64 {%r318,%r319}, %rd226;
	// end inline asm
	shfl.sync.down.b32	%r321|%p164, %r319, 2, 31, -1;
	shfl.sync.down.b32	%r320|%p165, %r318, 2, 31, -1;
	// begin inline asm
	mov.b64 %rd227, {%r320,%r321};
	// end inline asm
	add.s64 	%rd236, %rd227, %rd226;
	// begin inline asm
	mov.b64 {%r322,%r323}, %rd228;
	// end inline asm
	shfl.sync.down.b32	%r325|%p166, %r323, 2, 31, -1;
	shfl.sync.down.b32	%r324|%p167, %r322, 2, 31, -1;
	// begin inline asm
	mov.b64 %rd229, {%r324,%r325};
	// end inline asm
	add.s64 	%rd238, %rd229, %rd228;
	// begin inline asm
	mov.b64 {%r326,%r327}, %rd230;
	// end inline asm
	shfl.sync.down.b32	%r329|%p168, %r327, 2, 31, -1;
	shfl.sync.down.b32	%r328|%p169, %r326, 2, 31, -1;
	// begin inline asm
	mov.b64 %rd231, {%r328,%r329};
	// end inline asm
	add.s64 	%rd240, %rd231, %rd230;
	// begin inline asm
	mov.b64 {%r330,%r331}, %rd232;
	// end inline asm
	shfl.sync.down.b32	%r333|%p170, %r331, 1, 31, -1;
	shfl.sync.down.b32	%r332|%p171, %r330, 1, 31, -1;
	// begin inline asm
	mov.b64 %rd233, {%r332,%r333};
	// end inline asm
	add.s64 	%rd137, %rd233, %rd232;
	// begin inline asm
	mov.b64 {%r334,%r335}, %rd234;
	// end inline asm
	shfl.sync.down.b32	%r337|%p172, %r335, 1, 31, -1;
	shfl.sync.down.b32	%r336|%p173, %r334, 1, 31, -1;
	// begin inline asm
	mov.b64 %rd235, {%r336,%r337};
	// end inline asm
	add.s64 	%rd138, %rd235, %rd234;
	// begin inline asm
	mov.b64 {%r338,%r339}, %fd33;
	// end inline asm
	shfl.sync.down.b32	%r341|%p174, %r339, 1, 31, -1;
	shfl.sync.down.b32	%r340|%p175, %r338, 1, 31, -1;
	// begin inline asm
	mov.b64 %fd34, {%r340,%r341};
	// end inline asm
	add.f64 	%fd11, %fd33, %fd34;
	// begin inline asm
	mov.b64 {%r342,%r343}, %fd35;
	// end inline asm
	shfl.sync.down.b32	%r345|%p176, %r343, 1, 31, -1;
	shfl.sync.down.b32	%r344|%p177, %r342, 1, 31, -1;
	// begin inline asm
	mov.b64 %fd36, {%r344,%r345};
	// end inline asm
	add.f64 	%fd12, %fd35, %fd36;
	// begin inline asm
	mov.b64 {%r346,%r347}, %rd236;
	// end inline asm
	shfl.sync.down.b32	%r349|%p178, %r347, 1, 31, -1;
	shfl.sync.down.b32	%r348|%p179, %r346, 1, 31, -1;
	// begin inline asm
	mov.b64 %rd237, {%r348,%r349};
	// end inline asm
	add.s64 	%rd139, %rd237, %rd236;
	// begin inline asm
	mov.b64 {%r350,%r351}, %rd238;
	// end inline asm
	shfl.sync.down.b32	%r353|%p180, %r351, 1, 31, -1;
	shfl.sync.down.b32	%r352|%p181, %r350, 1, 31, -1;
	// begin inline asm
	mov.b64 %rd239, {%r352,%r353};
	// end inline asm
	add.s64 	%rd140, %rd239, %rd238;
	// begin inline asm
	mov.b64 {%r354,%r355}, %rd240;
	// end inline asm
	shfl.sync.down.b32	%r357|%p182, %r355, 1, 31, -1;
	shfl.sync.down.b32	%r356|%p183, %r354, 1, 31, -1;
	// begin inline asm
	mov.b64 %rd241, {%r356,%r357};
	// end inline asm
	add.s64 	%rd141, %rd241, %rd240;
	mov.u32 	%r358, %tid.x;
	and.b32  	%r359, %r358, 31;
	setp.ne.s32 	%p184, %r359, 0;
	@%p184 bra 	$L__BB0_150;
	atom.global.add.u64 	%rd242, [%rd1+56], %rd137;
	atom.global.add.u64 	%rd243, [%rd1+48], %rd138;
	atom.global.add.u64 	%rd244, [%rd1+120], %rd139;
	atom.global.add.u64 	%rd245, [%rd1+128], %rd140;
	atom.global.add.u64 	%rd246, [%rd1+136], %rd141;
	atom.global.min.u32 	%r360, [%rd1+40], %r373;
	atom.global.max.u32 	%r361, [%rd1+44], %r374;
	atom.global.min.u32 	%r362, [%rd1+72], %r375;
	atom.global.max.u32 	%r363, [%rd1+76], %r376;
	ld.global.u64 	%rd318, [%rd1+88];
$L__BB0_143:
	setp.ge.u64 	%p185, %rd308, %rd318;
	@%p185 bra 	$L__BB0_145;
	atom.relaxed.global.cas.b64 	%rd144, [%rd1+88], %rd318, %rd308;
	setp.ne.s64 	%p186, %rd144, %rd318;
	mov.u64 	%rd318, %rd144;
	@%p186 bra 	$L__BB0_143;
$L__BB0_145:
	ld.global.u64 	%rd319, [%rd1+104];
$L__BB0_146:
	setp.le.u64 	%p187, %rd307, %rd319;
	@%p187 bra 	$L__BB0_148;
	atom.relaxed.global.cas.b64 	%rd147, [%rd1+104], %rd319, %rd307;
	setp.ne.s64 	%p188, %rd147, %rd319;
	mov.u64 	%rd319, %rd147;
	@%p188 bra 	$L__BB0_146;
$L__BB0_148:
	ld.global.f64 	%fd37, [%rd1+64];
	mov.b64 	%rd247, %fd37;
	add.f64 	%fd38, %fd11, %fd37;
	mov.b64 	%rd248, %fd38;
	atom.relaxed.global.cas.b64 	%rd249, [%rd1+64], %rd247, %rd248;
	setp.ne.s64 	%p189, %rd249, %rd247;
	@%p189 bra 	$L__BB0_148;
$L__BB0_149:
	ld.global.f64 	%fd39, [%rd1+80];
	mov.b64 	%rd250, %fd39;
	add.f64 	%fd40, %fd12, %fd39;
	mov.b64 	%rd251, %fd40;
	atom.relaxed.global.cas.b64 	%rd252, [%rd1+80], %rd250, %rd251;
	setp.ne.s64 	%p190, %rd252, %rd250;
	@%p190 bra 	$L__BB0_149;
$L__BB0_150:
	ret;

}
	// .globl	_Z15theta_kernel_64mmjjP10ThetaStats
.visible .entry _Z15theta_kernel_64mmjjP10ThetaStats(
	.param .u64 _Z15theta_kernel_64mmjjP10ThetaStats_param_0,
	.param .u64 _Z15theta_kernel_64mmjjP10ThetaStats_param_1,
	.param .u32 _Z15theta_kernel_64mmjjP10ThetaStats_param_2,
	.param .u32 _Z15theta_kernel_64mmjjP10ThetaStats_param_3,
	.param .u64 .ptr .align 1 _Z15theta_kernel_64mmjjP10ThetaStats_param_4
)
{
	.reg .pred 	%p<627>;
	.reg .b32 	%r<1574>;
	.reg .b64 	%rd<3283>;
	.reg .b64 	%fd<49>;

	ld.param.u64 	%rd1802, [_Z15theta_kernel_64mmjjP10ThetaStats_param_1];
	ld.param.u32 	%r79, [_Z15theta_kernel_64mmjjP10ThetaStats_param_2];
	ld.param.u32 	%r80, [_Z15theta_kernel_64mmjjP10ThetaStats_param_3];
	ld.param.u64 	%rd1805, [_Z15theta_kernel_64mmjjP10ThetaStats_param_4];
	cvta.to.global.u64 	%rd1, %rd1805;
	mov.u32 	%r83, %ctaid.x;
	mov.u32 	%r84, %ntid.x;
	cvt.u64.u32 	%rd2, %r84;
	mul.wide.u32 	%rd1806, %r83, %r84;
	mov.u32 	%r85, %tid.x;
	cvt.u64.u32 	%rd1807, %r85;
	add.s64 	%rd2796, %rd1806, %rd1807;
	setp.ge.u64 	%p1, %rd2796, %rd1802;
	setp.gt.u32 	%p2, %r79, %r80;
	or.pred  	%p3, %p1, %p2;
	mov.b32 	%r1540, -1;
	mov.b32 	%r1541, 0;
	mov.f64 	%fd44, 0d0000000000000000;
	mov.b64 	%rd3271, -1;
	mov.b64 	%rd2803, 0;
	mov.u64 	%rd3268, %rd2803;
	mov.u64 	%rd3269, %rd2803;
	mov.u64 	%rd3270, %rd2803;
	mov.f64 	%fd43, %fd44;
	mov.u32 	%r1539, %r1541;
	mov.u32 	%r1538, %r1540;
	mov.u64 	%rd2798, %rd2803;
	mov.u64 	%rd3273, %rd2803;
	@%p3 bra 	$L__BB1_1386;
	add.s32 	%r1, %r79, -1;
	ld.const.u64 	%rd4, [MR_WITNESSES_3];
	ld.const.u64 	%rd5, [MR_WITNESSES_3+8];
	ld.const.u64 	%rd6, [MR_WITNESSES_3+16];
	mov.u32 	%r88, %nctaid.x;
	cvt.u64.u32 	%rd1810, %r88;
	mul.lo.s64 	%rd7, %rd1810, %rd2;
	mov.b64 	%rd3271, -1;
	mov.f64 	%fd43, 0d0000000000000000;
	mov.b32 	%r1539, 0;
	mov.b32 	%r1538, -1;
	mov.b64 	%rd3273, 0;
	mov.u64 	%rd2798, %rd3273;
	mov.u32 	%r1540, %r1538;
	mov.u32 	%r1541, %r1539;
	mov.f64 	%fd44, %fd43;
	mov.u64 	%rd3270, %rd3273;
	mov.u64 	%rd3269, %rd3273;
	mov.u64 	%rd3268, %rd3273;
	mov.u64 	%rd2803, %rd3273;
$L__BB1_2:
	ld.param.u64 	%rd2787, [_Z15theta_kernel_64mmjjP10ThetaStats_param_0];
	add.s64 	%rd16, %rd2796, %rd2787;
	mov.b32 	%r1536, 0;
	mov.u32 	%r1537, %r79;
	mov.u32 	%r1542, %r1;
$L__BB1_3:
	mov.u32 	%r7, %r1542;
	mov.u32 	%r1542, %r1537;
	setp.eq.s64 	%p4, %rd16, 0;
	selp.u64 	%rd2810, 1, 0, %p4;
	setp.eq.s32 	%p5, %r1542, 0;
	@%p5 bra 	$L__BB1_17;
	setp.ne.s32 	%p6, %r1542, 1;
	@%p6 bra 	$L__BB1_6;
	selp.b64 	%rd2810, 3, 0, %p4;
	bra.uni 	$L__BB1_17;
$L__BB1_6:
	setp.gt.u32 	%p8, %r1542, 62;
	mov.b64 	%rd2810, 0;
	@%p8 bra 	$L__BB1_17;
	add.s32 	%r90, %r1, %r1536;
	shr.u64 	%rd1813, %rd16, %r90;
	setp.ne.s64 	%p9, %rd1813, 0;
	@%p9 bra 	$L__BB1_17;
	and.b32  	%r13, %r7, 3;
	add.s32 	%r91, %r79, %r1536;
	add.s32 	%r92, %r91, -2;
	setp.lt.u32 	%p10, %r92, 3;
	mov.b64 	%rd2808, 0;
	mov.u64 	%rd2807, %rd16;
	@%p10 bra 	$L__BB1_12;
	and.b32  	%r93, %r7, -4;
	neg.s32 	%r1543, %r93;
	mov.b64 	%rd2809, 0;
	mov.u64 	%rd2807, %rd16;
$L__BB1_10:
	shl.b64 	%rd1817, %rd2807, 2;
	and.b64  	%rd1818, %rd1817, 4;
	shr.u64 	%rd1819, %rd2807, 2;
	shl.b64 	%rd1820, %rd2809, 3;
	or.b64  	%rd1821, %rd1820, %rd1818;
	and.b64  	%rd1822, %rd2807, 2;
	or.b64  	%rd1823, %rd1822, %rd1821;
	and.b64  	%rd1824, %rd1819, 1;
	or.b64  	%rd1825, %rd1824, %rd1823;
	shr.u64 	%rd1826, %rd2807, 3;
	shl.b64 	%rd1827, %rd1825, 1;
	and.b64  	%rd1828, %rd1826, 1;
	or.b64  	%rd2809, %rd1828, %rd1827;
	shr.u64 	%rd2807, %rd2807, 4;
	add.s32 	%r1543, %r1543, 4;
	setp.ne.s32 	%p11, %r1543, 0;
	@%p11 bra 	$L__BB1_10;
	shl.b64 	%rd2808, %rd2809, 1;
$L__BB1_12:
	setp.eq.s32 	%p12, %r13, 0;
	@%p12 bra 	$L__BB1_16;
	and.b64  	%rd1829, %rd2807, 1;
	add.s64 	%rd2809, %rd1829, %rd2808;
	setp.eq.s32 	%p13, %r13, 1;
	@%p13 bra 	$L__BB1_16;
	shr.u64 	%rd1830, %rd2807, 1;
	shl.b64 	%rd1831, %rd2809, 1;
	and.b64  	%rd1832, %rd1830, 1;
	or.b64  	%rd2809, %rd1832, %rd1831;
	setp.eq.s32 	%p14, %r13, 2;
	@%p14 bra 	$L__BB1_16;
	shr.u64 	%rd1833, %rd2807, 2;
	shl.b64 	%rd1834, %rd2809, 1;
	and.b64  	%rd1835, %rd1833, 1;
	or.b64  	%rd2809, %rd1835, %rd1834;
$L__BB1_16:
	shl.b64 	%rd1836, %rd2809, 1;
	mov.b64 	%rd1837, 1;
	shl.b64 	%rd1838, %rd1837, %r1542;
	add.s64 	%rd1839, %rd1838, %rd1836;
	add.s64 	%rd2810, %rd1839, 1;
$L__BB1_17:
	setp.eq.s64 	%p15, %rd2810, 0;
	@%p15 bra 	$L__BB1_1384;
	clz.b64 	%r94, %rd2810;
	xor.b32  	%r95, %r94, 63;
	popc.b64 	%r96, %rd2810;
	add.s64 	%rd2798, %rd2798, 1;
	cvt.rn.f64.u32 	%fd15, %r95;
	add.f64 	%fd43, %fd43, %fd15;
	cvt.rn.f64.u32 	%fd16, %r96;
	add.f64 	%fd44, %fd44, %fd16;
	min.u32 	%r1538, %r95, %r1538;
	max.u32 	%r1539, %r95, %r1539;
	min.u32 	%r1540, %r96, %r1540;
	max.u32 	%r1541, %r96, %r1541;
	add.s64 	%rd1840, %rd2810, -2;
	setp.lt.u64 	%p16, %rd1840, 2;
	@%p16 bra 	$L__BB1_699;
	setp.eq.s64 	%p17, %rd2810, 1;
	@%p17 bra 	$L__BB1_1384;
	and.b64  	%rd1841, %rd2810, 1;
	setp.eq.b64 	%p18, %rd1841, 1;
	not.pred 	%p19, %p18;
	@%p19 bra 	$L__BB1_1384;
	setp.lt.u64 	%p20, %rd2810, 9;
	@%p20 bra 	$L__BB1_699;
	mul.lo.s64 	%rd1842, %rd2810, -6148914691236517205;
	setp.lt.u64 	%p21, %rd1842, 6148914691236517206;
	@%p21 bra 	$L__BB1_1384;
	setp.gt.u64 	%p22, %rd2810, 4294967295;
	@%p22 bra 	$L__BB1_78;
	cvt.u32.u64 	%r21, %rd2810;
	mul.lo.s32 	%r703, %r21, -1431655765;
	setp.lt.u32 	%p239, %r703, 1431655766;
	@%p239 bra 	$L__BB1_1384;
	add.s32 	%r22, %r21, -1;
	mov.b32 	%r1545, 0;
	mov.u32 	%r1544, %r22;
$L__BB1_26:
	mov.u32 	%r24, %r1545;
	shr.u32 	%r1550, %r1544, 1;
	add.s32 	%r1545, %r24, 1;
	and.b32  	%r705, %r1544, 2;
	setp.eq.s32 	%p240, %r705, 0;
	mov.u32 	%r1544, %r1550;
	@%p240 bra 	$L__BB1_26;
	cvt.u64.u32 	%rd41, %r22;
	setp.ge.u64 	%p241, %rd4, %rd2810;
	mov.b64 	%rd2816, 1;
	mov.u64 	%rd2812, %rd4;
	mov.u32 	%r1546, %r1550;
	@%p241 bra 	$L__BB1_44;
$L__BB1_28:
	and.b32  	%r706, %r1546, 1;
	setp.eq.b32 	%p242, %r706, 1;
	not.pred 	%p243, %p242;
	@%p243 bra 	$L__BB1_32;
	mul.lo.s64 	%rd44, %rd2816, %rd2812;
	or.b64  	%rd2252, %rd44, %rd2810;
	and.b64  	%rd2253, %rd2252, -4294967296;
	setp.ne.s64 	%p244, %rd2253, 0;
	@%p244 bra 	$L__BB1_31;
	cvt.u32.u64 	%r707, %rd2810;
	cvt.u32.u64 	%r708, %rd44;
	rem.u32 	%r709, %r708, %r707;
	cvt.u64.u32 	%rd2816, %r709;
	bra.uni 	$L__BB1_32;
$L__BB1_31:
	rem.u64 	%rd2816, %rd44, %rd2810;
$L__BB1_32:
	mul.lo.s64 	%rd48, %rd2812, %rd2812;
	or.b64  	%rd2254, %rd48, %rd2810;
	and.b64  	%rd2255, %rd2254, -4294967296;
	setp.ne.s64 	%p245, %rd2255, 0;
	@%p245 bra 	$L__BB1_34;
	cvt.u32.u64 	%r710, %rd2810;
	cvt.u32.u64 	%r711, %rd48;
	rem.u32 	%r712, %r711, %r710;
	cvt.u64.u32 	%rd2812, %r712;
	bra.uni 	$L__BB1_35;
$L__BB1_34:
	rem.u64 	%rd2812, %rd48, %rd2810;
$L__BB1_35:
	setp.gt.u32 	%p246, %r1546, 1;
	shr.u32 	%r1546, %r1546, 1;
	@%p246 bra 	$L__BB1_28;
	setp.eq.s64 	%p247, %rd2816, 1;
	setp.eq.s64 	%p248, %rd2816, %rd41;
	or.pred  	%p249, %p247, %p248;
	@%p249 bra 	$L__BB1_44;
	setp.eq.s32 	%p250, %r24, 0;
	@%p250 bra 	$L__BB1_1384;
	mov.b32 	%r1547, 0;
	bra.uni 	$L__BB1_40;
$L__BB1_39:
	add.s32 	%r1547, %r1547, 1;
	setp.eq.s32 	%p253, %r1547, %r24;
	@%p253 bra 	$L__BB1_1384;
$L__BB1_40:
	mul.lo.s64 	%rd53, %rd2816, %rd2816;
	or.b64  	%rd2257, %rd53, %rd2810;
	and.b64  	%rd2258, %rd2257, -4294967296;
	setp.ne.s64 	%p251, %rd2258, 0;
	@%p251 bra 	$L__BB1_42;
	cvt.u32.u64 	%r714, %rd2810;
	cvt.u32.u64 	%r715, %rd53;
	rem.u32 	%r716, %r715, %r714;
	cvt.u64.u32 	%rd2816, %r716;
	bra.uni 	$L__BB1_43;
$L__BB1_42:
	rem.u64 	%rd2816, %rd53, %rd2810;
$L__BB1_43:
	setp.ne.s64 	%p252, %rd2816, %rd41;
	@%p252 bra 	$L__BB1_39;
$L__BB1_44:
	setp.ge.u64 	%p254, %rd5, %rd2810;
	mov.b64 	%rd2821, 1;
	mov.u64 	%rd2818, %rd5;
	mov.u32 	%r1548, %r1550;
	@%p254 bra 	$L__BB1_61;
$L__BB1_45:
	and.b32  	%r717, %r1548, 1;
	setp.eq.b32 	%p255, %r717, 1;
	not.pred 	%p256, %p255;
	@%p256 bra 	$L__BB1_49;
	mul.lo.s64 	%rd59, %rd2821, %rd2818;
	or.b64  	%rd2260, %rd59, %rd2810;
	and.b64  	%rd2261, %rd2260, -4294967296;
	setp.ne.s64 	%p257, %rd2261, 0;
	@%p257 bra 	$L__BB1_48;
	cvt.u32.u64 	%r718, %rd2810;
	cvt.u32.u64 	%r719, %rd59;
	rem.u32 	%r720, %r719, %r718;
	cvt.u64.u32 	%rd2821, %r720;
	bra.uni 	$L__BB1_49;
$L__BB1_48:
	rem.u64 	%rd2821, %rd59, %rd2810;
$L__BB1_49:
	mul.lo.s64 	%rd63, %rd2818, %rd2818;
	or.b64  	%rd2262, %rd63, %rd2810;
	and.b64  	%rd2263, %rd2262, -4294967296;
	setp.ne.s64 	%p258, %rd2263, 0;
	@%p258 bra 	$L__BB1_51;
	cvt.u32.u64 	%r721, %rd2810;
	cvt.u32.u64 	%r722, %rd63;
	rem.u32 	%r723, %r722, %r721;
	cvt.u64.u32 	%rd2818, %r723;
	bra.uni 	$L__BB1_52;
$L__BB1_51:
	rem.u64 	%rd2818, %rd63, %rd2810;
$L__BB1_52:
	setp.gt.u32 	%p259, %r1548, 1;
	shr.u32 	%r1548, %r1548, 1;
	@%p259 bra 	$L__BB1_45;
	setp.eq.s64 	%p260, %rd2821, 1;
	setp.eq.s64 	%p261, %rd2821, %rd41;
	or.pred  	%p262, %p260, %p261;
	@%p262 bra 	$L__BB1_61;
	setp.eq.s32 	%p263, %r24, 0;
	@%p263 bra 	$L__BB1_1384;
	mov.b32 	%r1549, 0;
$L__BB1_56:
	mul.lo.s64 	%rd68, %rd2821, %rd2821;
	or.b64  	%rd2265, %rd68, %rd2810;
	and.b64  	%rd2266, %rd2265, -4294967296;
	setp.ne.s64 	%p264, %rd2266, 0;
	@%p264 bra 	$L__BB1_58;
	cvt.u32.u64 	%r725, %rd2810;
	cvt.u32.u64 	%r726, %rd68;
	rem.u32 	%r727, %r726, %r725;
	cvt.u64.u32 	%rd2821, %r727;
	bra.uni 	$L__BB1_59;
$L__BB1_58:
	rem.u64 	%rd2821, %rd68, %rd2810;
$L__BB1_59:
	setp.eq.s64 	%p265, %rd2821, %rd41;
	@%p265 bra 	$L__BB1_61;
	add.s32 	%r1549, %r1549, 1;
	setp.eq.s32 	%p266, %r1549, %r24;
	@%p266 bra 	$L__BB1_1384;
	bra.uni 	$L__BB1_56;
$L__BB1_61:
	setp.ge.u64 	%p267, %rd6, %rd2810;
	mov.b64 	%rd2827, 1;
	mov.u64 	%rd2824, %rd6;
	@%p267 bra 	$L__BB1_699;
$L__BB1_62:
	and.b32  	%r728, %r1550, 1;
	setp.eq.b32 	%p268, %r728, 1;
	not.pred 	%p269, %p268;
	@%p269 bra 	$L__BB1_66;
	mul.lo.s64 	%rd74, %rd2827, %rd2824;
	or.b64  	%rd2268, %rd74, %rd2810;
	and.b64  	%rd2269, %rd2268, -4294967296;
	setp.ne.s64 	%p270, %rd2269, 0;
	@%p270 bra 	$L__BB1_65;
	cvt.u32.u64 	%r729, %rd2810;
	cvt.u32.u64 	%r730, %rd74;
	rem.u32 	%r731, %r730, %r729;
	cvt.u64.u32 	%rd2827, %r731;
	bra.uni 	$L__BB1_66;
$L__BB1_65:
	rem.u64 	%rd2827, %rd74, %rd2810;
$L__BB1_66:
	mul.lo.s64 	%rd78, %rd2824, %rd2824;
	or.b64  	%rd2270, %rd78, %rd2810;
	and.b64  	%rd2271, %rd2270, -4294967296;
	setp.ne.s64 	%p271, %rd2271, 0;
	@%p271 bra 	$L__BB1_68;
	cvt.u32.u64 	%r732, %rd2810;
	cvt.u32.u64 	%r733, %rd78;
	rem.u32 	%r734, %r733, %r732;
	cvt.u64.u32 	%rd2824, %r734;
	bra.uni 	$L__BB1_69;
$L__BB1_68:
	rem.u64 	%rd2824, %rd78, %rd2810;
$L__BB1_69:
	setp.gt.u32 	%p272, %r1550, 1;
	shr.u32 	%r1550, %r1550, 1;
	@%p272 bra 	$L__BB1_62;
	setp.eq.s64 	%p273, %rd2827, 1;
	setp.eq.s64 	%p274, %rd2827, %rd41;
	or.pred  	%p275, %p273, %p274;
	@%p275 bra 	$L__BB1_699;
	setp.eq.s32 	%p276, %r24, 0;
	@%p276 bra 	$L__BB1_1384;
	mov.b32 	%r1551, 0;
$L__BB1_73:
	mul.lo.s64 	%rd83, %rd2827, %rd2827;
	or.b64  	%rd2273, %rd83, %rd2810;
	and.b64  	%rd2274, %rd2273, -4294967296;
	setp.ne.s64 	%p277, %rd2274, 0;
	@%p277 bra 	$L__BB1_75;
	cvt.u32.u64 	%r736, %rd2810;
	cvt.u32.u64 	%r737, %rd83;
	rem.u32 	%r738, %r737, %r736;
	cvt.u64.u32 	%rd2827, %r738;
	bra.uni 	$L__BB1_76;
$L__BB1_75:
	rem.u64 	%rd2827, %rd83, %rd2810;
$L__BB1_76:
	setp.eq.s64 	%p278, %rd2827, %rd41;
	@%p278 bra 	$L__BB1_699;
	add.s32 	%r1551, %r1551, 1;
	setp.eq.s32 	%p279, %r1551, %r24;
	@%p279 bra 	$L__BB1_1384;
	bra.uni 	$L__BB1_73;
$L__BB1_78:
	add.s64 	%rd87, %rd2810, -1;
	mov.b32 	%r1552, 0;
	mov.u64 	%rd2829, %rd87;
$L__BB1_79:
	mov.u32 	%r39, %r1552;
	shr.u64 	%rd89, %rd2829, 1;
	add.s32 	%r1552, %r39, 1;
	and.b64  	%rd1843, %rd2829, 2;
	setp.eq.s64 	%p23, %rd1843, 0;
	mov.u64 	%rd2829, %rd89;
	@%p23 bra 	$L__BB1_79;
	mov.b32 	%r1553, 0;
$L__BB1_81:
	mul.wide.u32 	%rd1845, %r1553, 8;
	mov.u64 	%rd1846, MR_WITNESSES_12;
	add.s64 	%rd1847, %rd1846, %rd1845;
	ld.const.u64 	%rd2831, [%rd1847];
	setp.ge.u64 	%p24, %rd2831, %rd2810;
	mov.b64 	%rd3037, 1;
	mov.u64 	%rd2832, %rd89;
	@%p24 bra 	$L__BB1_698;
$L__BB1_82:
	and.b64  	%rd1848, %rd2832, 1;
	setp.eq.b64 	%p25, %rd1848, 1;
	not.pred 	%p26, %p25;
	@%p26 bra 	$L__BB1_286;
	mul.lo.s64 	%rd2899, %rd3037, %rd2831;
	mul.hi.u64 	%rd95, %rd3037, %rd2831;
	setp.eq.s64 	%p27, %rd95, 0;
	@%p27 bra 	$L__BB1_283;
	or.b64  	%rd1849, %rd2899, %rd2810;
	and.b64  	%rd1850, %rd1849, -4294967296;
	setp.ne.s64 	%p28, %rd1850, 0;
	@%p28 bra 	$L__BB1_86;
	cvt.u32.u64 	%r99, %rd2810;
	cvt.u32.u64 	%r100, %rd2899;
	rem.u32 	%r101, %r100, %r99;
	cvt.u64.u32 	%rd2833, %r101;
	bra.uni 	$L__BB1_87;
$L__BB1_86:
	rem.u64 	%rd2833, %rd2899, %rd2810;
$L__BB1_87:
	or.b64  	%rd1851, %rd95, %rd2810;
	and.b64  	%rd1852, %rd1851, -4294967296;
	setp.ne.s64 	%p29, %rd1852, 0;
	@%p29 bra 	$L__BB1_89;
	cvt.u32.u64 	%r102, %rd2810;
	cvt.u32.u64 	%r103, %rd95;
	rem.u32 	%r104, %r103, %r102;
	cvt.u64.u32 	%rd2834, %r104;
	bra.uni 	$L__BB1_90;
$L__BB1_89:
	rem.u64 	%rd2834, %rd95, %rd2810;
$L__BB1_90:
	shl.b64 	%rd102, %rd2834, 1;
	or.b64  	%rd1853, %rd102, %rd2810;
	and.b64  	%rd1854, %rd1853, -4294967296;
	setp.ne.s64 	%p30, %rd1854, 0;
	@%p30 bra 	$L__BB1_92;
	cvt.u32.u64 	%r105, %rd2810;
	cvt.u32.u64 	%r106, %rd102;
	rem.u32 	%r107, %r106, %r105;
	cvt.u64.u32 	%rd2835, %r107;
	bra.uni 	$L__BB1_93;
$L__BB1_92:
	rem.u64 	%rd2835, %rd102, %rd2810;
$L__BB1_93:
	shl.b64 	%rd106, %rd2835, 1;
	or.b64  	%rd1855, %rd106, %rd2810;
	and.b64  	%rd1856, %rd1855, -4294967296;
	setp.ne.s64 	%p31, %rd1856, 0;
	@%p31 bra 	$L__BB1_95;
	cvt.u32.u64 	%r108, %rd2810;
	cvt.u32.u64 	%r109, %rd106;
	rem.u32 	%r110, %r109, %r108;
	cvt.u64.u32 	%rd2836, %r110;
	bra.uni 	$L__BB1_96;
$L__BB1_95:
	rem.u64 	%rd2836, %rd106, %rd2810;
$L__BB1_96:
	shl.b64 	%rd110, %rd2836, 1;
	or.b64  	%rd1857, %rd110, %rd2810;
	and.b64  	%rd1858, %rd1857, -4294967296;
	setp.ne.s64 	%p32, %rd1858, 0;
	@%p32 bra 	$L__BB1_98;
	cvt.u32.u64 	%r111, %rd2810;
	cvt.u32.u64 	%r112, %rd110;
	rem.u32 	%r113, %r112, %r111;
	cvt.u64.u32 	%rd2837, %r113;
	bra.uni 	$L__BB1_99;
$L__BB1_98:
	rem.u64 	%rd2837, %rd110, %rd2810;
$L__BB1_99:
	shl.b64 	%rd114, %rd2837, 1;
	or.b64  	%rd1859, %rd114, %rd2810;
	and.b64  	%rd1860, %rd1859, -4294967296;
	setp.ne.s64 	%p33, %rd1860, 0;
	@%p33 bra 	$L__BB1_101;
	cvt.u32.u64 	%r114, %rd2810;
	cvt.u32.u64 	%r115, %rd114;
	rem.u32 	%r116, %r115, %r114;
	cvt.u64.u32 	%rd2838, %r116;
	bra.uni 	$L__BB1_102;
$L__BB1_101:
	rem.u64 	%rd2838, %rd114, %rd2810;
$L__BB1_102:
	shl.b64 	%rd118, %rd2838, 1;
	or.b64  	%rd1861, %rd118, %rd2810;
	and.b64  	%rd1862, %rd1861, -4294967296;
	setp.ne.s64 	%p34, %rd1862, 0;
	@%p34 bra 	$L__BB1_104;
	cvt.u32.u64 	%r117, %rd2810;
	cvt.u32.u64 	%r118, %rd118;
	rem.u32 	%r119, %r118, %r117;
	cvt.u64.u32 	%rd2839, %r119;
	bra.uni 	$L__BB1_105;
$L__BB1_104:
	rem.u64 	%rd2839, %rd118, %rd2810;
$L__BB1_105:
	shl.b64 	%rd122, %rd2839, 1;
	or.b64  	%rd1863, %rd122, %rd2810;
	and.b64  	%rd1864, %rd1863, -4294967296;
	setp.ne.s64 	%p35, %rd1864, 0;
	@%p35 bra 	$L__BB1_107;
	cvt.u32.u64 	%r120, %rd2810;
	cvt.u32.u64 	%r121, %rd122;
	rem.u32 	%r122, %r121, %r120;
	cvt.u64.u32 	%rd2840, %r122;
	bra.uni 	$L__BB1_108;
$L__BB1_107:
	rem.u64 	%rd2840, %rd122, %rd2810;
$L__BB1_108:
	shl.b64 	%rd126, %rd2840, 1;
	or.b64  	%rd1865, %rd126, %rd2810;
	and.b64  	%rd1866, %rd1865, -4294967296;
	setp.ne.s64 	%p36, %rd1866, 0;
	@%p36 bra 	$L__BB1_110;
	cvt.u32.u64 	%r123, %rd2810;
	cvt.u32.u64 	%r124, %rd126;
	rem.u32 	%r125, %r124, %r123;
	cvt.u64.u32 	%rd2841, %r125;
	bra.uni 	$L__BB1_111;
$L__BB1_110:
	rem.u64 	%rd2841, %rd126, %rd2810;
$L__BB1_111:
	shl.b64 	%rd130, %rd2841, 1;
	or.b64  	%rd1867, %rd130, %rd2810;
	and.b64  	%rd1868, %rd1867, -4294967296;
	setp.ne.s64 	%p37, %rd1868, 0;
	@%p37 bra 	$L__BB1_113;
	cvt.u32.u64 	%r126, %rd2810;
	cvt.u32.u64 	%r127, %rd130;
	rem.u32 	%r128, %r127, %r126;
	cvt.u64.u32 	%rd2842, %r128;
	bra.uni 	$L__BB1_114;
$L__BB1_113:
	rem.u64 	%rd2842, %rd130, %rd2810;
$L__BB1_114:
	shl.b64 	%rd134, %rd2842, 1;
	or.b64  	%rd1869, %rd134, %rd2810;
	and.b64  	%rd1870, %rd1869, -4294967296;
	setp.ne.s64 	%p38, %rd1870, 0;
	@%p38 bra 	$L__BB1_116;
	cvt.u32.u64 	%r129, %rd2810;
	cvt.u32.u64 	%r130, %rd134;
	rem.u32 	%r131, %r130, %r129;
	cvt.u64.u32 	%rd2843, %r131;
	bra.uni 	$L__BB1_117;
$L__BB1_116:
	rem.u64 	%rd2843, %rd134, %rd2810;
$L__BB1_117:
	shl.b64 	%rd138, %rd2843, 1;
	or.b64  	%rd1871, %rd138, %rd2810;
	and.b64  	%rd1872, %rd1871, -4294967296;
	setp.ne.s64 	%p39, %rd1872, 0;
	@%p39 bra 	$L__BB1_119;
	cvt.u32.u64 	%r132, %rd2810;
	cvt.u32.u64 	%r133, %rd138;
	rem.u32 	%r134, %r133, %r132;
	cvt.u64.u32 	%rd2844, %r134;
	bra.uni 	$L__BB1_120;
$L__BB1_119:
	rem.u64 	%rd2844, %rd138, %rd2810;
$L__BB1_120:
	shl.b64 	%rd142, %rd2844, 1;
	or.b64  	%rd1873, %rd142, %rd2810;
	and.b64  	%rd1874, %rd1873, -4294967296;
	setp.ne.s64 	%p40, %rd1874, 0;
	@%p40 bra 	$L__BB1_122;
	cvt.u32.u64 	%r135, %rd2810;
	cvt.u32.u64 	%r136, %rd142;
	rem.u32 	%r137, %r136, %r135;
	cvt.u64.u32 	%rd2845, %r137;
	bra.uni 	$L__BB1_123;
$L__BB1_122:
	rem.u64 	%rd2845, %rd142, %rd2810;
$L__BB1_123:
	shl.b64 	%rd146, %rd2845, 1;
	or.b64  	%rd1875, %rd146, %rd2810;
	and.b64  	%rd1876, %rd1875, -4294967296;
	setp.ne.s64 	%p41, %rd1876, 0;
	@%p41 bra 	$L__BB1_125;
	cvt.u32.u64 	%r138, %rd2810;
	cvt.u32.u64 	%r139, %rd146;
	rem.u32 	%r140, %r139, %r138;
	cvt.u64.u32 	%rd2846, %r140;
	bra.uni 	$L__BB1_126;
$L__BB1_125:
	rem.u64 	%rd2846, %rd146, %rd2810;
$L__BB1_126:
	shl.b64 	%rd150, %rd2846, 1;
	or.b64  	%rd1877, %rd150, %rd2810;
	and.b64  	%rd1878, %rd1877, -4294967296;
	setp.ne.s64 	%p42, %rd1878, 0;
	@%p42 bra 	$L__BB1_128;
	cvt.u32.u64 	%r141, %rd2810;
	cvt.u32.u64 	%r142, %rd150;
	rem.u32 	%r143, %r142, %r141;
	cvt.u64.u32 	%rd2847, %r143;
	bra.uni 	$L__BB1_129;
$L__BB1_128:
	rem.u64 	%rd2847, %rd150, %rd2810;
$L__BB1_129:
	shl.b64 	%rd154, %rd2847, 1;
	or.b64  	%rd1879, %rd154, %rd2810;
	and.b64  	%rd1880, %rd1879, -4294967296;
	setp.ne.s64 	%p43, %rd1880, 0;
	@%p43 bra 	$L__BB1_131;
	cvt.u32.u64 	%r144, %rd2810;
	cvt.u32.u64 	%r145, %rd154;
	rem.u32 	%r146, %r145, %r144;
	cvt.u64.u32 	%rd2848, %r146;
	bra.uni 	$L__BB1_132;
$L__BB1_131:
	rem.u64 	%rd2848, %rd154, %rd2810;
$L__BB1_132:
	shl.b64 	%rd158, %rd2848, 1;
	or.b64  	%rd1881, %rd158, %rd2810;
	and.b64  	%rd1882, %rd1881, -4294967296;
	setp.ne.s64 	%p44, %rd1882, 0;
	@%p44 bra 	$L__BB1_134;
	cvt.u32.u64 	%r147, %rd2810;
	cvt.u32.u64 	%r148, %rd158;
	rem.u32 	%r149, %r148, %r147;
	cvt.u64.u32 	%rd2849, %r149;
	bra.uni 	$L__BB1_135;
$L__BB1_134:
	rem.u64 	%rd2849, %rd158, %rd2810;
$L__BB1_135:
	shl.b64 	%rd162, %rd2849, 1;
	or.b64  	%rd1883, %rd162, %rd2810;
	and.b64  	%rd1884, %rd1883, -4294967296;
	setp.ne.s64 	%p45, %rd1884, 0;
	@%p45 bra 	$L__BB1_137;
	cvt.u32.u64 	%r150, %rd2810;
	cvt.u32.u64 	%r151, %rd162;
	rem.u32 	%r152, %r151, %r150;
	cvt.u64.u32 	%rd2850, %r152;
	bra.uni 	$L__BB1_138;
$L__BB1_137:
	rem.u64 	%rd2850, %rd162, %rd2810;
$L__BB1_138:
	shl.b64 	%rd166, %rd2850, 1;
	or.b64  	%rd1885, %rd166, %rd2810;
	and.b64  	%rd1886, %rd1885, -4294967296;
	setp.ne.s64 	%p46, %rd1886, 0;
	@%p46 bra 	$L__BB1_140;
	cvt.u32.u64 	%r153, %rd2810;
	cvt.u32.u64 	%r154, %rd166;
	rem.u32 	%r155, %r154, %r153;
	cvt.u64.u32 	%rd2851, %r155;
	bra.uni 	$L__BB1_141;
$L__BB1_140:
	rem.u64 	%rd2851, %rd166, %rd2810;
$L__BB1_141:
	shl.b64 	%rd170, %rd2851, 1;
	or.b64  	%rd1887, %rd170, %rd2810;
	and.b64  	%rd1888, %rd1887, -4294967296;
	setp.ne.s64 	%p47, %rd1888, 0;
	@%p47 bra 	$L__BB1_143;
	cvt.u32.u64 	%r156, %rd2810;
	cvt.u32.u64 	%r157, %rd170;
	rem.u32 	%r158, %r157, %r156;
	cvt.u64.u32 	%rd2852, %r158;
	bra.uni 	$L__BB1_144;
$L__BB1_143:
	rem.u64 	%rd2852, %rd170, %rd2810;
$L__BB1_144:
	shl.b64 	%rd174, %rd2852, 1;
	or.b64  	%rd1889, %rd174, %rd2810;
	and.b64  	%rd1890, %rd1889, -4294967296;
	setp.ne.s64 	%p48, %rd1890, 0;
	@%p48 bra 	$L__BB1_146;
	cvt.u32.u64 	%r159, %rd2810;
	cvt.u32.u64 	%r160, %rd174;
	rem.u32 	%r161, %r160, %r159;
	cvt.u64.u32 	%rd2853, %r161;
	bra.uni 	$L__BB1_147;
$L__BB1_146:
	rem.u64 	%rd2853, %rd174, %rd2810;
$L__BB1_147:
	shl.b64 	%rd178, %rd2853, 1;
	or.b64  	%rd1891, %rd178, %rd2810;
	and.b64  	%rd1892, %rd1891, -4294967296;
	setp.ne.s64 	%p49, %rd1892, 0;
	@%p49 bra 	$L__BB1_149;
	cvt.u32.u64 	%r162, %rd2810;
	cvt.u32.u64 	%r163, %rd178;
	rem.u32 	%r164, %r163, %r162;
	cvt.u64.u32 	%rd2854, %r164;
	bra.uni 	$L__BB1_150;
$L__BB1_149:
	rem.u64 	%rd2854, %rd178, %rd2810;
$L__BB1_150:
	shl.b64 	%rd182, %rd2854, 1;
	or.b64  	%rd1893, %rd182, %rd2810;
	and.b64  	%rd1894, %rd1893, -4294967296;
	setp.ne.s64 	%p50, %rd1894, 0;
	@%p50 bra 	$L__BB1_152;
	cvt.u32.u64 	%r165, %rd2810;
	cvt.u32.u64 	%r166, %rd182;
	rem.u32 	%r167, %r166, %r165;
	cvt.u64.u32 	%rd2855, %r167;
	bra.uni 	$L__BB1_153;
$L__BB1_152:
	rem.u64 	%rd2855, %rd182, %rd2810;
$L__BB1_153:
	shl.b64 	%rd186, %rd2855, 1;
	or.b64  	%rd1895, %rd186, %rd2810;
	and.b64  	%rd1896, %rd1895, -4294967296;
	setp.ne.s64 	%p51, %rd1896, 0;
	@%p51 bra 	$L__BB1_155;
	cvt.u32.u64 	%r168, %rd2810;
	cvt.u32.u64 	%r169, %rd186;
	rem.u32 	%r170, %r169, %r168;
	cvt.u64.u32 	%rd2856, %r170;
	bra.uni 	$L__BB1_156;
$L__BB1_155:
	rem.u64 	%rd2856, %rd186, %rd2810;
$L__BB1_156:
	shl.b64 	%rd190, %rd2856, 1;
	or.b64  	%rd1897, %rd190, %rd2810;
	and.b64  	%rd1898, %rd1897, -4294967296;
	setp.ne.s64 	%p52, %rd1898, 0;
	@%p52 bra 	$L__BB1_158;
	cvt.u32.u64 	%r171, %rd2810;
	cvt.u32.u64 	%r172, %rd190;
	rem.u32 	%r173, %r172, %r171;
	cvt.u64.u32 	%rd2857, %r173;
	bra.uni 	$L__BB1_159;
$L__BB1_158:
	rem.u64 	%rd2857, %rd190, %rd2810;
$L__BB1_159:
	shl.b64 	%rd194, %rd2857, 1;
	or.b64  	%rd1899, %rd194, %rd2810;
	and.b64  	%rd1900, %rd1899, -4294967296;
	setp.ne.s64 	%p53, %rd1900, 0;
	@%p53 bra 	$L__BB1_161;
	cvt.u32.u64 	%r174, %rd2810;
	cvt.u32.u64 	%r175, %rd194;
	rem.u32 	%r176, %r175, %r174;
	cvt.u64.u32 	%rd2858, %r176;
	bra.uni 	$L__BB1_162;
$L__BB1_161:
	rem.u64 	%rd2858, %rd194, %rd2810;
$L__BB1_162:
	shl.b64 	%rd198, %rd2858, 1;
	or.b64  	%rd1901, %rd198, %rd2810;
	and.b64  	%rd1902, %rd1901, -4294967296;
	setp.ne.s64 	%p54, %rd1902, 0;
	@%p54 bra 	$L__BB1_164;
	cvt.u32.u64 	%r177, %rd2810;
	cvt.u32.u64 	%r178, %rd198;
	rem.u32 	%r179, %r178, %r177;
	cvt.u64.u32 	%rd2859, %r179;
	bra.uni 	$L__BB1_165;
$L__BB1_164:
	rem.u64 	%rd2859, %rd198, %rd2810;
$L__BB1_165:
	shl.b64 	%rd202, %rd2859, 1;
	or.b64  	%rd1903, %rd202, %rd2810;
	and.b64  	%rd1904, %rd1903, -4294967296;
	setp.ne.s64 	%p55, %rd1904, 0;
	@%p55 bra 	$L__BB1_167;
	cvt.u32.u64 	%r180, %rd2810;
	cvt.u32.u64 	%r181, %rd202;
	rem.u32 	%r182, %r181, %r180;
	cvt.u64.u32 	%rd2860, %r182;
	bra.uni 	$L__BB1_168;
$L__BB1_167:
	rem.u64 	%rd2860, %rd202, %rd2810;
$L__BB1_168:
	shl.b64 	%rd206, %rd2860, 1;
	or.b64  	%rd1905, %rd206, %rd2810;
	and.b64  	%rd1906, %rd1905, -4294967296;
	setp.ne.s64 	%p56, %rd1906, 0;
	@%p56 bra 	$L__BB1_170;
	cvt.u32.u64 	%r183, %rd2810;
	cvt.u32.u64 	%r184, %rd206;
	rem.u32 	%r185, %r184, %r183;
	cvt.u64.u32 	%rd2861, %r185;
	bra.uni 	$L__BB1_171;
$L__BB1_170:
	rem.u64 	%rd2861, %rd206, %rd2810;
$L__BB1_171:
	shl.b64 	%rd210, %rd2861, 1;
	or.b64  	%rd1907, %rd210, %rd2810;
	and.b64  	%rd1908, %rd1907, -4294967296;
	setp.ne.s64 	%p57, %rd1908, 0;
	@%p57 bra 	$L__BB1_173;
	cvt.u32.u64 	%r186, %rd2810;
	cvt.u32.u64 	%r187, %rd210;
	rem.u32 	%r188, %r187, %r186;
	cvt.u64.u32 	%rd2862, %r188;
	bra.uni 	$L__BB1_174;
$L__BB1_173:
	rem.u64 	%rd2862, %rd210, %rd2810;
$L__BB1_174:
	shl.b64 	%rd214, %rd2862, 1;
	or.b64  	%rd1909, %rd214, %rd2810;
	and.b64  	%rd1910, %rd1909, -4294967296;
	setp.ne.s64 	%p58, %rd1910, 0;
	@%p58 bra 	$L__BB1_176;
	cvt.u32.u64 	%r189, %rd2810;
	cvt.u32.u64 	%r190, %rd214;
	rem.u32 	%r191, %r190, %r189;
	cvt.u64.u32 	%rd2863, %r191;
	bra.uni 	$L__BB1_177;
$L__BB1_176:
	rem.u64 	%rd2863, %rd214, %rd2810;
$L__BB1_177:
	shl.b64 	%rd218, %rd2863, 1;
	or.b64  	%rd1911, %rd218, %rd2810;
	and.b64  	%rd1912, %rd1911, -4294967296;
	setp.ne.s64 	%p59, %rd1912, 0;
	@%p59 bra 	$L__BB1_179;
	cvt.u32.u64 	%r192, %rd2810;
	cvt.u32.u64 	%r193, %rd218;
	rem.u32 	%r194, %r193, %r192;
	cvt.u64.u32 	%rd2864, %r194;
	bra.uni 	$L__BB1_180;
$L__BB1_179:
	rem.u64 	%rd2864, %rd218, %rd2810;
$L__BB1_180:
	shl.b64 	%rd222, %rd2864, 1;
	or.b64  	%rd1913, %rd222, %rd2810;
	and.b64  	%rd1914, %rd1913, -4294967296;
	setp.ne.s64 	%p60, %rd1914, 0;
	@%p60 bra 	$L__BB1_182;
	cvt.u32.u64 	%r195, %rd2810;
	cvt.u32.u64 	%r196, %rd222;
	rem.u32 	%r197, %r196, %r195;
	cvt.u64.u32 	%rd2865, %r197;
	bra.uni 	$L__BB1_183;
$L__BB1_182:
	rem.u64 	%rd2865, %rd222, %rd2810;
$L__BB1_183:
	shl.b64 	%rd226, %rd2865, 1;
	or.b64  	%rd1915, %rd226, %rd2810;
	and.b64  	%rd1916, %rd1915, -4294967296;
	setp.ne.s64 	%p61, %rd1916, 0;
	@%p61 bra 	$L__BB1_185;
	cvt.u32.u64 	%r198, %rd2810;
	cvt.u32.u64 	%r199, %rd226;
	rem.u32 	%r200, %r199, %r198;
	cvt.u64.u32 	%rd2866, %r200;
	bra.uni 	$L__BB1_186;
$L__BB1_185:
	rem.u64 	%rd2866, %rd226, %rd2810;
$L__BB1_186:
	shl.b64 	%rd230, %rd2866, 1;
	or.b64  	%rd1917, %rd230, %rd2810;
	and.b64  	%rd1918, %rd1917, -4294967296;
	setp.ne.s64 	%p62, %rd1918, 0;
	@%p62 bra 	$L__BB1_188;
	cvt.u32.u64 	%r201, %rd2810;
	cvt.u32.u64 	%r202, %rd230;
	rem.u32 	%r203, %r202, %r201;
	cvt.u64.u32 	%rd2867, %r203;
	bra.uni 	$L__BB1_189;
$L__BB1_188:
	rem.u64 	%rd2867, %rd230, %rd2810;
$L__BB1_189:
	shl.b64 	%rd234, %rd2867, 1;
	or.b64  	%rd1919, %rd234, %rd2810;
	and.b64  	%rd1920, %rd1919, -4294967296;
	setp.ne.s64 	%p63, %rd1920, 0;
	@%p63 bra 	$L__BB1_191;
	cvt.u32.u64 	%r204, %rd2810;
	cvt.u32.u64 	%r205, %rd234;
	rem.u32 	%r206, %r205, %r204;
	cvt.u64.u32 	%rd2868, %r206;
	bra.uni 	$L__BB1_192;
$L__BB1_191:
	rem.u64 	%rd2868, %rd234, %rd2810;
$L__BB1_192:
	shl.b64 	%rd238, %rd2868, 1;
	or.b64  	%rd1921, %rd238, %rd2810;
	and.b64  	%rd1922, %rd1921, -4294967296;
	setp.ne.s64 	%p64, %rd1922, 0;
	@%p64 bra 	$L__BB1_194;
	cvt.u32.u64 	%r207, %rd2810;
	cvt.u32.u64 	%r208, %rd238;
	rem.u32 	%r209, %r208, %r207;
	cvt.u64.u32 	%rd2869, %r209;
	bra.uni 	$L__BB1_195;
$L__BB1_194:
	rem.u64 	%rd2869, %rd238, %rd2810;
$L__BB1_195:
	shl.b64 	%rd242, %rd2869, 1;
	or.b64  	%rd1923, %rd242, %rd2810;
	and.b64  	%rd1924, %rd1923, -4294967296;
	setp.ne.s64 	%p65, %rd1924, 0;
	@%p65 bra 	$L__BB1_197;
	cvt.u32.u64 	%r210, %rd2810;
	cvt.u32.u64 	%r211, %rd242;
	rem.u32 	%r212, %r211, %r210;
	cvt.u64.u32 	%rd2870, %r212;
	bra.uni 	$L__BB1_198;
$L__BB1_197:
	rem.u64 	%rd2870, %rd242, %rd2810;
$L__BB1_198:
	shl.b64 	%rd246, %rd2870, 1;
	or.b64  	%rd1925, %rd246, %rd2810;
	and.b64  	%rd1926, %rd1925, -4294967296;
	setp.ne.s64 	%p66, %rd1926, 0;
	@%p66 bra 	$L__BB1_200;
	cvt.u32.u64 	%r213, %rd2810;
	cvt.u32.u64 	%r214, %rd246;
	rem.u32 	%r215, %r214, %r213;
	cvt.u64.u32 	%rd2871, %r215;
	bra.uni 	$L__BB1_201;
$L__BB1_200:
	rem.u64 	%rd2871, %rd246, %rd2810;
$L__BB1_201:
	shl.b64 	%rd250, %rd2871, 1;
	or.b64  	%rd1927, %rd250, %rd2810;
	and.b64  	%rd1928, %rd1927, -4294967296;
	setp.ne.s64 	%p67, %rd1928, 0;
	@%p67 bra 	$L__BB1_203;
	cvt.u32.u64 	%r216, %rd2810;
	cvt.u32.u64 	%r217, %rd250;
	rem.u32 	%r218, %r217, %r216;
	cvt.u64.u32 	%rd2872, %r218;
	bra.uni 	$L__BB1_204;
$L__BB1_203:
	rem.u64 	%rd2872, %rd250, %rd2810;
$L__BB1_204:
	shl.b64 	%rd254, %rd2872, 1;
	or.b64  	%rd1929, %rd254, %rd2810;
	and.b64  	%rd1930, %rd1929, -4294967296;
	setp.ne.s64 	%p68, %rd1930, 0;
	@%p68 bra 	$L__BB1_206;
	cvt.u32.u64 	%r219, %rd2810;
	cvt.u32.u64 	%r220, %rd254;
	rem.u32 	%r221, %r220, %r219;
	cvt.u64.u32 	%rd2873, %r221;
	bra.uni 	$L__BB1_207;
$L__BB1_206:
	rem.u64 	%rd2873, %rd254, %rd2810;
$L__BB1_207:
	shl.b64 	%rd258, %rd2873, 1;
	or.b64  	%rd1931, %rd258, %rd2810;
	and.b64  	%rd1932, %rd1931, -4294967296;
	setp.ne.s64 	%p69, %rd1932, 0;
	@%p69 bra 	$L__BB1_209;
	cvt.u32.u64 	%r222, %rd2810;
	cvt.u32.u64 	%r223, %rd258;
	rem.u32 	%r224, %r223, %r222;
	cvt.u64.u32 	%rd2874, %r224;
	bra.uni 	$L__BB1_210;
$L__BB1_209:
	rem.u64 	%rd2874, %rd258, %rd2810;
$L__BB1_210:
	shl.b64 	%rd262, %rd2874, 1;
	or.b64  	%rd1933, %rd262, %rd2810;
	and.b64  	%rd1934, %rd1933, -4294967296;
	setp.ne.s64 	%p70, %rd1934, 0;
	@%p70 bra 	$L__BB1_212;
	cvt.u32.u64 	%r225, %rd2810;
	cvt.u32.u64 	%r226, %rd262;
	rem.u32 	%r227, %r226, %r225;
	cvt.u64.u32 	%rd2875, %r227;
	bra.uni 	$L__BB1_213;
$L__BB1_212:
	rem.u64 	%rd2875, %rd262, %rd2810;
$L__BB1_213:
	shl.b64 	%rd266, %rd2875, 1;
	or.b64  	%rd1935, %rd266, %rd2810;
	and.b64  	%rd1936, %rd1935, -4294967296;
	setp.ne.s64 	%p71, %rd1936, 0;
	@%p71 bra 	$L__BB1_215;
	cvt.u32.u64 	%r228, %rd2810;
	cvt.u32.u64 	%r229, %rd266;
	rem.u32 	%r230, %r229, %r228;
	cvt.u64.u32 	%rd2876, %r230;
	bra.uni 	$L__BB1_216;
$L__BB1_215:
	rem.u64 	%rd2876, %rd266, %rd2810;
$L__BB1_216:
	shl.b64 	%rd270, %rd2876, 1;
	or.b64  	%rd1937, %rd270, %rd2810;
	and.b64  	%rd1938, %rd1937, -4294967296;
	setp.ne.s64 	%p72, %rd1938, 0;
	@%p72 bra 	$L__BB1_218;
	cvt.u32.u64 	%r231, %rd2810;
	cvt.u32.u64 	%r232, %rd270;
	rem.u32 	%r233, %r232, %r231;
	cvt.u64.u32 	%rd2877, %r233;
	bra.uni 	$L__BB1_219;
$L__BB1_218:
	rem.u64 	%rd2877, %rd270, %rd2810;
$L__BB1_219:
	shl.b64 	%rd274, %rd2877, 1;
	or.b64  	%rd1939, %rd274, %rd2810;
	and.b64  	%rd1940, %rd1939, -4294967296;
	setp.ne.s64 	%p73, %rd1940, 0;
	@%p73 bra 	$L__BB1_221;
	cvt.u32.u64 	%r234, %rd2810;
	cvt.u32.u64 	%r235, %rd274;
	rem.u32 	%r236, %r235, %r234;
	cvt.u64.u32 	%rd2878, %r236;
	bra.uni 	$L__BB1_222;
$L__BB1_221:
	rem.u64 	%rd2878, %rd274, %rd2810;
$L__BB1_222:
	shl.b64 	%rd278, %rd2878, 1;
	or.b64  	%rd1941, %rd278, %rd2810;
	and.b64  	%rd1942, %rd1941, -4294967296;
	setp.ne.s64 	%p74, %rd1942, 0;
	@%p74 bra 	$L__BB1_224;
	cvt.u32.u64 	%r237, %rd2810;
	cvt.u32.u64 	%r238, %rd278;
	rem.u32 	%r239, %r238, %r237;
	cvt.u64.u32 	%rd2879, %r239;
	bra.uni 	$L__BB1_225;
$L__BB1_224:
	rem.u64 	%rd2879, %rd278, %rd2810;
$L__BB1_225:
	shl.b64 	%rd282, %rd2879, 1;
	or.b64  	%rd1943, %rd282, %rd2810;
	and.b64  	%rd1944, %rd1943, -4294967296;
	setp.ne.s64 	%p75, %rd1944, 0;
	@%p75 bra 	$L__BB1_227;
	cvt.u32.u64 	%r240, %rd2810;
	cvt.u32.u64 	%r241, %rd282;
	rem.u32 	%r242, %r241, %r240;
	cvt.u64.u32 	%rd2880, %r242;
	bra.uni 	$L__BB1_228;
$L__BB1_227:
	rem.u64 	%rd2880, %rd282, %rd2810;
$L__BB1_228:
	shl.b64 	%rd286, %rd2880, 1;
	or.b64  	%rd1945, %rd286, %rd2810;
	and.b64  	%rd1946, %rd1945, -4294967296;
	setp.ne.s64 	%p76, %rd1946, 0;
	@%p76 bra 	$L__BB1_230;
	cvt.u32.u64 	%r243, %rd2810;
	cvt.u32.u64 	%r244, %rd286;
	rem.u32 	%r245, %r244, %r243;
	cvt.u64.u32 	%rd2881, %r245;
	bra.uni 	$L__BB1_231;
$L__BB1_230:
	rem.u64 	%rd2881, %rd286, %rd2810;
$L__BB1_231:
	shl.b64 	%rd290, %rd2881, 1;
	or.b64  	%rd1947, %rd290, %rd2810;
	and.b64  	%rd1948, %rd1947, -4294967296;
	setp.ne.s64 	%p77, %rd1948, 0;
	@%p77 bra 	$L__BB1_233;
	cvt.u32.u64 	%r246, %rd2810;
	cvt.u32.u64 	%r247, %rd290;
	rem.u32 	%r248, %r247, %r246;
	cvt.u64.u32 	%rd2882, %r248;
	bra.uni 	$L__BB1_234;
$L__BB1_233:
	rem.u64 	%rd2882, %rd290, %rd2810;
$L__BB1_234:
	shl.b64 	%rd294, %rd2882, 1;
	or.b64  	%rd1949, %rd294, %rd2810;
	and.b64  	%rd1950, %rd1949, -4294967296;
	setp.ne.s64 	%p78, %rd1950, 0;
	@%p78 bra 	$L__BB1_236;
	cvt.u32.u64 	%r249, %rd2810;
	cvt.u32.u64 	%r250, %rd294;
	rem.u32 	%r251, %r250, %r249;
	cvt.u64.u32 	%rd2883, %r251;
	bra.uni 	$L__BB1_237;
$L__BB1_236:
	rem.u64 	%rd2883, %rd294, %rd2810;
$L__BB1_237:
	shl.b64 	%rd298, %rd2883, 1;
	or.b64  	%rd1951, %rd298, %rd2810;
	and.b64  	%rd1952, %rd1951, -4294967296;
	setp.ne.s64 	%p79, %rd1952, 0;
	@%p79 bra 	$L__BB1_239;
	cvt.u32.u64 	%r252, %rd2810;
	cvt.u32.u64 	%r253, %rd298;
	rem.u32 	%r254, %r253, %r252;
	cvt.u64.u32 	%rd2884, %r254;
	bra.uni 	$L__BB1_240;
$L__BB1_239:
	rem.u64 	%rd2884, %rd298, %rd2810;
$L__BB1_240:
	shl.b64 	%rd302, %rd2884, 1;
	or.b64  	%rd1953, %rd302, %rd2810;
	and.b64  	%rd1954, %rd1953, -4294967296;
	setp.ne.s64 	%p80, %rd1954, 0;
	@%p80 bra 	$L__BB1_242;
	cvt.u32.u64 	%r255, %rd2810;
	cvt.u32.u64 	%r256, %rd302;
	rem.u32 	%r257, %r256, %r255;
	cvt.u64.u32 	%rd2885, %r257;
	bra.uni 	$L__BB1_243;
$L__BB1_242:
	rem.u64 	%rd2885, %rd302, %rd2810;
$L__BB1_243:
	shl.b64 	%rd306, %rd2885, 1;
	or.b64  	%rd1955, %rd306, %rd2810;
	and.b64  	%rd1956, %rd1955, -4294967296;
	setp.ne.s64 	%p81, %rd1956, 0;
	@%p81 bra 	$L__BB1_245;
	cvt.u32.u64 	%r258, %rd2810;
	cvt.u32.u64 	%r259, %rd306;
	rem.u32 	%r260, %r259, %r258;
	cvt.u64.u32 	%rd2886, %r260;
	bra.uni 	$L__BB1_246;
$L__BB1_245:
	rem.u64 	%rd2886, %rd306, %rd2810;
$L__BB1_246:
	shl.b64 	%rd310, %rd2886, 1;
	or.b64  	%rd1957, %rd310, %rd2810;
	and.b64  	%rd1958, %rd1957, -4294967296;
	setp.ne.s64 	%p82, %rd1958, 0;
	@%p82 bra 	$L__BB1_248;
	cvt.u32.u64 	%r261, %rd2810;
	cvt.u32.u64 	%r262, %rd310;
	rem.u32 	%r263, %r262, %r261;
	cvt.u64.u32 	%rd2887, %r263;
	bra.uni 	$L__BB1_249;
$L__BB1_248:
	rem.u64 	%rd2887, %rd310, %rd2810;
$L__BB1_249:
	shl.b64 	%rd314, %rd2887, 1;
	or.b64  	%rd1959, %rd314, %rd2810;
	and.b64  	%rd1960, %rd1959, -4294967296;
	setp.ne.s64 	%p83, %rd1960, 0;
	@%p83 bra 	$L__BB1_251;
	cvt.u32.u64 	%r264, %rd2810;
	cvt.u32.u64 	%r265, %rd314;
	rem.u32 	%r266, %r265, %r264;
	cvt.u64.u32 	%rd2888, %r266;
	bra.uni 	$L__BB1_252;
$L__BB1_251:
	rem.u64 	%rd2888, %rd314, %rd2810;
$L__BB1_252:
	shl.b64 	%rd318, %rd2888, 1;
	or.b64  	%rd1961, %rd318, %rd2810;
	and.b64  	%rd1962, %rd1961, -4294967296;
	setp.ne.s64 	%p84, %rd1962, 0;
	@%p84 bra 	$L__BB1_254;
	cvt.u32.u64 	%r267, %rd2810;
	cvt.u32.u64 	%r268, %rd318;
	rem.u32 	%r269, %r268, %r267;
	cvt.u64.u32 	%rd2889, %r269;
	bra.uni 	$L__BB1_255;
$L__BB1_254:
	rem.u64 	%rd2889, %rd318, %rd2810;
$L__BB1_255:
	shl.b64 	%rd322, %rd2889, 1;
	or.b64  	%rd1963, %rd322, %rd2810;
	and.b64  	%rd1964, %rd1963, -4294967296;
	setp.ne.s64 	%p85, %rd1964, 0;
	@%p85 bra 	$L__BB1_257;
	cvt.u32.u64 	%r270, %rd2810;
	cvt.u32.u64 	%r271, %rd322;
	rem.u32 	%r272, %r271, %r270;
	cvt.u64.u32 	%rd2890, %r272;
	bra.uni 	$L__BB1_258;
$L__BB1_257:
	rem.u64 	%rd2890, %rd322, %rd2810;
$L__BB1_258:
	shl.b64 	%rd326, %rd2890, 1;
	or.b64  	%rd1965, %rd326, %rd2810;
	and.b64  	%rd1966, %rd1965, -4294967296;
	setp.ne.s64 	%p86, %rd1966, 0;
	@%p86 bra 	$L__BB1_260;
	cvt.u32.u64 	%r273, %rd2810;
	cvt.u32.u64 	%r274, %rd326;
	rem.u32 	%r275, %r274, %r273;
	cvt.u64.u32 	%rd2891, %r275;
	bra.uni 	$L__BB1_261;
$L__BB1_260:
	rem.u64 	%rd2891, %rd326, %rd2810;
$L__BB1_261:
	shl.b64 	%rd330, %rd2891, 1;
	or.b64  	%rd1967, %rd330, %rd2810;
	and.b64  	%rd1968, %rd1967, -4294967296;
	setp.ne.s64 	%p87, %rd1968, 0;
	@%p87 bra 	$L__BB1_263;
	cvt.u32.u64 	%r276, %rd2810;
	cvt.u32.u64 	%r277, %rd330;
	rem.u32 	%r278, %r277, %r276;
	cvt.u64.u32 	%rd2892, %r278;
	bra.uni 	$L__BB1_264;
$L__BB1_263:
	rem.u64 	%rd2892, %rd330, %rd2810;
$L__BB1_264:
	shl.b64 	%rd334, %rd2892, 1;
	or.b64  	%rd1969, %rd334, %rd2810;
	and.b64  	%rd1970, %rd1969, -4294967296;
	setp.ne.s64 	%p88, %rd1970, 0;
	@%p88 bra 	$L__BB1_266;
	cvt.u32.u64 	%r279, %rd2810;
	cvt.u32.u64 	%r280, %rd334;
	rem.u32 	%r281, %r280, %r279;
	cvt.u64.u32 	%rd2893, %r281;
	bra.uni 	$L__BB1_267;
$L__BB1_266:
	rem.u64 	%rd2893, %rd334, %rd2810;
$L__BB1_267:
	shl.b64 	%rd338, %rd2893, 1;
	or.b64  	%rd1971, %rd338, %rd2810;
	and.b64  	%rd1972, %rd1971, -4294967296;
	setp.ne.s64 	%p89, %rd1972, 0;
	@%p89 bra 	$L__BB1_269;
	cvt.u32.u64 	%r282, %rd2810;
	cvt.u32.u64 	%r283, %rd338;
	rem.u32 	%r284, %r283, %r282;
	cvt.u64.u32 	%rd2894, %r284;
	bra.uni 	$L__BB1_270;
$L__BB1_269:
	rem.u64 	%rd2894, %rd338, %rd2810;
$L__BB1_270:
	shl.b64 	%rd342, %rd2894, 1;
	or.b64  	%rd1973, %rd342, %rd2810;
	and.b64  	%rd1974, %rd1973, -4294967296;
	setp.ne.s64 	%p90, %rd1974, 0;
	@%p90 bra 	$L__BB1_272;
	cvt.u32.u64 	%r285, %rd2810;
	cvt.u32.u64 	%r286, %rd342;
	rem.u32 	%r287, %r286, %r285;
	cvt.u64.u32 	%rd2895, %r287;
	bra.uni 	$L__BB1_273;
$L__BB1_272:
	rem.u64 	%rd2895, %rd342, %rd2810;
$L__BB1_273:
	shl.b64 	%rd346, %rd2895, 1;
	or.b64  	%rd1975, %rd346, %rd2810;
	and.b64  	%rd1976, %rd1975, -4294967296;
	setp.ne.s64 	%p91, %rd1976, 0;
	@%p91 bra 	$L__BB1_275;
	cvt.u32.u64 	%r288, %rd2810;
	cvt.u32.u64 	%r289, %rd346;
	rem.u32 	%r290, %r289, %r288;
	cvt.u64.u32 	%rd2896, %r290;
	bra.uni 	$L__BB1_276;
$L__BB1_275:
	rem.u64 	%rd2896, %rd346, %rd2810;
$L__BB1_276:
	shl.b64 	%rd350, %rd2896, 1;
	or.b64  	%rd1977, %rd350, %rd2810;
	and.b64  	%rd1978, %rd1977, -4294967296;
	setp.ne.s64 	%p92, %rd1978, 0;
	@%p92 bra 	$L__BB1_278;
	cvt.u32.u64 	%r291, %rd2810;
	cvt.u32.u64 	%r292, %rd350;
	rem.u32 	%r293, %r292, %r291;
	cvt.u64.u32 	%rd2897, %r293;
	bra.uni 	$L__BB1_279;
$L__BB1_278:
	rem.u64 	%rd2897, %rd350, %rd2810;
$L__BB1_279:
	shl.b64 	%rd354, %rd2897, 1;
	or.b64  	%rd1979, %rd354, %rd2810;
	and.b64  	%rd1980, %rd1979, -4294967296;
	setp.ne.s64 	%p93, %rd1980, 0;
	@%p93 bra 	$L__BB1_281;
	cvt.u32.u64 	%r294, %rd2810;
	cvt.u32.u64 	%r295, %rd354;
	rem.u32 	%r296, %r295, %r294;
	cvt.u64.u32 	%rd2898, %r296;
	bra.uni 	$L__BB1_282;
$L__BB1_281:
	rem.u64 	%rd2898, %rd354, %rd2810;
$L__BB1_282:
	add.s64 	%rd2899, %rd2898, %rd2833;
$L__BB1_283:
	or.b64  	%rd1981, %rd2899, %rd2810;
	and.b64  	%rd1982, %rd1981, -4294967296;
	setp.ne.s64 	%p94, %rd1982, 0;
	@%p94 bra 	$L__BB1_285;
	cvt.u32.u64 	%r297, %rd2810;
	cvt.u32.u64 	%r298, %rd2899;
	rem.u32 	%r299, %r298, %r297;
	cvt.u64.u32 	%rd3037, %r299;
	bra.uni 	$L__BB1_286;
$L__BB1_285:
	rem.u64 	%rd3037, %rd2899, %rd2810;
$L__BB1_286:
	mul.lo.s64 	%rd2967, %rd2831, %rd2831;
	mul.hi.u64 	%rd364, %rd2831, %rd2831;
	setp.eq.s64 	%p95, %rd364, 0;
	@%p95 bra 	$L__BB1_486;
	or.b64  	%rd1983, %rd2967, %rd2810;
	and.b64  	%rd1984, %rd1983, -4294967296;
	setp.ne.s64 	%p96, %rd1984, 0;
	@%p96 bra 	$L__BB1_289;
	cvt.u32.u64 	%r300, %rd2810;
	cvt.u32.u64 	%r301, %rd2967;
	rem.u32 	%r302, %r301, %r300;
	cvt.u64.u32 	%rd2901, %r302;
	bra.uni 	$L__BB1_290;
$L__BB1_289:
	rem.u64 	%rd2901, %rd2967, %rd2810;
$L__BB1_290:
	or.b64  	%rd1985, %rd364, %rd2810;
	and.b64  	%rd1986, %rd1985, -4294967296;
	setp.ne.s64 	%p97, %rd1986, 0;
	@%p97 bra 	$L__BB1_292;
	cvt.u32.u64 	%r303, %rd2810;
	cvt.u32.u64 	%r304, %rd364;
	rem.u32 	%r305, %r304, %r303;
	cvt.u64.u32 	%rd2902, %r305;
	bra.uni 	$L__BB1_293;
$L__BB1_292:
	rem.u64 	%rd2902, %rd364, %rd2810;
$L__BB1_293:
	shl.b64 	%rd371, %rd2902, 1;
	or.b64  	%rd1987, %rd371, %rd2810;
	and.b64  	%rd1988, %rd1987, -4294967296;
	setp.ne.s64 	%p98, %rd1988, 0;
	@%p98 bra 	$L__BB1_295;
	cvt.u32.u64 	%r306, %rd2810;
	cvt.u32.u64 	%r307, %rd371;
	rem.u32 	%r308, %r307, %r306;
	cvt.u64.u32 	%rd2903, %r308;
	bra.uni 	$L__BB1_296;
$L__BB1_295:
	rem.u64 	%rd2903, %rd371, %rd2810;
$L__BB1_296:
	shl.b64 	%rd375, %rd2903, 1;
	or.b64  	%rd1989, %rd375, %rd2810;
	and.b64  	%rd1990, %rd1989, -4294967296;
	setp.ne.s64 	%p99, %rd1990, 0;
	@%p99 bra 	$L__BB1_298;
	cvt.u32.u64 	%r309, %rd2810;
	cvt.u32.u64 	%r310, %rd375;
	rem.u32 	%r311, %r310, %r309;
	cvt.u64.u32 	%rd2904, %r311;
	bra.uni 	$L__BB1_299;
$L__BB1_298:
	rem.u64 	%rd2904, %rd375, %rd2810;
$L__BB1_299:
	shl.b64 	%rd379, %rd2904, 1;
	or.b64  	%rd1991, %rd379, %rd2810;
	and.b64  	%rd1992, %rd1991, -4294967296;
	setp.ne.s64 	%p100, %rd1992, 0;
	@%p100 bra 	$L__BB1_301;
	cvt.u32.u64 	%r312, %rd2810;
	cvt.u32.u64 	%r313, %rd379;
	rem.u32 	%r314, %r313, %r312;
	cvt.u64.u32 	%rd2905, %r314;
	bra.uni 	$L__BB1_302;
$L__BB1_301:
	rem.u64 	%rd2905, %rd379, %rd2810;
$L__BB1_302:
	shl.b64 	%rd383, %rd2905, 1;
	or.b64  	%rd1993, %rd383, %rd2810;
	and.b64  	%rd1994, %rd1993, -4294967296;
	setp.ne.s64 	%p101, %rd1994, 0;
	@%p101 bra 	$L__BB1_304;
	cvt.u32.u64 	%r315, %rd2810;
	cvt.u32.u64 	%r316, %rd383;
	rem.u32 	%r317, %r316, %r315;
	cvt.u64.u32 	%rd2906, %r317;
	bra.uni 	$L__BB1_305;
$L__BB1_304:
	rem.u64 	%rd2906, %rd383, %rd2810;
$L__BB1_305:
	shl.b64 	%rd387, %rd2906, 1;
	or.b64  	%rd1995, %rd387, %rd2810;
	and.b64  	%rd1996, %rd1995, -4294967296;
	setp.ne.s64 	%p102, %rd1996, 0;
	@%p102 bra 	$L__BB1_307;
	cvt.u32.u64 	%r318, %rd2810;
	cvt.u32.u64 	%r319, %rd387;
	rem.u32 	%r320, %r319, %r318;
	cvt.u64.u32 	%rd2907, %r320;
	bra.uni 	$L__BB1_308;
$L__BB1_307:
	rem.u64 	%rd2907, %rd387, %rd2810;
$L__BB1_308:
	shl.b64 	%rd391, %rd2907, 1;
	or.b64  	%rd1997, %rd391, %rd2810;
	and.b64  	%rd1998, %rd1997, -4294967296;
	setp.ne.s64 	%p103, %rd1998, 0;
	@%p103 bra 	$L__BB1_310;
	cvt.u32.u64 	%r321, %rd2810;
	cvt.u32.u64 	%r322, %rd391;
	rem.u32 	%r323, %r322, %r321;
	cvt.u64.u32 	%rd2908, %r323;
	bra.uni 	$L__BB1_311;
$L__BB1_310:
	rem.u64 	%rd2908, %rd391, %rd2810;
$L__BB1_311:
	shl.b64 	%rd395, %rd2908, 1;
	or.b64  	%rd1999, %rd395, %rd2810;
	and.b64  	%rd2000, %rd1999, -4294967296;
	setp.ne.s64 	%p104, %rd2000, 0;
	@%p104 bra 	$L__BB1_313;
	cvt.u32.u64 	%r324, %rd2810;
	cvt.u32.u64 	%r325, %rd395;
	rem.u32 	%r326, %r325, %r324;
	cvt.u64.u32 	%rd2909, %r326;
	bra.uni 	$L__BB1_314;
$L__BB1_313:
	rem.u64 	%rd2909, %rd395, %rd2810;
$L__BB1_314:
	shl.b64 	%rd399, %rd2909, 1;
	or.b64  	%rd2001, %rd399, %rd2810;
	and.b64  	%rd2002, %rd2001, -4294967296;
	setp.ne.s64 	%p105, %rd2002, 0;
	@%p105 bra 	$L__BB1_316;
	cvt.u32.u64 	%r327, %rd2810;
	cvt.u32.u64 	%r328, %rd399;
	rem.u32 	%r329, %r328, %r327;
	cvt.u64.u32 	%rd2910, %r329;
	bra.uni 	$L__BB1_317;
$L__BB1_316:
	rem.u64 	%rd2910, %rd399, %rd2810;
$L__BB1_317:
	shl.b64 	%rd403, %rd2910, 1;
	or.b64  	%rd2003, %rd403, %rd2810;
	and.b64  	%rd2004, %rd2003, -4294967296;
	setp.ne.s64 	%p106, %rd2004, 0;
	@%p106 bra 	$L__BB1_319;
	cvt.u32.u64 	%r330, %rd2810;
	cvt.u32.u64 	%r331, %rd403;
	rem.u32 	%r332, %r331, %r330;
	cvt.u64.u32 	%rd2911, %r332;
	bra.uni 	$L__BB1_320;
$L__BB1_319:
	rem.u64 	%rd2911, %rd403, %rd2810;
$L__BB1_320:
	shl.b64 	%rd407, %rd2911, 1;
	or.b64  	%rd2005, %rd407, %rd2810;
	and.b64  	%rd2006, %rd2005, -4294967296;
	setp.ne.s64 	%p107, %rd2006, 0;
	@%p107 bra 	$L__BB1_322;
	cvt.u32.u64 	%r333, %rd2810;
	cvt.u32.u64 	%r334, %rd407;
	rem.u32 	%r335, %r334, %r333;
	cvt.u64.u32 	%rd2912, %r335;
	bra.uni 	$L__BB1_323;
$L__BB1_322:
	rem.u64 	%rd2912, %rd407, %rd2810;
$L__BB1_323:
	shl.b64 	%rd411, %rd2912, 1;
	or.b64  	%rd2007, %rd411, %rd2810;
	and.b64  	%rd2008, %rd2007, -4294967296;
	setp.ne.s64 	%p108, %rd2008, 0;
	@%p108 bra 	$L__BB1_325;
	cvt.u32.u64 	%r336, %rd2810;
	cvt.u32.u64 	%r337, %rd411;
	rem.u32 	%r338, %r337, %r336;
	cvt.u64.u32 	%rd2913, %r338;
	bra.uni 	$L__BB1_326;
$L__BB1_325:
	rem.u64 	%rd2913, %rd411, %rd2810;
$L__BB1_326:
	shl.b64 	%rd415, %rd2913, 1;
	or.b64  	%rd2009, %rd415, %rd2810;
	and.b64  	%rd2010, %rd2009, -4294967296;
	setp.ne.s64 	%p109, %rd2010, 0;
	@%p109 bra 	$L__BB1_328;
	cvt.u32.u64 	%r339, %rd2810;
	cvt.u32.u64 	%r340, %rd415;
	rem.u32 	%r341, %r340, %r339;
	cvt.u64.u32 	%rd2914, %r341;
	bra.uni 	$L__BB1_329;
$L__BB1_328:
	rem.u64 	%rd2914, %rd415, %rd2810;
$L__BB1_329:
	shl.b64 	%rd419, %rd2914, 1;
	or.b64  	%rd2011, %rd419, %rd2810;
	and.b64  	%rd2012, %rd2011, -4294967296;
	setp.ne.s64 	%p110, %rd2012, 0;
	@%p110 bra 	$L__BB1_331;
	cvt.u32.u64 	%r342, %rd2810;
	cvt.u32.u64 	%r343, %rd419;
	rem.u32 	%r344, %r343, %r342;
	cvt.u64.u32 	%rd2915, %r344;
	bra.uni 	$L__BB1_332;
$L__BB1_331:
	rem.u64 	%rd2915, %rd419, %rd2810;
$L__BB1_332:
	shl.b64 	%rd423, %rd2915, 1;
	or.b64  	%rd2013, %rd423, %rd2810;
	and.b64  	%rd2014, %rd2013, -4294967296;
	setp.ne.s64 	%p111, %rd2014, 0;
	@%p111 bra 	$L__BB1_334;
	cvt.u32.u64 	%r345, %rd2810;
	cvt.u32.u64 	%r346, %rd423;
	rem.u32 	%r347, %r346, %r345;
	cvt.u64.u32 	%rd2916, %r347;
	bra.uni 	$L__BB1_335;
$L__BB1_334:
	rem.u64 	%rd2916, %rd423, %rd2810;
$L__BB1_335:
	shl.b64 	%rd427, %rd2916, 1;
	or.b64  	%rd2015, %rd427, %rd2810;
	and.b64  	%rd2016, %rd2015, -4294967296;
	setp.ne.s64 	%p112, %rd2016, 0;
	@%p112 bra 	$L__BB1_337;
	cvt.u32.u64 	%r348, %rd2810;
	cvt.u32.u64 	%r349, %rd427;
	rem.u32 	%r350, %r349, %r348;
	cvt.u64.u32 	%rd2917, %r350;
	bra.uni 	$L__BB1_338;
$L__BB1_337:
	rem.u64 	%rd2917, %rd427, %rd2810;
$L__BB1_338:
	shl.b64 	%rd431, %rd2917, 1;
	or.b64  	%rd2017, %rd431, %rd2810;
	and.b64  	%rd2018, %rd2017, -4294967296;
	setp.ne.s64 	%p113, %rd2018, 0;
	@%p113 bra 	$L__BB1_340;
	cvt.u32.u64 	%r351, %rd2810;
	cvt.u32.u64 	%r352, %rd431;
	rem.u32 	%r353, %r352, %r351;
	cvt.u64.u32 	%rd2918, %r353;
	bra.uni 	$L__BB1_341;
$L__BB1_340:
	rem.u64 	%rd2918, %rd431, %rd2810;
$L__BB1_341:
	shl.b64 	%rd435, %rd2918, 1;
	or.b64  	%rd2019, %rd435, %rd2810;
	and.b64  	%rd2020, %rd2019, -4294967296;
	setp.ne.s64 	%p114, %rd2020, 0;
	@%p114 bra 	$L__BB1_343;
	cvt.u32.u64 	%r354, %rd2810;
	cvt.u32.u64 	%r355, %rd435;
	rem.u32 	%r356, %r355, %r354;
	cvt.u64.u32 	%rd2919, %r356;
	bra.uni 	$L__BB1_344;
$L__BB1_343:
	rem.u64 	%rd2919, %rd435, %rd2810;
$L__BB1_344:
	shl.b64 	%rd439, %rd2919, 1;
	or.b64  	%rd2021, %rd439, %rd2810;
	and.b64  	%rd2022, %rd2021, -4294967296;
	setp.ne.s64 	%p115, %rd2022, 0;
	@%p115 bra 	$L__BB1_346;
	cvt.u32.u64 	%r357, %rd2810;
	cvt.u32.u64 	%r358, %rd439;
	rem.u32 	%r359, %r358, %r357;
	cvt.u64.u32 	%rd2920, %r359;
	bra.uni 	$L__BB1_347;
$L__BB1_346:
	rem.u64 	%rd2920, %rd439, %rd2810;
$L__BB1_347:
	shl.b64 	%rd443, %rd2920, 1;
	or.b64  	%rd2023, %rd443, %rd2810;
	and.b64  	%rd2024, %rd2023, -4294967296;
	setp.ne.s64 	%p116, %rd2024, 0;
	@%p116 bra 	$L__BB1_349;
	cvt.u32.u64 	%r360, %rd2810;
	cvt.u32.u64 	%r361, %rd443;
	rem.u32 	%r362, %r361, %r360;
	cvt.u64.u32 	%rd2921, %r362;
	bra.uni 	$L__BB1_350;
$L__BB1_349:
	rem.u64 	%rd2921, %rd443, %rd2810;
$L__BB1_350:
	shl.b64 	%rd447, %rd2921, 1;
	or.b64  	%rd2025, %rd447, %rd2810;
	and.b64  	%rd2026, %rd2025, -4294967296;
	setp.ne.s64 	%p117, %rd2026, 0;
	@%p117 bra 	$L__BB1_352;
	cvt.u32.u64 	%r363, %rd2810;
	cvt.u32.u64 	%r364, %rd447;
	rem.u32 	%r365, %r364, %r363;
	cvt.u64.u32 	%rd2922, %r365;
	bra.uni 	$L__BB1_353;
$L__BB1_352:
	rem.u64 	%rd2922, %rd447, %rd2810;
$L__BB1_353:
	shl.b64 	%rd451, %rd2922, 1;
	or.b64  	%rd2027, %rd451, %rd2810;
	and.b64  	%rd2028, %rd2027, -4294967296;
	setp.ne.s64 	%p118, %rd2028, 0;
	@%p118 bra 	$L__BB1_355;
	cvt.u32.u64 	%r366, %rd2810;
	cvt.u32.u64 	%r367, %rd451;
	rem.u32 	%r368, %r367, %r366;
	cvt.u64.u32 	%rd2923, %r368;
	bra.uni 	$L__BB1_356;
$L__BB1_355:
	rem.u64 	%rd2923, %rd451, %rd2810;
$L__BB1_356:
	shl.b64 	%rd455, %rd2923, 1;
	or.b64  	%rd2029, %rd455, %rd2810;
	and.b64  	%rd2030, %rd2029, -4294967296;
	setp.ne.s64 	%p119, %rd2030, 0;
	@%p119 bra 	$L__BB1_358;
	cvt.u32.u64 	%r369, %rd2810;
	cvt.u32.u64 	%r370, %rd455;
	rem.u32 	%r371, %r370, %r369;
	cvt.u64.u32 	%rd2924, %r371;
	bra.uni 	$L__BB1_359;
$L__BB1_358:
	rem.u64 	%rd2924, %rd455, %rd2810;
$L__BB1_359:
	shl.b64 	%rd459, %rd2924, 1;
	or.b64  	%rd2031, %rd459, %rd2810;
	and.b64  	%rd2032, %rd2031, -4294967296;
	setp.ne.s64 	%p120, %rd2032, 0;
	@%p120 bra 	$L__BB1_361;
	cvt.u32.u64 	%r372, %rd2810;
	cvt.u32.u64 	%r373, %rd459;
	rem.u32 	%r374, %r373, %r372;
	cvt.u64.u32 	%rd2925, %r374;
	bra.uni 	$L__BB1_362;
$L__BB1_361:
	rem.u64 	%rd2925, %rd459, %rd2810;
$L__BB1_362:
	shl.b64 	%rd463, %rd2925, 1;
	or.b64  	%rd2033, %rd463, %rd2810;
	and.b64  	%rd2034, %rd2033, -4294967296;
	setp.ne.s64 	%p121, %rd2034, 0;
	@%p121 bra 	$L__BB1_364;
	cvt.u32.u64 	%r375, %rd2810;
	cvt.u32.u64 	%r376, %rd463;
	rem.u32 	%r377, %r376, %r375;
	cvt.u64.u32 	%rd2926, %r377;
	bra.uni 	$L__BB1_365;
$L__BB1_364:
	rem.u64 	%rd2926, %rd463, %rd2810;
$L__BB1_365:
	shl.b64 	%rd467, %rd2926, 1;
	or.b64  	%rd2035, %rd467, %rd2810;
	and.b64  	%rd2036, %rd2035, -4294967296;
	setp.ne.s64 	%p122, %rd2036, 0;
	@%p122 bra 	$L__BB1_367;
	cvt.u32.u64 	%r378, %rd2810;
	cvt.u32.u64 	%r379, %rd467;
	rem.u32 	%r380, %r379, %r378;
	cvt.u64.u32 	%rd2927, %r380;
	bra.uni 	$L__BB1_368;
$L__BB1_367:
	rem.u64 	%rd2927, %rd467, %rd2810;
$L__BB1_368:
	shl.b64 	%rd471, %rd2927, 1;
	or.b64  	%rd2037, %rd471, %rd2810;
	and.b64  	%rd2038, %rd2037, -4294967296;
	setp.ne.s64 	%p123, %rd2038, 0;
	@%p123 bra 	$L__BB1_370;
	cvt.u32.u64 	%r381, %rd2810;
	cvt.u32.u64 	%r382, %rd471;
	rem.u32 	%r383, %r382, %r381;
	cvt.u64.u32 	%rd2928, %r383;
	bra.uni 	$L__BB1_371;
$L__BB1_370:
	rem.u64 	%rd2928, %rd471, %rd2810;
$L__BB1_371:
	shl.b64 	%rd475, %rd2928, 1;
	or.b64  	%rd2039, %rd475, %rd2810;
	and.b64  	%rd2040, %rd2039, -4294967296;
	setp.ne.s64 	%p124, %rd2040, 0;
	@%p124 bra 	$L__BB1_373;
	cvt.u32.u64 	%r384, %rd2810;
	cvt.u32.u64 	%r385, %rd475;
	rem.u32 	%r386, %r385, %r384;
	cvt.u64.u32 	%rd2929, %r386;
	bra.uni 	$L__BB1_374;
$L__BB1_373:
	rem.u64 	%rd2929, %rd475, %rd2810;
$L__BB1_374:
	shl.b64 	%rd479, %rd2929, 1;
	or.b64  	%rd2041, %rd479, %rd2810;
	and.b64  	%rd2042, %rd2041, -4294967296;
	setp.ne.s64 	%p125, %rd2042, 0;
	@%p125 bra 	$L__BB1_376;
	cvt.u32.u64 	%r387, %rd2810;
	cvt.u32.u64 	%r388, %rd479;
	rem.u32 	%r389, %r388, %r387;
	cvt.u64.u32 	%rd2930, %r389;
	bra.uni 	$L__BB1_377;
$L__BB1_376:
	rem.u64 	%rd2930, %rd479, %rd2810;
$L__BB1_377:
	shl.b64 	%rd483, %rd2930, 1;
	or.b64  	%rd2043, %rd483, %rd2810;
	and.b64  	%rd2044, %rd2043, -4294967296;
	setp.ne.s64 	%p126, %rd2044, 0;
	@%p126 bra 	$L__BB1_379;
	cvt.u32.u64 	%r390, %rd2810;
	cvt.u32.u64 	%r391, %rd483;
	rem.u32 	%r392, %r391, %r390;
	cvt.u64.u32 	%rd2931, %r392;
	bra.uni 	$L__BB1_380;
$L__BB1_379:
	rem.u64 	%rd2931, %rd483, %rd2810;
$L__BB1_380:
	shl.b64 	%rd487, %rd2931, 1;
	or.b64  	%rd2045, %rd487, %rd2810;
	and.b64  	%rd2046, %rd2045, -4294967296;
	setp.ne.s64 	%p127, %rd2046, 0;
	@%p127 bra 	$L__BB1_382;
	cvt.u32.u64 	%r393, %rd2810;
	cvt.u32.u64 	%r394, %rd487;
	rem.u32 	%r395, %r394, %r393;
	cvt.u64.u32 	%rd2932, %r395;
	bra.uni 	$L__BB1_383;
$L__BB1_382:
	rem.u64 	%rd2932, %rd487, %rd2810;
$L__BB1_383:
	shl.b64 	%rd491, %rd2932, 1;
	or.b64  	%rd2047, %rd491, %rd2810;
	and.b64  	%rd2048, %rd2047, -4294967296;
	setp.ne.s64 	%p128, %rd2048, 0;
	@%p128 bra 	$L__BB1_385;
	cvt.u32.u64 	%r396, %rd2810;
	cvt.u32.u64 	%r397, %rd491;
	rem.u32 	%r398, %r397, %r396;
	cvt.u64.u32 	%rd2933, %r398;
	bra.uni 	$L__BB1_386;
$L__BB1_385:
	rem.u64 	%rd2933, %rd491, %rd2810;
$L__BB1_386:
	shl.b64 	%rd495, %rd2933, 1;
	or.b64  	%rd2049, %rd495, %rd2810;
	and.b64  	%rd2050, %rd2049, -4294967296;
	setp.ne.s64 	%p129, %rd2050, 0;
	@%p129 bra 	$L__BB1_388;
	cvt.u32.u64 	%r399, %rd2810;
	cvt.u32.u64 	%r400, %rd495;
	rem.u32 	%r401, %r400, %r399;
	cvt.u64.u32 	%rd2934, %r401;
	bra.uni 	$L__BB1_389;
$L__BB1_388:
	rem.u64 	%rd2934, %rd495, %rd2810;
$L__BB1_389:
	shl.b64 	%rd499, %rd2934, 1;
	or.b64  	%rd2051, %rd499, %rd2810;
	and.b64  	%rd2052, %rd2051, -4294967296;
	setp.ne.s64 	%p130, %rd2052, 0;
	@%p130 bra 	$L__BB1_391;
	cvt.u32.u64 	%r402, %rd2810;
	cvt.u32.u64 	%r403, %rd499;
	rem.u32 	%r404, %r403, %r402;
	cvt.u64.u32 	%rd2935, %r404;
	bra.uni 	$L__BB1_392;
$L__BB1_391:
	rem.u64 	%rd2935, %rd499, %rd2810;
$L__BB1_392:
	shl.b64 	%rd503, %rd2935, 1;
	or.b64  	%rd2053, %rd503, %rd2810;
	and.b64  	%rd2054, %rd2053, -4294967296;
	setp.ne.s64 	%p131, %rd2054, 0;
	@%p131 bra 	$L__BB1_394;
	cvt.u32.u64 	%r405, %rd2810;
	cvt.u32.u64 	%r406, %rd503;
	rem.u32 	%r407, %r406, %r405;
	cvt.u64.u32 	%rd2936, %r407;
	bra.uni 	$L__BB1_395;
$L__BB1_394:
	rem.u64 	%rd2936, %rd503, %rd2810;
$L__BB1_395:
	shl.b64 	%rd507, %rd2936, 1;
	or.b64  	%rd2055, %rd507, %rd2810;
	and.b64  	%rd2056, %rd2055, -4294967296;
	setp.ne.s64 	%p132, %rd2056, 0;
	@%p132 bra 	$L__BB1_397;
	cvt.u32.u64 	%r408, %rd2810;
	cvt.u32.u64 	%r409, %rd507;
	rem.u32 	%r410, %r409, %r408;
	cvt.u64.u32 	%rd2937, %r410;
	bra.uni 	$L__BB1_398;
$L__BB1_397:
	rem.u64 	%rd2937, %rd507, %rd2810;
$L__BB1_398:
	shl.b64 	%rd511, %rd2937, 1;
	or.b64  	%rd2057, %rd511, %rd2810;
	and.b64  	%rd2058, %rd2057, -4294967296;
	setp.ne.s64 	%p133, %rd2058, 0;
	@%p133 bra 	$L__BB1_400;
	cvt.u32.u64 	%r411, %rd2810;
	cvt.u32.u64 	%r412, %rd511;
	rem.u32 	%r413, %r412, %r411;
	cvt.u64.u32 	%rd2938, %r413;
	bra.uni 	$L__BB1_401;
$L__BB1_400:
	rem.u64 	%rd2938, %rd511, %rd2810;
$L__BB1_401:
	shl.b64 	%rd515, %rd2938, 1;
	or.b64  	%rd2059, %rd515, %rd2810;
	and.b64  	%rd2060, %rd2059, -4294967296;
	setp.ne.s64 	%p134, %rd2060, 0;
	@%p134 bra 	$L__BB1_403;
	cvt.u32.u64 	%r414, %rd2810;
	cvt.u32.u64 	%r415, %rd515;
	rem.u32 	%r416, %r415, %r414;
	cvt.u64.u32 	%rd2939, %r416;
	bra.uni 	$L__BB1_404;
$L__BB1_403:
	rem.u64 	%rd2939, %rd515, %rd2810;
$L__BB1_404:
	shl.b64 	%rd519, %rd2939, 1;
	or.b64  	%rd2061, %rd519, %rd2810;
	and.b64  	%rd2062, %rd2061, -4294967296;
	setp.ne.s64 	%p135, %rd2062, 0;
	@%p135 bra 	$L__BB1_406;
	cvt.u32.u64 	%r417, %rd2810;
	cvt.u32.u64 	%r418, %rd519;
	rem.u32 	%r419, %r418, %r417;
	cvt.u64.u32 	%rd2940, %r419;
	bra.uni 	$L__BB1_407;
$L__BB1_406:
	rem.u64 	%rd2940, %rd519, %rd2810;
$L__BB1_407:
	shl.b64 	%rd523, %rd2940, 1;
	or.b64  	%rd2063, %rd523, %rd2810;
	and.b64  	%rd2064, %rd2063, -4294967296;
	setp.ne.s64 	%p136, %rd2064, 0;
	@%p136 bra 	$L__BB1_409;
	cvt.u32.u64 	%r420, %rd2810;
	cvt.u32.u64 	%r421, %rd523;
	rem.u32 	%r422, %r421, %r420;
	cvt.u64.u32 	%rd2941, %r422;
	bra.uni 	$L__BB1_410;
$L__BB1_409:
	rem.u64 	%rd2941, %rd523, %rd2810;
$L__BB1_410:
	shl.b64 	%rd527, %rd2941, 1;
	or.b64  	%rd2065, %rd527, %rd2810;
	and.b64  	%rd2066, %rd2065, -4294967296;
	setp.ne.s64 	%p137, %rd2066, 0;
	@%p137 bra 	$L__BB1_412;
	cvt.u32.u64 	%r423, %rd2810;
	cvt.u32.u64 	%r424, %rd527;
	rem.u32 	%r425, %r424, %r423;
	cvt.u64.u32 	%rd2942, %r425;
	bra.uni 	$L__BB1_413;
$L__BB1_412:
	rem.u64 	%rd2942, %rd527, %rd2810;
$L__BB1_413:
	shl.b64 	%rd531, %rd2942, 1;
	or.b64  	%rd2067, %rd531, %rd2810;
	and.b64  	%rd2068, %rd2067, -4294967296;
	setp.ne.s64 	%p138, %rd2068, 0;
	@%p138 bra 	$L__BB1_415;
	cvt.u32.u64 	%r426, %rd2810;
	cvt.u32.u64 	%r427, %rd531;
	rem.u32 	%r428, %r427, %r426;
	cvt.u64.u32 	%rd2943, %r428;
	bra.uni 	$L__BB1_416;
$L__BB1_415:
	rem.u64 	%rd2943, %rd531, %rd2810;
$L__BB1_416:
	shl.b64 	%rd535, %rd2943, 1;
	or.b64  	%rd2069, %rd535, %rd2810;
	and.b64  	%rd2070, %rd2069, -4294967296;
	setp.ne.s64 	%p139, %rd2070, 0;
	@%p139 bra 	$L__BB1_418;
	cvt.u32.u64 	%r429, %rd2810;
	cvt.u32.u64 	%r430, %rd535;
	rem.u32 	%r431, %r430, %r429;
	cvt.u64.u32 	%rd2944, %r431;
	bra.uni 	$L__BB1_419;
$L__BB1_418:
	rem.u64 	%rd2944, %rd535, %rd2810;
$L__BB1_419:
	shl.b64 	%rd539, %rd2944, 1;
	or.b64  	%rd2071, %rd539, %rd2810;
	and.b64  	%rd2072, %rd2071, -4294967296;
	setp.ne.s64 	%p140, %rd2072, 0;
	@%p140 bra 	$L__BB1_421;
	cvt.u32.u64 	%r432, %rd2810;
	cvt.u32.u64 	%r433, %rd539;
	rem.u32 	%r434, %r433, %r432;
	cvt.u64.u32 	%rd2945, %r434;
	bra.uni 	$L__BB1_422;
$L__BB1_421:
	rem.u64 	%rd2945, %rd539, %rd2810;
$L__BB1_422:
	shl.b64 	%rd543, %rd2945, 1;
	or.b64  	%rd2073, %rd543, %rd2810;
	and.b64  	%rd2074, %rd2073, -4294967296;
	setp.ne.s64 	%p141, %rd2074, 0;
	@%p141 bra 	$L__BB1_424;
	cvt.u32.u64 	%r435, %rd2810;
	cvt.u32.u64 	%r436, %rd543;
	rem.u32 	%r437, %r436, %r435;
	cvt.u64.u32 	%rd2946, %r437;
	bra.uni 	$L__BB1_425;
$L__BB1_424:
	rem.u64 	%rd2946, %rd543, %rd2810;
$L__BB1_425:
	shl.b64 	%rd547, %rd2946, 1;
	or.b64  	%rd2075, %rd547, %rd2810;
	and.b64  	%rd2076, %rd2075, -4294967296;
	setp.ne.s64 	%p142, %rd2076, 0;
	@%p142 bra 	$L__BB1_427;
	cvt.u32.u64 	%r438, %rd2810;
	cvt.u32.u64 	%r439, %rd547;
	rem.u32 	%r440, %r439, %r438;
	cvt.u64.u32 	%rd2947, %r440;
	bra.uni 	$L__BB1_428;
$L__BB1_427:
	rem.u64 	%rd2947, %rd547, %rd2810;
$L__BB1_428:
	shl.b64 	%rd551, %rd2947, 1;
	or.b64  	%rd2077, %rd551, %rd2810;
	and.b64  	%rd2078, %rd2077, -4294967296;
	setp.ne.s64 	%p143, %rd2078, 0;
	@%p143 bra 	$L__BB1_430;
	cvt.u32.u64 	%r441, %rd2810;
	cvt.u32.u64 	%r442, %rd551;
	rem.u32 	%r443, %r442, %r441;
	cvt.u64.u32 	%rd2948, %r443;
	bra.uni 	$L__BB1_431;
$L__BB1_430:
	rem.u64 	%rd2948, %rd551, %rd2810;
$L__BB1_431:
	shl.b64 	%rd555, %rd2948, 1;
	or.b64  	%rd2079, %rd555, %rd2810;
	and.b64  	%rd2080, %rd2079, -4294967296;
	setp.ne.s64 	%p144, %rd2080, 0;
	@%p144 bra 	$L__BB1_433;
	cvt.u32.u64 	%r444, %rd2810;
	cvt.u32.u64 	%r445, %rd555;
	rem.u32 	%r446, %r445, %r444;
	cvt.u64.u32 	%rd2949, %r446;
	bra.uni 	$L__BB1_434;
$L__BB1_433:
	rem.u64 	%rd2949, %rd555, %rd2810;
$L__BB1_434:
	shl.b64 	%rd559, %rd2949, 1;
	or.b64  	%rd2081, %rd559, %rd2810;
	and.b64  	%rd2082, %rd2081, -4294967296;
	setp.ne.s64 	%p145, %rd2082, 0;
	@%p145 bra 	$L__BB1_436;
	cvt.u32.u64 	%r447, %rd2810;
	cvt.u32.u64 	%r448, %rd559;
	rem.u32 	%r449, %r448, %r447;
	cvt.u64.u32 	%rd2950, %r449;
	bra.uni 	$L__BB1_437;
$L__BB1_436:
	rem.u64 	%rd2950, %rd559, %rd2810;
$L__BB1_437:
	shl.b64 	%rd563, %rd2950, 1;
	or.b64  	%rd2083, %rd563, %rd2810;
	and.b64  	%rd2084, %rd2083, -4294967296;
	setp.ne.s64 	%p146, %rd2084, 0;
	@%p146 bra 	$L__BB1_439;
	cvt.u32.u64 	%r450, %rd2810;
	cvt.u32.u64 	%r451, %rd563;
	rem.u32 	%r452, %r451, %r450;
	cvt.u64.u32 	%rd2951, %r452;
	bra.uni 	$L__BB1_440;
$L__BB1_439:
	rem.u64 	%rd2951, %rd563, %rd2810;
$L__BB1_440:
	shl.b64 	%rd567, %rd2951, 1;
	or.b64  	%rd2085, %rd567, %rd2810;
	and.b64  	%rd2086, %rd2085, -4294967296;
	setp.ne.s64 	%p147, %rd2086, 0;
	@%p147 bra 	$L__BB1_442;
	cvt.u32.u64 	%r453, %rd2810;
	cvt.u32.u64 	%r454, %rd567;
	rem.u32 	%r455, %r454, %r453;
	cvt.u64.u32 	%rd2952, %r455;
	bra.uni 	$L__BB1_443;
$L__BB1_442:
	rem.u64 	%rd2952, %rd567, %rd2810;
$L__BB1_443:
	shl.b64 	%rd571, %rd2952, 1;
	or.b64  	%rd2087, %rd571, %rd2810;
	and.b64  	%rd2088, %rd2087, -4294967296;
	setp.ne.s64 	%p148, %rd2088, 0;
	@%p148 bra 	$L__BB1_445;
	cvt.u32.u64 	%r456, %rd2810;
	cvt.u32.u64 	%r457, %rd571;
	rem.u32 	%r458, %r457, %r456;
	cvt.u64.u32 	%rd2953, %r458;
	bra.uni 	$L__BB1_446;
$L__BB1_445:
	rem.u64 	%rd2953, %rd571, %rd2810;
$L__BB1_446:
	shl.b64 	%rd575, %rd2953, 1;
	or.b64  	%rd2089, %rd575, %rd2810;
	and.b64  	%rd2090, %rd2089, -4294967296;
	setp.ne.s64 	%p149, %rd2090, 0;
	@%p149 bra 	$L__BB1_448;
	cvt.u32.u64 	%r459, %rd2810;
	cvt.u32.u64 	%r460, %rd575;
	rem.u32 	%r461, %r460, %r459;
	cvt.u64.u32 	%rd2954, %r461;
	bra.uni 	$L__BB1_449;
$L__BB1_448:
	rem.u64 	%rd2954, %rd575, %rd2810;
$L__BB1_449:
	shl.b64 	%rd579, %rd2954, 1;
	or.b64  	%rd2091, %rd579, %rd2810;
	and.b64  	%rd2092, %rd2091, -4294967296;
	setp.ne.s64 	%p150, %rd2092, 0;
	@%p150 bra 	$L__BB1_451;
	cvt.u32.u64 	%r462, %rd2810;
	cvt.u32.u64 	%r463, %rd579;
	rem.u32 	%r464, %r463, %r462;
	cvt.u64.u32 	%rd2955, %r464;
	bra.uni 	$L__BB1_452;
$L__BB1_451:
	rem.u64 	%rd2955, %rd579, %rd2810;
$L__BB1_452:
	shl.b64 	%rd583, %rd2955, 1;
	or.b64  	%rd2093, %rd583, %rd2810;
	and.b64  	%rd2094, %rd2093, -4294967296;
	setp.ne.s64 	%p151, %rd2094, 0;
	@%p151 bra 	$L__BB1_454;
	cvt.u32.u64 	%r465, %rd2810;
	cvt.u32.u64 	%r466, %rd583;
	rem.u32 	%r467, %r466, %r465;
	cvt.u64.u32 	%rd2956, %r467;
	bra.uni 	$L__BB1_455;
$L__BB1_454:
	rem.u64 	%rd2956, %rd583, %rd2810;
$L__BB1_455:
	shl.b64 	%rd587, %rd2956, 1;
	or.b64  	%rd2095, %rd587, %rd2810;
	and.b64  	%rd2096, %rd2095, -4294967296;
	setp.ne.s64 	%p152, %rd2096, 0;
	@%p152 bra 	$L__BB1_457;
	cvt.u32.u64 	%r468, %rd2810;
	cvt.u32.u64 	%r469, %rd587;
	rem.u32 	%r470, %r469, %r468;
	cvt.u64.u32 	%rd2957, %r470;
	bra.uni 	$L__BB1_458;
$L__BB1_457:
	rem.u64 	%rd2957, %rd587, %rd2810;
$L__BB1_458:
	shl.b64 	%rd591, %rd2957, 1;
	or.b64  	%rd2097, %rd591, %rd2810;
	and.b64  	%rd2098, %rd2097, -4294967296;
	setp.ne.s64 	%p153, %rd2098, 0;
	@%p153 bra 	$L__BB1_460;
	cvt.u32.u64 	%r471, %rd2810;
	cvt.u32.u64 	%r472, %rd591;
	rem.u32 	%r473, %r472, %r471;
	cvt.u64.u32 	%rd2958, %r473;
	bra.uni 	$L__BB1_461;
$L__BB1_460:
	rem.u64 	%rd2958, %rd591, %rd2810;
$L__BB1_461:
	shl.b64 	%rd595, %rd2958, 1;
	or.b64  	%rd2099, %rd595, %rd2810;
	and.b64  	%rd2100, %rd2099, -4294967296;
	setp.ne.s64 	%p154, %rd2100, 0;
	@%p154 bra 	$L__BB1_463;
	cvt.u32.u64 	%r474, %rd2810;
	cvt.u32.u64 	%r475, %rd595;
	rem.u32 	%r476, %r475, %r474;
	cvt.u64.u32 	%rd2959, %r476;
	bra.uni 	$L__BB1_464;
$L__BB1_463:
	rem.u64 	%rd2959, %rd595, %rd2810;
$L__BB1_464:
	shl.b64 	%rd599, %rd2959, 1;
	or.b64  	%rd2101, %rd599, %rd2810;
	and.b64  	%rd2102, %rd2101, -4294967296;
	setp.ne.s64 	%p155, %rd2102, 0;
	@%p155 bra 	$L__BB1_466;
	cvt.u32.u64 	%r477, %rd2810;
	cvt.u32.u64 	%r478, %rd599;
	rem.u32 	%r479, %r478, %r477;
	cvt.u64.u32 	%rd2960, %r479;
	bra.uni 	$L__BB1_467;
$L__BB1_466:
	rem.u64 	%rd2960, %rd599, %rd2810;
$L__BB1_467:
	shl.b64 	%rd603, %rd2960, 1;
	or.b64  	%rd2103, %rd603, %rd2810;
	and.b64  	%rd2104, %rd2103, -4294967296;
	setp.ne.s64 	%p156, %rd2104, 0;
	@%p156 bra 	$L__BB1_469;
	cvt.u32.u64 	%r480, %rd2810;
	cvt.u32.u64 	%r481, %rd603;
	rem.u32 	%r482, %r481, %r480;
	cvt.u64.u32 	%rd2961, %r482;
	bra.uni 	$L__BB1_470;
$L__BB1_469:
	rem.u64 	%rd2961, %rd603, %rd2810;
$L__BB1_470:
	shl.b64 	%rd607, %rd2961, 1;
	or.b64  	%rd2105, %rd607, %rd2810;
	and.b64  	%rd2106, %rd2105, -4294967296;
	setp.ne.s64 	%p157, %rd2106, 0;
	@%p157 bra 	$L__BB1_472;
	cvt.u32.u64 	%r483, %rd2810;
	cvt.u32.u64 	%r484, %rd607;
	rem.u32 	%r485, %r484, %r483;
	cvt.u64.u32 	%rd2962, %r485;
	bra.uni 	$L__BB1_473;
$L__BB1_472:
	rem.u64 	%rd2962, %rd607, %rd2810;
$L__BB1_473:
	shl.b64 	%rd611, %rd2962, 1;
	or.b64  	%rd2107, %rd611, %rd2810;
	and.b64  	%rd2108, %rd2107, -4294967296;
	setp.ne.s64 	%p158, %rd2108, 0;
	@%p158 bra 	$L__BB1_475;
	cvt.u32.u64 	%r486, %rd2810;
	cvt.u32.u64 	%r487, %rd611;
	rem.u32 	%r488, %r487, %r486;
	cvt.u64.u32 	%rd2963, %r488;
	bra.uni 	$L__BB1_476;
$L__BB1_475:
	rem.u64 	%rd2963, %rd611, %rd2810;
$L__BB1_476:
	shl.b64 	%rd615, %rd2963, 1;
	or.b64  	%rd2109, %rd615, %rd2810;
	and.b64  	%rd2110, %rd2109, -4294967296;
	setp.ne.s64 	%p159, %rd2110, 0;
	@%p159 bra 	$L__BB1_478;
	cvt.u32.u64 	%r489, %rd2810;
	cvt.u32.u64 	%r490, %rd615;
	rem.u32 	%r491, %r490, %r489;
	cvt.u64.u32 	%rd2964, %r491;
	bra.uni 	$L__BB1_479;
$L__BB1_478:
	rem.u64 	%rd2964, %rd615, %rd2810;
$L__BB1_479:
	shl.b64 	%rd619, %rd2964, 1;
	or.b64  	%rd2111, %rd619, %rd2810;
	and.b64  	%rd2112, %rd2111, -4294967296;
	setp.ne.s64 	%p160, %rd2112, 0;
	@%p160 bra 	$L__BB1_481;
	cvt.u32.u64 	%r492, %rd2810;
	cvt.u32.u64 	%r493, %rd619;
	rem.u32 	%r494, %r493, %r492;
	cvt.u64.u32 	%rd2965, %r494;
	bra.uni 	$L__BB1_482;
$L__BB1_481:
	rem.u64 	%rd2965, %rd619, %rd2810;
$L__BB1_482:
	shl.b64 	%rd623, %rd2965, 1;
	or.b64  	%rd2113, %rd623, %rd2810;
	and.b64  	%rd2114, %rd2113, -4294967296;
	setp.ne.s64 	%p161, %rd2114, 0;
	@%p161 bra 	$L__BB1_484;
	cvt.u32.u64 	%r495, %rd2810;
	cvt.u32.u64 	%r496, %rd623;
	rem.u32 	%r497, %r496, %r495;
	cvt.u64.u32 	%rd2966, %r497;
	bra.uni 	$L__BB1_485;
$L__BB1_484:
	rem.u64 	%rd2966, %rd623, %rd2810;
$L__BB1_485:
	add.s64 	%rd2967, %rd2966, %rd2901;
$L__BB1_486:
	or.b64  	%rd2115, %rd2967, %rd2810;
	and.b64  	%rd2116, %rd2115, -4294967296;
	setp.ne.s64 	%p162, %rd2116, 0;
	@%p162 bra 	$L__BB1_488;
	cvt.u32.u64 	%r498, %rd2810;
	cvt.u32.u64 	%r499, %rd2967;
	rem.u32 	%r500, %r499, %r498;
	cvt.u64.u32 	%rd2831, %r500;
	bra.uni 	$L__BB1_489;
$L__BB1_488:
	rem.u64 	%rd2831, %rd2967, %rd2810;
$L__BB1_489:
	setp.gt.u64 	%p163, %rd2832, 1;
	shr.u64 	%rd2832, %rd2832, 1;
	@%p163 bra 	$L__BB1_82;
	setp.eq.s64 	%p164, %rd3037, 1;
	setp.eq.s64 	%p165, %rd3037, %rd87;
	or.pred  	%p166, %p164, %p165;
	@%p166 bra 	$L__BB1_698;
	setp.eq.s32 	%p167, %r39, 0;
	@%p167 bra 	$L__BB1_1384;
	mov.b32 	%r1554, 0;
	bra.uni 	$L__BB1_494;
$L__BB1_493:
	add.s32 	%r1554, %r1554, 1;
	setp.eq.s32 	%p237, %r1554, %r39;
	@%p237 bra 	$L__BB1_1384;
$L__BB1_494:
	mul.lo.s64 	%rd3036, %rd3037, %rd3037;
	mul.hi.u64 	%rd635, %rd3037, %rd3037;
	setp.eq.s64 	%p168, %rd635, 0;
	@%p168 bra 	$L__BB1_694;
	or.b64  	%rd2117, %rd3036, %rd2810;
	and.b64  	%rd2118, %rd2117, -4294967296;
	setp.ne.s64 	%p169, %rd2118, 0;
	@%p169 bra 	$L__BB1_497;
	cvt.u32.u64 	%r502, %rd2810;
	cvt.u32.u64 	%r503, %rd3036;
	rem.u32 	%r504, %r503, %r502;
	cvt.u64.u32 	%rd2970, %r504;
	bra.uni 	$L__BB1_498;
$L__BB1_497:
	rem.u64 	%rd2970, %rd3036, %rd2810;
$L__BB1_498:
	or.b64  	%rd2119, %rd635, %rd2810;
	and.b64  	%rd2120, %rd2119, -4294967296;
	setp.ne.s64 	%p170, %rd2120, 0;
	@%p170 bra 	$L__BB1_500;
	cvt.u32.u64 	%r505, %rd2810;
	cvt.u32.u64 	%r506, %rd635;
	rem.u32 	%r507, %r506, %r505;
	cvt.u64.u32 	%rd2971, %r507;
	bra.uni 	$L__BB1_501;
$L__BB1_500:
	rem.u64 	%rd2971, %rd635, %rd2810;
$L__BB1_501:
	shl.b64 	%rd642, %rd2971, 1;
	or.b64  	%rd2121, %rd642, %rd2810;
	and.b64  	%rd2122, %rd2121, -4294967296;
	setp.ne.s64 	%p171, %rd2122, 0;
	@%p171 bra 	$L__BB1_503;
	cvt.u32.u64 	%r508, %rd2810;
	cvt.u32.u64 	%r509, %rd642;
	rem.u32 	%r510, %r509, %r508;
	cvt.u64.u32 	%rd2972, %r510;
	bra.uni 	$L__BB1_504;
$L__BB1_503:
	rem.u64 	%rd2972, %rd642, %rd2810;
$L__BB1_504:
	shl.b64 	%rd646, %rd2972, 1;
	or.b64  	%rd2123, %rd646, %rd2810;
	and.b64  	%rd2124, %rd2123, -4294967296;
	setp.ne.s64 	%p172, %rd2124, 0;
	@%p172 bra 	$L__BB1_506;
	cvt.u32.u64 	%r511, %rd2810;
	cvt.u32.u64 	%r512, %rd646;
	rem.u32 	%r513, %r512, %r511;
	cvt.u64.u32 	%rd2973, %r513;
	bra.uni 	$L__BB1_507;
$L__BB1_506:
	rem.u64 	%rd2973, %rd646, %rd2810;
$L__BB1_507:
	shl.b64 	%rd650, %rd2973, 1;
	or.b64  	%rd2125, %rd650, %rd2810;
	and.b64  	%rd2126, %rd2125, -4294967296;
	setp.ne.s64 	%p173, %rd2126, 0;
	@%p173 bra 	$L__BB1_509;
	cvt.u32.u64 	%r514, %rd2810;
	cvt.u32.u64 	%r515, %rd650;
	rem.u32 	%r516, %r515, %r514;
	cvt.u64.u32 	%rd2974, %r516;
	bra.uni 	$L__BB1_510;
$L__BB1_509:
	rem.u64 	%rd2974, %rd650, %rd2810;
$L__BB1_510:
	shl.b64 	%rd654, %rd2974, 1;
	or.b64  	%rd2127, %rd654, %rd2810;
	and.b64  	%rd2128, %rd2127, -4294967296;
	setp.ne.s64 	%p174, %rd2128, 0;
	@%p174 bra 	$L__BB1_512;
	cvt.u32.u64 	%r517, %rd2810;
	cvt.u32.u64 	%r518, %rd654;
	rem.u32 	%r519, %r518, %r517;
	cvt.u64.u32 	%rd2975, %r519;
	bra.uni 	$L__BB1_513;
$L__BB1_512:
	rem.u64 	%rd2975, %rd654, %rd2810;
$L__BB1_513:
	shl.b64 	%rd658, %rd2975, 1;
	or.b64  	%rd2129, %rd658, %rd2810;
	and.b64  	%rd2130, %rd2129, -4294967296;
	setp.ne.s64 	%p175, %rd2130, 0;
	@%p175 bra 	$L__BB1_515;
	cvt.u32.u64 	%r520, %rd2810;
	cvt.u32.u64 	%r521, %rd658;
	rem.u32 	%r522, %r521, %r520;
	cvt.u64.u32 	%rd2976, %r522;
	bra.uni 	$L__BB1_516;
$L__BB1_515:
	rem.u64 	%rd2976, %rd658, %rd2810;
$L__BB1_516:
	shl.b64 	%rd662, %rd2976, 1;
	or.b64  	%rd2131, %rd662, %rd2810;
	and.b64  	%rd2132, %rd2131, -4294967296;
	setp.ne.s64 	%p176, %rd2132, 0;
	@%p176 bra 	$L__BB1_518;
	cvt.u32.u64 	%r523, %rd2810;
	cvt.u32.u64 	%r524, %rd662;
	rem.u32 	%r525, %r524, %r523;
	cvt.u64.u32 	%rd2977, %r525;
	bra.uni 	$L__BB1_519;
$L__BB1_518:
	rem.u64 	%rd2977, %rd662, %rd2810;
$L__BB1_519:
	shl.b64 	%rd666, %rd2977, 1;
	or.b64  	%rd2133, %rd666, %rd2810;
	and.b64  	%rd2134, %rd2133, -4294967296;
	setp.ne.s64 	%p177, %rd2134, 0;
	@%p177 bra 	$L__BB1_521;
	cvt.u32.u64 	%r526, %rd2810;
	cvt.u32.u64 	%r527, %rd666;
	rem.u32 	%r528, %r527, %r526;
	cvt.u64.u32 	%rd2978, %r528;
	bra.uni 	$L__BB1_522;
$L__BB1_521:
	rem.u64 	%rd2978, %rd666, %rd2810;
$L__BB1_522:
	shl.b64 	%rd670, %rd2978, 1;
	or.b64  	%rd2135, %rd670, %rd2810;
	and.b64  	%rd2136, %rd2135, -4294967296;
	setp.ne.s64 	%p178, %rd2136, 0;
	@%p178 bra 	$L__BB1_524;
	cvt.u32.u64 	%r529, %rd2810;
	cvt.u32.u64 	%r530, %rd670;
	rem.u32 	%r531, %r530, %r529;
	cvt.u64.u32 	%rd2979, %r531;
	bra.uni 	$L__BB1_525;
$L__BB1_524:
	rem.u64 	%rd2979, %rd670, %rd2810;
$L__BB1_525:
	shl.b64 	%rd674, %rd2979, 1;
	or.b64  	%rd2137, %rd674, %rd2810;
	and.b64  	%rd2138, %rd2137, -4294967296;
	setp.ne.s64 	%p179, %rd2138, 0;
	@%p179 bra 	$L__BB1_527;
	cvt.u32.u64 	%r532, %rd2810;
	cvt.u32.u64 	%r533, %rd674;
	rem.u32 	%r534, %r533, %r532;
	cvt.u64.u32 	%rd2980, %r534;
	bra.uni 	$L__BB1_528;
$L__BB1_527:
	rem.u64 	%rd2980, %rd674, %rd2810;
$L__BB1_528:
	shl.b64 	%rd678, %rd2980, 1;
	or.b64  	%rd2139, %rd678, %rd2810;
	and.b64  	%rd2140, %rd2139, -4294967296;
	setp.ne.s64 	%p180, %rd2140, 0;
	@%p180 bra 	$L__BB1_530;
	cvt.u32.u64 	%r535, %rd2810;
	cvt.u32.u64 	%r536, %rd678;
	rem.u32 	%r537, %r536, %r535;
	cvt.u64.u32 	%rd2981, %r537;
	bra.uni 	$L__BB1_531;
$L__BB1_530:
	rem.u64 	%rd2981, %rd678, %rd2810;
$L__BB1_531:
	shl.b64 	%rd682, %rd2981, 1;
	or.b64  	%rd2141, %rd682, %rd2810;
	and.b64  	%rd2142, %rd2141, -4294967296;
	setp.ne.s64 	%p181, %rd2142, 0;
	@%p181 bra 	$L__BB1_533;
	cvt.u32.u64 	%r538, %rd2810;
	cvt.u32.u64 	%r539, %rd682;
	rem.u32 	%r540, %r539, %r538;
	cvt.u64.u32 	%rd2982, %r540;
	bra.uni 	$L__BB1_534;
$L__BB1_533:
	rem.u64 	%rd2982, %rd682, %rd2810;
$L__BB1_534:
	shl.b64 	%rd686, %rd2982, 1;
	or.b64  	%rd2143, %rd686, %rd2810;
	and.b64  	%rd2144, %rd2143, -4294967296;
	setp.ne.s64 	%p182, %rd2144, 0;
	@%p182 bra 	$L__BB1_536;
	cvt.u32.u64 	%r541, %rd2810;
	cvt.u32.u64 	%r542, %rd686;
	rem.u32 	%r543, %r542, %r541;
	cvt.u64.u32 	%rd2983, %r543;
	bra.uni 	$L__BB1_537;
$L__BB1_536:
	rem.u64 	%rd2983, %rd686, %rd2810;
$L__BB1_537:
	shl.b64 	%rd690, %rd2983, 1;
	or.b64  	%rd2145, %rd690, %rd2810;
	and.b64  	%rd2146, %rd2145, -4294967296;
	setp.ne.s64 	%p183, %rd2146, 0;
	@%p183 bra 	$L__BB1_539;
	cvt.u32.u64 	%r544, %rd2810;
	cvt.u32.u64 	%r545, %rd690;
	rem.u32 	%r546, %r545, %r544;
	cvt.u64.u32 	%rd2984, %r546;
	bra.uni 	$L__BB1_540;
$L__BB1_539:
	rem.u64 	%rd2984, %rd690, %rd2810;
$L__BB1_540:
	shl.b64 	%rd694, %rd2984, 1;
	or.b64  	%rd2147, %rd694, %rd2810;
	and.b64  	%rd2148, %rd2147, -4294967296;
	setp.ne.s64 	%p184, %rd2148, 0;
	@%p184 bra 	$L__BB1_542;
	cvt.u32.u64 	%r547, %rd2810;
	cvt.u32.u64 	%r548, %rd694;
	rem.u32 	%r549, %r548, %r547;
	cvt.u64.u32 	%rd2985, %r549;
	bra.uni 	$L__BB1_543;
$L__BB1_542:
	rem.u64 	%rd2985, %rd694, %rd2810;
$L__BB1_543:
	shl.b64 	%rd698, %rd2985, 1;
	or.b64  	%rd2149, %rd698, %rd2810;
	and.b64  	%rd2150, %rd2149, -4294967296;
	setp.ne.s64 	%p185, %rd2150, 0;
	@%p185 bra 	$L__BB1_545;
	cvt.u32.u64 	%r550, %rd2810;
	cvt.u32.u64 	%r551, %rd698;
	rem.u32 	%r552, %r551, %r550;
	cvt.u64.u32 	%rd2986, %r552;
	bra.uni 	$L__BB1_546;
$L__BB1_545:
	rem.u64 	%rd2986, %rd698, %rd2810;
$L__BB1_546:
	shl.b64 	%rd702, %rd2986, 1;
	or.b64  	%rd2151, %rd702, %rd2810;
	and.b64  	%rd2152, %rd2151, -4294967296;
	setp.ne.s64 	%p186, %rd2152, 0;
	@%p186 bra 	$L__BB1_548;
	cvt.u32.u64 	%r553, %rd2810;
	cvt.u32.u64 	%r554, %rd702;
	rem.u32 	%r555, %r554, %r553;
	cvt.u64.u32 	%rd2987, %r555;
	bra.uni 	$L__BB1_549;
$L__BB1_548:
	rem.u64 	%rd2987, %rd702, %rd2810;
$L__BB1_549:
	shl.b64 	%rd706, %rd2987, 1;
	or.b64  	%rd2153, %rd706, %rd2810;
	and.b64  	%rd2154, %rd2153, -4294967296;
	setp.ne.s64 	%p187, %rd2154, 0;
	@%p187 bra 	$L__BB1_551;
	cvt.u32.u64 	%r556, %rd2810;
	cvt.u32.u64 	%r557, %rd706;
	rem.u32 	%r558, %r557, %r556;
	cvt.u64.u32 	%rd2988, %r558;
	bra.uni 	$L__BB1_552;
$L__BB1_551:
	rem.u64 	%rd2988, %rd706, %rd2810;
$L__BB1_552:
	shl.b64 	%rd710, %rd2988, 1;
	or.b64  	%rd2155, %rd710, %rd2810;
	and.b64  	%rd2156, %rd2155, -4294967296;
	setp.ne.s64 	%p188, %rd2156, 0;
	@%p188 bra 	$L__BB1_554;
	cvt.u32.u64 	%r559, %rd2810;
	cvt.u32.u64 	%r560, %rd710;
	rem.u32 	%r561, %r560, %r559;
	cvt.u64.u32 	%rd2989, %r561;
	bra.uni 	$L__BB1_555;
$L__BB1_554:
	rem.u64 	%rd2989, %rd710, %rd2810;
$L__BB1_555:
	shl.b64 	%rd714, %rd2989, 1;
	or.b64  	%rd2157, %rd714, %rd2810;
	and.b64  	%rd2158, %rd2157, -4294967296;
	setp.ne.s64 	%p189, %rd2158, 0;
	@%p189 bra 	$L__BB1_557;
	cvt.u32.u64 	%r562, %rd2810;
	cvt.u32.u64 	%r563, %rd714;
	rem.u32 	%r564, %r563, %r562;
	cvt.u64.u32 	%rd2990, %r564;
	bra.uni 	$L__BB1_558;
$L__BB1_557:
	rem.u64 	%rd2990, %rd714, %rd2810;
$L__BB1_558:
	shl.b64 	%rd718, %rd2990, 1;
	or.b64  	%rd2159, %rd718, %rd2810;
	and.b64  	%rd2160, %rd2159, -4294967296;
	setp.ne.s64 	%p190, %rd2160, 0;
	@%p190 bra 	$L__BB1_560;
	cvt.u32.u64 	%r565, %rd2810;
	cvt.u32.u64 	%r566, %rd718;
	rem.u32 	%r567, %r566, %r565;
	cvt.u64.u32 	%rd2991, %r567;
	bra.uni 	$L__BB1_561;
$L__BB1_560:
	rem.u64 	%rd2991, %rd718, %rd2810;
$L__BB1_561:
	shl.b64 	%rd722, %rd2991, 1;
	or.b64  	%rd2161, %rd722, %rd2810;
	and.b64  	%rd2162, %rd2161, -4294967296;
	setp.ne.s64 	%p191, %rd2162, 0;
	@%p191 bra 	$L__BB1_563;
	cvt.u32.u64 	%r568, %rd2810;
	cvt.u32.u64 	%r569, %rd722;
	rem.u32 	%r570, %r569, %r568;
	cvt.u64.u32 	%rd2992, %r570;
	bra.uni 	$L__BB1_564;
$L__BB1_563:
	rem.u64 	%rd2992, %rd722, %rd2810;
$L__BB1_564:
	shl.b64 	%rd726, %rd2992, 1;
	or.b64  	%rd2163, %rd726, %rd2810;
	and.b64  	%rd2164, %rd2163, -4294967296;
	setp.ne.s64 	%p192, %rd2164, 0;
	@%p192 bra 	$L__BB1_566;
	cvt.u32.u64 	%r571, %rd2810;
	cvt.u32.u64 	%r572, %rd726;
	rem.u32 	%r573, %r572, %r571;
	cvt.u64.u32 	%rd2993, %r573;
	bra.uni 	$L__BB1_567;
$L__BB1_566:
	rem.u64 	%rd2993, %rd726, %rd2810;
$L__BB1_567:
	shl.b64 	%rd730, %rd2993, 1;
	or.b64  	%rd2165, %rd730, %rd2810;
	and.b64  	%rd2166, %rd2165, -4294967296;
	setp.ne.s64 	%p193, %rd2166, 0;
	@%p193 bra 	$L__BB1_569;
	cvt.u32.u64 	%r574, %rd2810;
	cvt.u32.u64 	%r575, %rd730;
	rem.u32 	%r576, %r575, %r574;
	cvt.u64.u32 	%rd2994, %r576;
	bra.uni 	$L__BB1_570;
$L__BB1_569:
	rem.u64 	%rd2994, %rd730, %rd2810;
$L__BB1_570:
	shl.b64 	%rd734, %rd2994, 1;
	or.b64  	%rd2167, %rd734, %rd2810;
	and.b64  	%rd2168, %rd2167, -4294967296;
	setp.ne.s64 	%p194, %rd2168, 0;
	@%p194 bra 	$L__BB1_572;
	cvt.u32.u64 	%r577, %rd2810;
	cvt.u32.u64 	%r578, %rd734;
	rem.u32 	%r579, %r578, %r577;
	cvt.u64.u32 	%rd2995, %r579;
	bra.uni 	$L__BB1_573;
$L__BB1_572:
	rem.u64 	%rd2995, %rd734, %rd2810;
$L__BB1_573:
	shl.b64 	%rd738, %rd2995, 1;
	or.b64  	%rd2169, %rd738, %rd2810;
	and.b64  	%rd2170, %rd2169, -4294967296;
	setp.ne.s64 	%p195, %rd2170, 0;
	@%p195 bra 	$L__BB1_575;
	cvt.u32.u64 	%r580, %rd2810;
	cvt.u32.u64 	%r581, %rd738;
	rem.u32 	%r582, %r581, %r580;
	cvt.u64.u32 	%rd2996, %r582;
	bra.uni 	$L__BB1_576;
$L__BB1_575:
	rem.u64 	%rd2996, %rd738, %rd2810;
$L__BB1_576:
	shl.b64 	%rd742, %rd2996, 1;
	or.b64  	%rd2171, %rd742, %rd2810;
	and.b64  	%rd2172, %rd2171, -4294967296;
	setp.ne.s64 	%p196, %rd2172, 0;
	@%p196 bra 	$L__BB1_578;
	cvt.u32.u64 	%r583, %rd2810;
	cvt.u32.u64 	%r584, %rd742;
	rem.u32 	%r585, %r584, %r583;
	cvt.u64.u32 	%rd2997, %r585;
	bra.uni 	$L__BB1_579;
$L__BB1_578:
	rem.u64 	%rd2997, %rd742, %rd2810;
$L__BB1_579:
	shl.b64 	%rd746, %rd2997, 1;
	or.b64  	%rd2173, %rd746, %rd2810;
	and.b64  	%rd2174, %rd2173, -4294967296;
	setp.ne.s64 	%p197, %rd2174, 0;
	@%p197 bra 	$L__BB1_581;
	cvt.u32.u64 	%r586, %rd2810;
	cvt.u32.u64 	%r587, %rd746;
	rem.u32 	%r588, %r587, %r586;
	cvt.u64.u32 	%rd2998, %r588;
	bra.uni 	$L__BB1_582;
$L__BB1_581:
	rem.u64 	%rd2998, %rd746, %rd2810;
$L__BB1_582:
	shl.b64 	%rd750, %rd2998, 1;
	or.b64  	%rd2175, %rd750, %rd2810;
	and.b64  	%rd2176, %rd2175, -4294967296;
	setp.ne.s64 	%p198, %rd2176, 0;
	@%p198 bra 	$L__BB1_584;
	cvt.u32.u64 	%r589, %rd2810;
	cvt.u32.u64 	%r590, %rd750;
	rem.u32 	%r591, %r590, %r589;
	cvt.u64.u32 	%rd2999, %r591;
	bra.uni 	$L__BB1_585;
$L__BB1_584:
	rem.u64 	%rd2999, %rd750, %rd2810;
$L__BB1_585:
	shl.b64 	%rd754, %rd2999, 1;
	or.b64  	%rd2177, %rd754, %rd2810;
	and.b64  	%rd2178, %rd2177, -4294967296;
	setp.ne.s64 	%p199, %rd2178, 0;
	@%p199 bra 	$L__BB1_587;
	cvt.u32.u64 	%r592, %rd2810;
	cvt.u32.u64 	%r593, %rd754;
	rem.u32 	%r594, %r593, %r592;
	cvt.u64.u32 	%rd3000, %r594;
	bra.uni 	$L__BB1_588;
$L__BB1_587:
	rem.u64 	%rd3000, %rd754, %rd2810;
$L__BB1_588:
	shl.b64 	%rd758, %rd3000, 1;
	or.b64  	%rd2179, %rd758, %rd2810;
	and.b64  	%rd2180, %rd2179, -4294967296;
	setp.ne.s64 	%p200, %rd2180, 0;
	@%p200 bra 	$L__BB1_590;
	cvt.u32.u64 	%r595, %rd2810;
	cvt.u32.u64 	%r596, %rd758;
	rem.u32 	%r597, %r596, %r595;
	cvt.u64.u32 	%rd3001, %r597;
	bra.uni 	$L__BB1_591;
$L__BB1_590:
	rem.u64 	%rd3001, %rd758, %rd2810;
$L__BB1_591:
	shl.b64 	%rd762, %rd3001, 1;
	or.b64  	%rd2181, %rd762, %rd2810;
	and.b64  	%rd2182, %rd2181, -4294967296;
	setp.ne.s64 	%p201, %rd2182, 0;
	@%p201 bra 	$L__BB1_593;
	cvt.u32.u64 	%r598, %rd2810;
	cvt.u32.u64 	%r599, %rd762;
	rem.u32 	%r600, %r599, %r598;
	cvt.u64.u32 	%rd3002, %r600;
	bra.uni 	$L__BB1_594;
$L__BB1_593:
	rem.u64 	%rd3002, %rd762, %rd2810;
$L__BB1_594:
	shl.b64 	%rd766, %rd3002, 1;
	or.b64  	%rd2183, %rd766, %rd2810;
	and.b64  	%rd2184, %rd2183, -4294967296;
	setp.ne.s64 	%p202, %rd2184, 0;
	@%p202 bra 	$L__BB1_596;
	cvt.u32.u64 	%r601, %rd2810;
	cvt.u32.u64 	%r602, %rd766;
	rem.u32 	%r603, %r602, %r601;
	cvt.u64.u32 	%rd3003, %r603;
	bra.uni 	$L__BB1_597;
$L__BB1_596:
	rem.u64 	%rd3003, %rd766, %rd2810;
$L__BB1_597:
	shl.b64 	%rd770, %rd3003, 1;
	or.b64  	%rd2185, %rd770, %rd2810;
	and.b64  	%rd2186, %rd2185, -4294967296;
	setp.ne.s64 	%p203, %rd2186, 0;
	@%p203 bra 	$L__BB1_599;
	cvt.u32.u64 	%r604, %rd2810;
	cvt.u32.u64 	%r605, %rd770;
	rem.u32 	%r606, %r605, %r604;
	cvt.u64.u32 	%rd3004, %r606;
	bra.uni 	$L__BB1_600;
$L__BB1_599:
	rem.u64 	%rd3004, %rd770, %rd2810;
$L__BB1_600:
	shl.b64 	%rd774, %rd3004, 1;
	or.b64  	%rd2187, %rd774, %rd2810;
	and.b64  	%rd2188, %rd2187, -4294967296;
	setp.ne.s64 	%p204, %rd2188, 0;
	@%p204 bra 	$L__BB1_602;
	cvt.u32.u64 	%r607, %rd2810;
	cvt.u32.u64 	%r608, %rd774;
	rem.u32 	%r609, %r608, %r607;
	cvt.u64.u32 	%rd3005, %r609;
	bra.uni 	$L__BB1_603;
$L__BB1_602:
	rem.u64 	%rd3005, %rd774, %rd2810;
$L__BB1_603:
	shl.b64 	%rd778, %rd3005, 1;
	or.b64  	%rd2189, %rd778, %rd2810;
	and.b64  	%rd2190, %rd2189, -4294967296;
	setp.ne.s64 	%p205, %rd2190, 0;
	@%p205 bra 	$L__BB1_605;
	cvt.u32.u64 	%r610, %rd2810;
	cvt.u32.u64 	%r611, %rd778;
	rem.u32 	%r612, %r611, %r610;
	cvt.u64.u32 	%rd3006, %r612;
	bra.uni 	$L__BB1_606;
$L__BB1_605:
	rem.u64 	%rd3006, %rd778, %rd2810;
$L__BB1_606:
	shl.b64 	%rd782, %rd3006, 1;
	or.b64  	%rd2191, %rd782, %rd2810;
	and.b64  	%rd2192, %rd2191, -4294967296;
	setp.ne.s64 	%p206, %rd2192, 0;
	@%p206 bra 	$L__BB1_608;
	cvt.u32.u64 	%r613, %rd2810;
	cvt.u32.u64 	%r614, %rd782;
	rem.u32 	%r615, %r614, %r613;
	cvt.u64.u32 	%rd3007, %r615;
	bra.uni 	$L__BB1_609;
$L__BB1_608:
	rem.u64 	%rd3007, %rd782, %rd2810;
$L__BB1_609:
	shl.b64 	%rd786, %rd3007, 1;
	or.b64  	%rd2193, %rd786, %rd2810;
	and.b64  	%rd2194, %rd2193, -4294967296;
	setp.ne.s64 	%p207, %rd2194, 0;
	@%p207 bra 	$L__BB1_611;
	cvt.u32.u64 	%r616, %rd2810;
	cvt.u32.u64 	%r617, %rd786;
	rem.u32 	%r618, %r617, %r616;
	cvt.u64.u32 	%rd3008, %r618;
	bra.uni 	$L__BB1_612;
$L__BB1_611:
	rem.u64 	%rd3008, %rd786, %rd2810;
$L__BB1_612:
	shl.b64 	%rd790, %rd3008, 1;
	or.b64  	%rd2195, %rd790, %rd2810;
	and.b64  	%rd2196, %rd2195, -4294967296;
	setp.ne.s64 	%p208, %rd2196, 0;
	@%p208 bra 	$L__BB1_614;
	cvt.u32.u64 	%r619, %rd2810;
	cvt.u32.u64 	%r620, %rd790;
	rem.u32 	%r621, %r620, %r619;
	cvt.u64.u32 	%rd3009, %r621;
	bra.uni 	$L__BB1_615;
$L__BB1_614:
	rem.u64 	%rd3009, %rd790, %rd2810;
$L__BB1_615:
	shl.b64 	%rd794, %rd3009, 1;
	or.b64  	%rd2197, %rd794, %rd2810;
	and.b64  	%rd2198, %rd2197, -4294967296;
	setp.ne.s64 	%p209, %rd2198, 0;
	@%p209 bra 	$L__BB1_617;
	cvt.u32.u64 	%r622, %rd2810;
	cvt.u32.u64 	%r623, %rd794;
	rem.u32 	%r624, %r623, %r622;
	cvt.u64.u32 	%rd3010, %r624;
	bra.uni 	$L__BB1_618;
$L__BB1_617:
	rem.u64 	%rd3010, %rd794, %rd2810;
$L__BB1_618:
	shl.b64 	%rd798, %rd3010, 1;
	or.b64  	%rd2199, %rd798, %rd2810;
	and.b64  	%rd2200, %rd2199, -4294967296;
	setp.ne.s64 	%p210, %rd2200, 0;
	@%p210 bra 	$L__BB1_620;
	cvt.u32.u64 	%r625, %rd2810;
	cvt.u32.u64 	%r626, %rd798;
	rem.u32 	%r627, %r626, %r625;
	cvt.u64.u32 	%rd3011, %r627;
	bra.uni 	$L__BB1_621;
$L__BB1_620:
	rem.u64 	%rd3011, %rd798, %rd2810;
$L__BB1_621:
	shl.b64 	%rd802, %rd3011, 1;
	or.b64  	%rd2201, %rd802, %rd2810;
	and.b64  	%rd2202, %rd2201, -4294967296;
	setp.ne.s64 	%p211, %rd2202, 0;
	@%p211 bra 	$L__BB1_623;
	cvt.u32.u64 	%r628, %rd2810;
	cvt.u32.u64 	%r629, %rd802;
	rem.u32 	%r630, %r629, %r628;
	cvt.u64.u32 	%rd3012, %r630;
	bra.uni 	$L__BB1_624;
$L__BB1_623:
	rem.u64 	%rd3012, %rd802, %rd2810;
$L__BB1_624:
	shl.b64 	%rd806, %rd3012, 1;
	or.b64  	%rd2203, %rd806, %rd2810;
	and.b64  	%rd2204, %rd2203, -4294967296;
	setp.ne.s64 	%p212, %rd2204, 0;
	@%p212 bra 	$L__BB1_626;
	cvt.u32.u64 	%r631, %rd2810;
	cvt.u32.u64 	%r632, %rd806;
	rem.u32 	%r633, %r632, %r631;
	cvt.u64.u32 	%rd3013, %r633;
	bra.uni 	$L__BB1_627;
$L__BB1_626:
	rem.u64 	%rd3013, %rd806, %rd2810;
$L__BB1_627:
	shl.b64 	%rd810, %rd3013, 1;
	or.b64  	%rd2205, %rd810, %rd2810;
	and.b64  	%rd2206, %rd2205, -4294967296;
	setp.ne.s64 	%p213, %rd2206, 0;
	@%p213 bra 	$L__BB1_629;
	cvt.u32.u64 	%r634, %rd2810;
	cvt.u32.u64 	%r635, %rd810;
	rem.u32 	%r636, %r635, %r634;
	cvt.u64.u32 	%rd3014, %r636;
	bra.uni 	$L__BB1_630;
$L__BB1_629:
	rem.u64 	%rd3014, %rd810, %rd2810;
$L__BB1_630:
	shl.b64 	%rd814, %rd3014, 1;
	or.b64  	%rd2207, %rd814, %rd2810;
	and.b64  	%rd2208, %rd2207, -4294967296;
	setp.ne.s64 	%p214, %rd2208, 0;
	@%p214 bra 	$L__BB1_632;
	cvt.u32.u64 	%r637, %rd2810;
	cvt.u32.u64 	%r638, %rd814;
	rem.u32 	%r639, %r638, %r637;
	cvt.u64.u32 	%rd3015, %r639;
	bra.uni 	$L__BB1_633;
$L__BB1_632:
	rem.u64 	%rd3015, %rd814, %rd2810;
$L__BB1_633:
	shl.b64 	%rd818, %rd3015, 1;
	or.b64  	%rd2209, %rd818, %rd2810;
	and.b64  	%rd2210, %rd2209, -4294967296;
	setp.ne.s64 	%p215, %rd2210, 0;
	@%p215 bra 	$L__BB1_635;
	cvt.u32.u64 	%r640, %rd2810;
	cvt.u32.u64 	%r641, %rd818;
	rem.u32 	%r642, %r641, %r640;
	cvt.u64.u32 	%rd3016, %r642;
	bra.uni 	$L__BB1_636;
$L__BB1_635:
	rem.u64 	%rd3016, %rd818, %rd2810;
$L__BB1_636:
	shl.b64 	%rd822, %rd3016, 1;
	or.b64  	%rd2211, %rd822, %rd2810;
	and.b64  	%rd2212, %rd2211, -4294967296;
	setp.ne.s64 	%p216, %rd2212, 0;
	@%p216 bra 	$L__BB1_638;
	cvt.u32.u64 	%r643, %rd2810;
	cvt.u32.u64 	%r644, %rd822;
	rem.u32 	%r645, %r644, %r643;
	cvt.u64.u32 	%rd3017, %r645;
	bra.uni 	$L__BB1_639;
$L__BB1_638:
	rem.u64 	%rd3017, %rd822, %rd2810;
$L__BB1_639:
	shl.b64 	%rd826, %rd3017, 1;
	or.b64  	%rd2213, %rd826, %rd2810;
	and.b64  	%rd2214, %rd2213, -4294967296;
	setp.ne.s64 	%p217, %rd2214, 0;
	@%p217 bra 	$L__BB1_641;
	cvt.u32.u64 	%r646, %rd2810;
	cvt.u32.u64 	%r647, %rd826;
	rem.u32 	%r648, %r647, %r646;
	cvt.u64.u32 	%rd3018, %r648;
	bra.uni 	$L__BB1_642;
$L__BB1_641:
	rem.u64 	%rd3018, %rd826, %rd2810;
$L__BB1_642:
	shl.b64 	%rd830, %rd3018, 1;
	or.b64  	%rd2215, %rd830, %rd2810;
	and.b64  	%rd2216, %rd2215, -4294967296;
	setp.ne.s64 	%p218, %rd2216, 0;
	@%p218 bra 	$L__BB1_644;
	cvt.u32.u64 	%r649, %rd2810;
	cvt.u32.u64 	%r650, %rd830;
	rem.u32 	%r651, %r650, %r649;
	cvt.u64.u32 	%rd3019, %r651;
	bra.uni 	$L__BB1_645;
$L__BB1_644:
	rem.u64 	%rd3019, %rd830, %rd2810;
$L__BB1_645:
	shl.b64 	%rd834, %rd3019, 1;
	or.b64  	%rd2217, %rd834, %rd2810;
	and.b64  	%rd2218, %rd2217, -4294967296;
	setp.ne.s64 	%p219, %rd2218, 0;
	@%p219 bra 	$L__BB1_647;
	cvt.u32.u64 	%r652, %rd2810;
	cvt.u32.u64 	%r653, %rd834;
	rem.u32 	%r654, %r653, %r652;
	cvt.u64.u32 	%rd3020, %r654;
	bra.uni 	$L__BB1_648;
$L__BB1_647:
	rem.u64 	%rd3020, %rd834, %rd2810;
$L__BB1_648:
	shl.b64 	%rd838, %rd3020, 1;
	or.b64  	%rd2219, %rd838, %rd2810;
	and.b64  	%rd2220, %rd2219, -4294967296;
	setp.ne.s64 	%p220, %rd2220, 0;
	@%p220 bra 	$L__BB1_650;
	cvt.u32.u64 	%r655, %rd2810;
	cvt.u32.u64 	%r656, %rd838;
	rem.u32 	%r657, %r656, %r655;
	cvt.u64.u32 	%rd3021, %r657;
	bra.uni 	$L__BB1_651;
$L__BB1_650:
	rem.u64 	%rd3021, %rd838, %rd2810;
$L__BB1_651:
	shl.b64 	%rd842, %rd3021, 1;
	or.b64  	%rd2221, %rd842, %rd2810;
	and.b64  	%rd2222, %rd2221, -4294967296;
	setp.ne.s64 	%p221, %rd2222, 0;
	@%p221 bra 	$L__BB1_653;
	cvt.u32.u64 	%r658, %rd2810;
	cvt.u32.u64 	%r659, %rd842;
	rem.u32 	%r660, %r659, %r658;
	cvt.u64.u32 	%rd3022, %r660;
	bra.uni 	$L__BB1_654;
$L__BB1_653:
	rem.u64 	%rd3022, %rd842, %rd2810;
$L__BB1_654:
	shl.b64 	%rd846, %rd3022, 1;
	or.b64  	%rd2223, %rd846, %rd2810;
	and.b64  	%rd2224, %rd2223, -4294967296;
	setp.ne.s64 	%p222, %rd2224, 0;
	@%p222 bra 	$L__BB1_656;
	cvt.u32.u64 	%r661, %rd2810;
	cvt.u32.u64 	%r662, %rd846;
	rem.u32 	%r663, %r662, %r661;
	cvt.u64.u32 	%rd3023, %r663;
	bra.uni 	$L__BB1_657;
$L__BB1_656:
	rem.u64 	%rd3023, %rd846, %rd2810;
$L__BB1_657:
	shl.b64 	%rd850, %rd3023, 1;
	or.b64  	%rd2225, %rd850, %rd2810;
	and.b64  	%rd2226, %rd2225, -4294967296;
	setp.ne.s64 	%p223, %rd2226, 0;
	@%p223 bra 	$L__BB1_659;
	cvt.u32.u64 	%r664, %rd2810;
	cvt.u32.u64 	%r665, %rd850;
	rem.u32 	%r666, %r665, %r664;
	cvt.u64.u32 	%rd3024, %r666;
	bra.uni 	$L__BB1_660;
$L__BB1_659:
	rem.u64 	%rd3024, %rd850, %rd2810;
$L__BB1_660:
	shl.b64 	%rd854, %rd3024, 1;
	or.b64  	%rd2227, %rd854, %rd2810;
	and.b64  	%rd2228, %rd2227, -4294967296;
	setp.ne.s64 	%p224, %rd2228, 0;
	@%p224 bra 	$L__BB1_662;
	cvt.u32.u64 	%r667, %rd2810;
	cvt.u32.u64 	%r668, %rd854;
	rem.u32 	%r669, %r668, %r667;
	cvt.u64.u32 	%rd3025, %r669;
	bra.uni 	$L__BB1_663;
$L__BB1_662:
	rem.u64 	%rd3025, %rd854, %rd2810;
$L__BB1_663:
	shl.b64 	%rd858, %rd3025, 1;
	or.b64  	%rd2229, %rd858, %rd2810;
	and.b64  	%rd2230, %rd2229, -4294967296;
	setp.ne.s64 	%p225, %rd2230, 0;
	@%p225 bra 	$L__BB1_665;
	cvt.u32.u64 	%r670, %rd2810;
	cvt.u32.u64 	%r671, %rd858;
	rem.u32 	%r672, %r671, %r670;
	cvt.u64.u32 	%rd3026, %r672;
	bra.uni 	$L__BB1_666;
$L__BB1_665:
	rem.u64 	%rd3026, %rd858, %rd2810;
$L__BB1_666:
	shl.b64 	%rd862, %rd3026, 1;
	or.b64  	%rd2231, %rd862, %rd2810;
	and.b64  	%rd2232, %rd2231, -4294967296;
	setp.ne.s64 	%p226, %rd2232, 0;
	@%p226 bra 	$L__BB1_668;
	cvt.u32.u64 	%r673, %rd2810;
	cvt.u32.u64 	%r674, %rd862;
	rem.u32 	%r675, %r674, %r673;
	cvt.u64.u32 	%rd3027, %r675;
	bra.uni 	$L__BB1_669;
$L__BB1_668:
	rem.u64 	%rd3027, %rd862, %rd2810;
$L__BB1_669:
	shl.b64 	%rd866, %rd3027, 1;
	or.b64  	%rd2233, %rd866, %rd2810;
	and.b64  	%rd2234, %rd2233, -4294967296;
	setp.ne.s64 	%p227, %rd2234, 0;
	@%p227 bra 	$L__BB1_671;
	cvt.u32.u64 	%r676, %rd2810;
	cvt.u32.u64 	%r677, %rd866;
	rem.u32 	%r678, %r677, %r676;
	cvt.u64.u32 	%rd3028, %r678;
	bra.uni 	$L__BB1_672;
$L__BB1_671:
	rem.u64 	%rd3028, %rd866, %rd2810;
$L__BB1_672:
	shl.b64 	%rd870, %rd3028, 1;
	or.b64  	%rd2235, %rd870, %rd2810;
	and.b64  	%rd2236, %rd2235, -4294967296;
	setp.ne.s64 	%p228, %rd2236, 0;
	@%p228 bra 	$L__BB1_674;
	cvt.u32.u64 	%r679, %rd2810;
	cvt.u32.u64 	%r680, %rd870;
	rem.u32 	%r681, %r680, %r679;
	cvt.u64.u32 	%rd3029, %r681;
	bra.uni 	$L__BB1_675;
$L__BB1_674:
	rem.u64 	%rd3029, %rd870, %rd2810;
$L__BB1_675:
	shl.b64 	%rd874, %rd3029, 1;
	or.b64  	%rd2237, %rd874, %rd2810;
	and.b64  	%rd2238, %rd2237, -4294967296;
	setp.ne.s64 	%p229, %rd2238, 0;
	@%p229 bra 	$L__BB1_677;
	cvt.u32.u64 	%r682, %rd2810;
	cvt.u32.u64 	%r683, %rd874;
	rem.u32 	%r684, %r683, %r682;
	cvt.u64.u32 	%rd3030, %r684;
	bra.uni 	$L__BB1_678;
$L__BB1_677:
	rem.u64 	%rd3030, %rd874, %rd2810;
$L__BB1_678:
	shl.b64 	%rd878, %rd3030, 1;
	or.b64  	%rd2239, %rd878, %rd2810;
	and.b64  	%rd2240, %rd2239, -4294967296;
	setp.ne.s64 	%p230, %rd2240, 0;
	@%p230 bra 	$L__BB1_680;
	cvt.u32.u64 	%r685, %rd2810;
	cvt.u32.u64 	%r686, %rd878;
	rem.u32 	%r687, %r686, %r685;
	cvt.u64.u32 	%rd3031, %r687;
	bra.uni 	$L__BB1_681;
$L__BB1_680:
	rem.u64 	%rd3031, %rd878, %rd2810;
$L__BB1_681:
	shl.b64 	%rd882, %rd3031, 1;
	or.b64  	%rd2241, %rd882, %rd2810;
	and.b64  	%rd2242, %rd2241, -4294967296;
	setp.ne.s64 	%p231, %rd2242, 0;
	@%p231 bra 	$L__BB1_683;
	cvt.u32.u64 	%r688, %rd2810;
	cvt.u32.u64 	%r689, %rd882;
	rem.u32 	%r690, %r689, %r688;
	cvt.u64.u32 	%rd3032, %r690;
	bra.uni 	$L__BB1_684;
$L__BB1_683:
	rem.u64 	%rd3032, %rd882, %rd2810;
$L__BB1_684:
	shl.b64 	%rd886, %rd3032, 1;
	or.b64  	%rd2243, %rd886, %rd2810;
	and.b64  	%rd2244, %rd2243, -4294967296;
	setp.ne.s64 	%p232, %rd2244, 0;
	@%p232 bra 	$L__BB1_686;
	cvt.u32.u64 	%r691, %rd2810;
	cvt.u32.u64 	%r692, %rd886;
	rem.u32 	%r693, %r692, %r691;
	cvt.u64.u32 	%rd3033, %r693;
	bra.uni 	$L__BB1_687;
$L__BB1_686:
	rem.u64 	%rd3033, %rd886, %rd2810;
$L__BB1_687:
	shl.b64 	%rd890, %rd3033, 1;
	or.b64  	%rd2245, %rd890, %rd2810;
	and.b64  	%rd2246, %rd2245, -4294967296;
	setp.ne.s64 	%p233, %rd2246, 0;
	@%p233 bra 	$L__BB1_689;
	cvt.u32.u64 	%r694, %rd2810;
	cvt.u32.u64 	%r695, %rd890;
	rem.u32 	%r696, %r695, %r694;
	cvt.u64.u32 	%rd3034, %r696;
	bra.uni 	$L__BB1_690;
$L__BB1_689:
	rem.u64 	%rd3034, %rd890, %rd2810;
$L__BB1_690:
	shl.b64 	%rd894, %rd3034, 1;
	or.b64  	%rd2247, %rd894, %rd2810;
	and.b64  	%rd2248, %rd2247, -4294967296;
	setp.ne.s64 	%p234, %rd2248, 0;
	@%p234 bra 	$L__BB1_692;
	cvt.u32.u64 	%r697, %rd2810;
	cvt.u32.u64 	%r698, %rd894;
	rem.u32 	%r699, %r698, %r697;
	cvt.u64.u32 	%rd3035, %r699;
	bra.uni 	$L__BB1_693;
$L__BB1_692:
	rem.u64 	%rd3035, %rd894, %rd2810;
$L__BB1_693:
	add.s64 	%rd3036, %rd3035, %rd2970;
$L__BB1_694:
	or.b64  	%rd2249, %rd3036, %rd2810;
	and.b64  	%rd2250, %rd2249, -4294967296;
	setp.ne.s64 	%p235, %rd2250, 0;
	@%p235 bra 	$L__BB1_696;
	cvt.u32.u64 	%r700, %rd2810;
	cvt.u32.u64 	%r701, %rd3036;
	rem.u32 	%r702, %r701, %r700;
	cvt.u64.u32 	%rd3037, %r702;
	bra.uni 	$L__BB1_697;
$L__BB1_696:
	rem.u64 	%rd3037, %rd3036, %rd2810;
$L__BB1_697:
	setp.ne.s64 	%p236, %rd3037, %rd87;
	@%p236 bra 	$L__BB1_493;
$L__BB1_698:
	add.s32 	%r1553, %r1553, 1;
	setp.ne.s32 	%p238, %r1553, 12;
	@%p238 bra 	$L__BB1_81;
$L__BB1_699:
	add.s64 	%rd3273, %rd3273, 1;
	min.u64 	%rd3271, %rd2810, %rd3271;
	max.u64 	%rd3270, %rd2810, %rd3270;
	setp.gt.u64 	%p280, %rd2810, -3;
	@%p280 bra 	$L__BB1_1380;
	add.s64 	%rd906, %rd2810, 2;
	setp.eq.s64 	%p281, %rd2810, 1;
	mov.b64 	%rd2275, 1;
	mov.u64 	%rd3265, %rd2275;
	@%p281 bra 	$L__BB1_1379;
	and.b64  	%rd2277, %rd2810, 1;
	setp.eq.b64 	%p282, %rd2277, 1;
	not.pred 	%p283, %p282;
	mov.b64 	%rd2276, 0;
	mov.u64 	%rd3265, %rd2276;
	@%p283 bra 	$L__BB1_1379;
	setp.lt.u64 	%p284, %rd2810, 7;
	mov.u64 	%rd3265, %rd2275;
	@%p284 bra 	$L__BB1_1379;
	mul.lo.s64 	%rd2280, %rd906, -6148914691236517205;
	setp.lt.u64 	%p285, %rd2280, 6148914691236517206;
	mov.u64 	%rd3265, %rd2276;
	@%p285 bra 	$L__BB1_1379;
	setp.gt.u64 	%p286, %rd2810, 4294967293;
	@%p286 bra 	$L__BB1_758;
	cvt.u32.u64 	%r45, %rd906;
	mul.lo.s32 	%r1345, %r45, -1431655765;
	setp.lt.u32 	%p503, %r1345, 1431655766;
	mov.u64 	%rd3265, %rd2276;
	@%p503 bra 	$L__BB1_1379;
	add.s32 	%r46, %r45, -1;
	mov.b32 	%r1556, 0;
	mov.u32 	%r1555, %r46;
$L__BB1_707:
	mov.u32 	%r48, %r1556;
	shr.u32 	%r1561, %r1555, 1;
	add.s32 	%r1556, %r48, 1;
	and.b32  	%r1347, %r1555, 2;
	setp.eq.s32 	%p504, %r1347, 0;
	mov.u32 	%r1555, %r1561;
	@%p504 bra 	$L__BB1_707;
	cvt.u64.u32 	%rd907, %r46;
	setp.ge.u64 	%p505, %rd4, %rd906;
	mov.b64 	%rd3043, 1;
	mov.u64 	%rd3039, %rd4;
	mov.u32 	%r1557, %r1561;
	@%p505 bra 	$L__BB1_725;
$L__BB1_709:
	and.b32  	%r1348, %r1557, 1;
	setp.eq.b32 	%p506, %r1348, 1;
	not.pred 	%p507, %p506;
	@%p507 bra 	$L__BB1_713;
	mul.lo.s64 	%rd910, %rd3043, %rd3039;
	or.b64  	%rd2694, %rd910, %rd906;
	and.b64  	%rd2695, %rd2694, -4294967296;
	setp.ne.s64 	%p508, %rd2695, 0;
	@%p508 bra 	$L__BB1_712;
	cvt.u32.u64 	%r1349, %rd906;
	cvt.u32.u64 	%r1350, %rd910;
	rem.u32 	%r1351, %r1350, %r1349;
	cvt.u64.u32 	%rd3043, %r1351;
	bra.uni 	$L__BB1_713;
$L__BB1_712:
	rem.u64 	%rd3043, %rd910, %rd906;
$L__BB1_713:
	mul.lo.s64 	%rd914, %rd3039, %rd3039;
	or.b64  	%rd2696, %rd914, %rd906;
	and.b64  	%rd2697, %rd2696, -4294967296;
	setp.ne.s64 	%p509, %rd2697, 0;
	@%p509 bra 	$L__BB1_715;
	cvt.u32.u64 	%r1352, %rd906;
	cvt.u32.u64 	%r1353, %rd914;
	rem.u32 	%r1354, %r1353, %r1352;
	cvt.u64.u32 	%rd3039, %r1354;
	bra.uni 	$L__BB1_716;
$L__BB1_715:
	rem.u64 	%rd3039, %rd914, %rd906;
$L__BB1_716:
	setp.gt.u32 	%p510, %r1557, 1;
	shr.u32 	%r1557, %r1557, 1;
	@%p510 bra 	$L__BB1_709;
	setp.eq.s64 	%p511, %rd3043, 1;
	setp.eq.s64 	%p512, %rd3043, %rd907;
	or.pred  	%p513, %p511, %p512;
	@%p513 bra 	$L__BB1_725;
	setp.eq.s32 	%p514, %r48, 0;
	mov.u64 	%rd3265, %rd2276;
	@%p514 bra 	$L__BB1_1379;
	mov.b32 	%r1558, 0;
	bra.uni 	$L__BB1_721;
$L__BB1_720:
	add.s32 	%r1558, %r1558, 1;
	setp.eq.s32 	%p517, %r1558, %r48;
	mov.u64 	%rd3265, %rd2276;
	@%p517 bra 	$L__BB1_1379;
$L__BB1_721:
	mul.lo.s64 	%rd919, %rd3043, %rd3043;
	or.b64  	%rd2700, %rd919, %rd906;
	and.b64  	%rd2701, %rd2700, -4294967296;
	setp.ne.s64 	%p515, %rd2701, 0;
	@%p515 bra 	$L__BB1_723;
	cvt.u32.u64 	%r1356, %rd906;
	cvt.u32.u64 	%r1357, %rd919;
	rem.u32 	%r1358, %r1357, %r1356;
	cvt.u64.u32 	%rd3043, %r1358;
	bra.uni 	$L__BB1_724;
$L__BB1_723:
	rem.u64 	%rd3043, %rd919, %rd906;
$L__BB1_724:
	setp.ne.s64 	%p516, %rd3043, %rd907;
	@%p516 bra 	$L__BB1_720;
$L__BB1_725:
	setp.ge.u64 	%p518, %rd5, %rd906;
	mov.b64 	%rd3048, 1;
	mov.u64 	%rd3045, %rd5;
	mov.u32 	%r1559, %r1561;
	@%p518 bra 	$L__BB1_742;
$L__BB1_726:
	and.b32  	%r1359, %r1559, 1;
	setp.eq.b32 	%p519, %r1359, 1;
	not.pred 	%p520, %p519;
	@%p520 bra 	$L__BB1_730;
	mul.lo.s64 	%rd925, %rd3048, %rd3045;
	or.b64  	%rd2704, %rd925, %rd906;
	and.b64  	%rd2705, %rd2704, -4294967296;
	setp.ne.s64 	%p521, %rd2705, 0;
	@%p521 bra 	$L__BB1_729;
	cvt.u32.u64 	%r1360, %rd906;
	cvt.u32.u64 	%r1361, %rd925;
	rem.u32 	%r1362, %r1361, %r1360;
	cvt.u64.u32 	%rd3048, %r1362;
	bra.uni 	$L__BB1_730;
$L__BB1_729:
	rem.u64 	%rd3048, %rd925, %rd906;
$L__BB1_730:
	mul.lo.s64 	%rd929, %rd3045, %rd3045;
	or.b64  	%rd2706, %rd929, %rd906;
	and.b64  	%rd2707, %rd2706, -4294967296;
	setp.ne.s64 	%p522, %rd2707, 0;
	@%p522 bra 	$L__BB1_732;
	cvt.u32.u64 	%r1363, %rd906;
	cvt.u32.u64 	%r1364, %rd929;
	rem.u32 	%r1365, %r1364, %r1363;
	cvt.u64.u32 	%rd3045, %r1365;
	bra.uni 	$L__BB1_733;
$L__BB1_732:
	rem.u64 	%rd3045, %rd929, %rd906;
$L__BB1_733:
	setp.gt.u32 	%p523, %r1559, 1;
	shr.u32 	%r1559, %r1559, 1;
	@%p523 bra 	$L__BB1_726;
	setp.eq.s64 	%p524, %rd3048, 1;
	setp.eq.s64 	%p525, %rd3048, %rd907;
	or.pred  	%p526, %p524, %p525;
	@%p526 bra 	$L__BB1_742;
	setp.eq.s32 	%p527, %r48, 0;
	mov.u64 	%rd3265, %rd2276;
	@%p527 bra 	$L__BB1_1379;
	mov.b32 	%r1560, 0;
$L__BB1_737:
	mul.lo.s64 	%rd934, %rd3048, %rd3048;
	or.b64  	%rd2710, %rd934, %rd906;
	and.b64  	%rd2711, %rd2710, -4294967296;
	setp.ne.s64 	%p528, %rd2711, 0;
	@%p528 bra 	$L__BB1_739;
	cvt.u32.u64 	%r1367, %rd906;
	cvt.u32.u64 	%r1368, %rd934;
	rem.u32 	%r1369, %r1368, %r1367;
	cvt.u64.u32 	%rd3048, %r1369;
	bra.uni 	$L__BB1_740;
$L__BB1_739:
	rem.u64 	%rd3048, %rd934, %rd906;
$L__BB1_740:
	setp.eq.s64 	%p529, %rd3048, %rd907;
	@%p529 bra 	$L__BB1_742;
	add.s32 	%r1560, %r1560, 1;
	setp.eq.s32 	%p530, %r1560, %r48;
	mov.u64 	%rd3265, %rd2276;
	@%p530 bra 	$L__BB1_1379;
	bra.uni 	$L__BB1_737;
$L__BB1_742:
	setp.ge.u64 	%p531, %rd6, %rd906;
	mov.b64 	%rd2713, 1;
	mov.u64 	%rd3054, %rd2713;
	mov.u64 	%rd3051, %rd6;
	mov.u64 	%rd3265, %rd2713;
	@%p531 bra 	$L__BB1_1379;
$L__BB1_743:
	and.b32  	%r1370, %r1561, 1;
	setp.eq.b32 	%p532, %r1370, 1;
	not.pred 	%p533, %p532;
	@%p533 bra 	$L__BB1_747;
	mul.lo.s64 	%rd940, %rd3054, %rd3051;
	or.b64  	%rd2714, %rd940, %rd906;
	and.b64  	%rd2715, %rd2714, -4294967296;
	setp.ne.s64 	%p534, %rd2715, 0;
	@%p534 bra 	$L__BB1_746;
	cvt.u32.u64 	%r1371, %rd906;
	cvt.u32.u64 	%r1372, %rd940;
	rem.u32 	%r1373, %r1372, %r1371;
	cvt.u64.u32 	%rd3054, %r1373;
	bra.uni 	$L__BB1_747;
$L__BB1_746:
	rem.u64 	%rd3054, %rd940, %rd906;
$L__BB1_747:
	mul.lo.s64 	%rd944, %rd3051, %rd3051;
	or.b64  	%rd2716, %rd944, %rd906;
	and.b64  	%rd2717, %rd2716, -4294967296;
	setp.ne.s64 	%p535, %rd2717, 0;
	@%p535 bra 	$L__BB1_749;
	cvt.u32.u64 	%r1374, %rd906;
	cvt.u32.u64 	%r1375, %rd944;
	rem.u32 	%r1376, %r1375, %r1374;
	cvt.u64.u32 	%rd3051, %r1376;
	bra.uni 	$L__BB1_750;
$L__BB1_749:
	rem.u64 	%rd3051, %rd944, %rd906;
$L__BB1_750:
	setp.gt.u32 	%p536, %r1561, 1;
	shr.u32 	%r1561, %r1561, 1;
	@%p536 bra 	$L__BB1_743;
	setp.eq.s32 	%p537, %r48, 0;
	setp.eq.s64 	%p538, %rd3054, 1;
	setp.eq.s64 	%p539, %rd3054, %rd907;
	or.pred  	%p540, %p538, %p539;
	or.pred  	%p541, %p540, %p537;
	selp.u64 	%rd3265, 1, 0, %p540;
	@%p541 bra 	$L__BB1_1379;
	mov.b32 	%r1562, 0;
$L__BB1_753:
	mul.lo.s64 	%rd950, %rd3054, %rd3054;
	or.b64  	%rd2719, %rd950, %rd906;
	and.b64  	%rd2720, %rd2719, -4294967296;
	setp.ne.s64 	%p542, %rd2720, 0;
	@%p542 bra 	$L__BB1_755;
	cvt.u32.u64 	%r1378, %rd906;
	cvt.u32.u64 	%r1379, %rd950;
	rem.u32 	%r1380, %r1379, %r1378;
	cvt.u64.u32 	%rd3054, %r1380;
	bra.uni 	$L__BB1_756;
$L__BB1_755:
	rem.u64 	%rd3054, %rd950, %rd906;
$L__BB1_756:
	setp.eq.s64 	%p543, %rd3054, %rd907;
	mov.u64 	%rd3265, %rd2713;
	@%p543 bra 	$L__BB1_1379;
	add.s32 	%r1562, %r1562, 1;
	setp.eq.s32 	%p544, %r1562, %r48;
	mov.u64 	%rd3265, %rd2276;
	@%p544 bra 	$L__BB1_1379;
	bra.uni 	$L__BB1_753;
$L__BB1_758:
	add.s64 	%rd954, %rd2810, 1;
	mov.b32 	%r1563, 0;
	mov.u64 	%rd3056, %rd954;
$L__BB1_759:
	mov.u32 	%r63, %r1563;
	shr.u64 	%rd956, %rd3056, 1;
	add.s32 	%r1563, %r63, 1;
	and.b64  	%rd2281, %rd3056, 2;
	setp.eq.s64 	%p287, %rd2281, 0;
	mov.u64 	%rd3056, %rd956;
	@%p287 bra 	$L__BB1_759;
	mov.b32 	%r1564, 0;
$L__BB1_761:
	mul.wide.u32 	%rd2283, %r1564, 8;
	mov.u64 	%rd2284, MR_WITNESSES_12;
	add.s64 	%rd2285, %rd2284, %rd2283;
	ld.const.u64 	%rd3058, [%rd2285];
	setp.ge.u64 	%p288, %rd3058, %rd906;
	mov.b64 	%rd3264, 1;
	mov.u64 	%rd3059, %rd956;
	@%p288 bra 	$L__BB1_1378;
$L__BB1_762:
	and.b64  	%rd2286, %rd3059, 1;
	setp.eq.b64 	%p289, %rd2286, 1;
	not.pred 	%p290, %p289;
	@%p290 bra 	$L__BB1_966;
	mul.lo.s64 	%rd3126, %rd3264, %rd3058;
	mul.hi.u64 	%rd962, %rd3264, %rd3058;
	setp.eq.s64 	%p291, %rd962, 0;
	@%p291 bra 	$L__BB1_963;
	or.b64  	%rd2287, %rd3126, %rd906;
	and.b64  	%rd2288, %rd2287, -4294967296;
	setp.ne.s64 	%p292, %rd2288, 0;
	@%p292 bra 	$L__BB1_766;
	cvt.u32.u64 	%r741, %rd906;
	cvt.u32.u64 	%r742, %rd3126;
	rem.u32 	%r743, %r742, %r741;
	cvt.u64.u32 	%rd3060, %r743;
	bra.uni 	$L__BB1_767;
$L__BB1_766:
	rem.u64 	%rd3060, %rd3126, %rd906;
$L__BB1_767:
	or.b64  	%rd2289, %rd962, %rd906;
	and.b64  	%rd2290, %rd2289, -4294967296;
	setp.ne.s64 	%p293, %rd2290, 0;
	@%p293 bra 	$L__BB1_769;
	cvt.u32.u64 	%r744, %rd906;
	cvt.u32.u64 	%r745, %rd962;
	rem.u32 	%r746, %r745, %r744;
	cvt.u64.u32 	%rd3061, %r746;
	bra.uni 	$L__BB1_770;
$L__BB1_769:
	rem.u64 	%rd3061, %rd962, %rd906;
$L__BB1_770:
	shl.b64 	%rd969, %rd3061, 1;
	or.b64  	%rd2291, %rd969, %rd906;
	and.b64  	%rd2292, %rd2291, -4294967296;
	setp.ne.s64 	%p294, %rd2292, 0;
	@%p294 bra 	$L__BB1_772;
	cvt.u32.u64 	%r747, %rd906;
	cvt.u32.u64 	%r748, %rd969;
	rem.u32 	%r749, %r748, %r747;
	cvt.u64.u32 	%rd3062, %r749;
	bra.uni 	$L__BB1_773;
$L__BB1_772:
	rem.u64 	%rd3062, %rd969, %rd906;
$L__BB1_773:
	shl.b64 	%rd973, %rd3062, 1;
	or.b64  	%rd2293, %rd973, %rd906;
	and.b64  	%rd2294, %rd2293, -4294967296;
	setp.ne.s64 	%p295, %rd2294, 0;
	@%p295 bra 	$L__BB1_775;
	cvt.u32.u64 	%r750, %rd906;
	cvt.u32.u64 	%r751, %rd973;
	rem.u32 	%r752, %r751, %r750;
	cvt.u64.u32 	%rd3063, %r752;
	bra.uni 	$L__BB1_776;
$L__BB1_775:
	rem.u64 	%rd3063, %rd973, %rd906;
$L__BB1_776:
	shl.b64 	%rd977, %rd3063, 1;
	or.b64  	%rd2295, %rd977, %rd906;
	and.b64  	%rd2296, %rd2295, -4294967296;
	setp.ne.s64 	%p296, %rd2296, 0;
	@%p296 bra 	$L__BB1_778;
	cvt.u32.u64 	%r753, %rd906;
	cvt.u32.u64 	%r754, %rd977;
	rem.u32 	%r755, %r754, %r753;
	cvt.u64.u32 	%rd3064, %r755;
	bra.uni 	$L__BB1_779;
$L__BB1_778:
	rem.u64 	%rd3064, %rd977, %rd906;
$L__BB1_779:
	shl.b64 	%rd981, %rd3064, 1;
	or.b64  	%rd2297, %rd981, %rd906;
	and.b64  	%rd2298, %rd2297, -4294967296;
	setp.ne.s64 	%p297, %rd2298, 0;
	@%p297 bra 	$L__BB1_781;
	cvt.u32.u64 	%r756, %rd906;
	cvt.u32.u64 	%r757, %rd981;
	rem.u32 	%r758, %r757, %r756;
	cvt.u64.u32 	%rd3065, %r758;
	bra.uni 	$L__BB1_782;
$L__BB1_781:
	rem.u64 	%rd3065, %rd981, %rd906;
$L__BB1_782:
	shl.b64 	%rd985, %rd3065, 1;
	or.b64  	%rd2299, %rd985, %rd906;
	and.b64  	%rd2300, %rd2299, -4294967296;
	setp.ne.s64 	%p298, %rd2300, 0;
	@%p298 bra 	$L__BB1_784;
	cvt.u32.u64 	%r759, %rd906;
	cvt.u32.u64 	%r760, %rd985;
	rem.u32 	%r761, %r760, %r759;
	cvt.u64.u32 	%rd3066, %r761;
	bra.uni 	$L__BB1_785;
$L__BB1_784:
	rem.u64 	%rd3066, %rd985, %rd906;
$L__BB1_785:
	shl.b64 	%rd989, %rd3066, 1;
	or.b64  	%rd2301, %rd989, %rd906;
	and.b64  	%rd2302, %rd2301, -4294967296;
	setp.ne.s64 	%p299, %rd2302, 0;
	@%p299 bra 	$L__BB1_787;
	cvt.u32.u64 	%r762, %rd906;
	cvt.u32.u64 	%r763, %rd989;
	rem.u32 	%r764, %r763, %r762;
	cvt.u64.u32 	%rd3067, %r764;
	bra.uni 	$L__BB1_788;
$L__BB1_787:
	rem.u64 	%rd3067, %rd989, %rd906;
$L__BB1_788:
	shl.b64 	%rd993, %rd3067, 1;
	or.b64  	%rd2303, %rd993, %rd906;
	and.b64  	%rd2304, %rd2303, -4294967296;
	setp.ne.s64 	%p300, %rd2304, 0;
	@%p300 bra 	$L__BB1_790;
	cvt.u32.u64 	%r765, %rd906;
	cvt.u32.u64 	%r766, %rd993;
	rem.u32 	%r767, %r766, %r765;
	cvt.u64.u32 	%rd3068, %r767;
	bra.uni 	$L__BB1_791;
$L__BB1_790:
	rem.u64 	%rd3068, %rd993, %rd906;
$L__BB1_791:
	shl.b64 	%rd997, %rd3068, 1;
	or.b64  	%rd2305, %rd997, %rd906;
	and.b64  	%rd2306, %rd2305, -4294967296;
	setp.ne.s64 	%p301, %rd2306, 0;
	@%p301 bra 	$L__BB1_793;
	cvt.u32.u64 	%r768, %rd906;
	cvt.u32.u64 	%r769, %rd997;
	rem.u32 	%r770, %r769, %r768;
	cvt.u64.u32 	%rd3069, %r770;
	bra.uni 	$L__BB1_794;
$L__BB1_793:
	rem.u64 	%rd3069, %rd997, %rd906;
$L__BB1_794:
	shl.b64 	%rd1001, %rd3069, 1;
	or.b64  	%rd2307, %rd1001, %rd906;
	and.b64  	%rd2308, %rd2307, -4294967296;
	setp.ne.s64 	%p302, %rd2308, 0;
	@%p302 bra 	$L__BB1_796;
	cvt.u32.u64 	%r771, %rd906;
	cvt.u32.u64 	%r772, %rd1001;
	rem.u32 	%r773, %r772, %r771;
	cvt.u64.u32 	%rd3070, %r773;
	bra.uni 	$L__BB1_797;
$L__BB1_796:
	rem.u64 	%rd3070, %rd1001, %rd906;
$L__BB1_797:
	shl.b64 	%rd1005, %rd3070, 1;
	or.b64  	%rd2309, %rd1005, %rd906;
	and.b64  	%rd2310, %rd2309, -4294967296;
	setp.ne.s64 	%p303, %rd2310, 0;
	@%p303 bra 	$L__BB1_799;
	cvt.u32.u64 	%r774, %rd906;
	cvt.u32.u64 	%r775, %rd1005;
	rem.u32 	%r776, %r775, %r774;
	cvt.u64.u32 	%rd3071, %r776;
	bra.uni 	$L__BB1_800;
$L__BB1_799:
	rem.u64 	%rd3071, %rd1005, %rd906;
$L__BB1_800:
	shl.b64 	%rd1009, %rd3071, 1;
	or.b64  	%rd2311, %rd1009, %rd906;
	and.b64  	%rd2312, %rd2311, -4294967296;
	setp.ne.s64 	%p304, %rd2312, 0;
	@%p304 bra 	$L__BB1_802;
	cvt.u32.u64 	%r777, %rd906;
	cvt.u32.u64 	%r778, %rd1009;
	rem.u32 	%r779, %r778, %r777;
	cvt.u64.u32 	%rd3072, %r779;
	bra.uni 	$L__BB1_803;
$L__BB1_802:
	rem.u64 	%rd3072, %rd1009, %rd906;
$L__BB1_803:
	shl.b64 	%rd1013, %rd3072, 1;
	or.b64  	%rd2313, %rd1013, %rd906;
	and.b64  	%rd2314, %rd2313, -4294967296;
	setp.ne.s64 	%p305, %rd2314, 0;
	@%p305 bra 	$L__BB1_805;
	cvt.u32.u64 	%r780, %rd906;
	cvt.u32.u64 	%r781, %rd1013;
	rem.u32 	%r782, %r781, %r780;
	cvt.u64.u32 	%rd3073, %r782;
	bra.uni 	$L__BB1_806;
$L__BB1_805:
	rem.u64 	%rd3073, %rd1013, %rd906;
$L__BB1_806:
	shl.b64 	%rd1017, %rd3073, 1;
	or.b64  	%rd2315, %rd1017, %rd906;
	and.b64  	%rd2316, %rd2315, -4294967296;
	setp.ne.s64 	%p306, %rd2316, 0;
	@%p306 bra 	$L__BB1_808;
	cvt.u32.u64 	%r783, %rd906;
	cvt.u32.u64 	%r784, %rd1017;
	rem.u32 	%r785, %r784, %r783;
	cvt.u64.u32 	%rd3074, %r785;
	bra.uni 	$L__BB1_809;
$L__BB1_808:
	rem.u64 	%rd3074, %rd1017, %rd906;
$L__BB1_809:
	shl.b64 	%rd1021, %rd3074, 1;
	or.b64  	%rd2317, %rd1021, %rd906;
	and.b64  	%rd2318, %rd2317, -4294967296;
	setp.ne.s64 	%p307, %rd2318, 0;
	@%p307 bra 	$L__BB1_811;
	cvt.u32.u64 	%r786, %rd906;
	cvt.u32.u64 	%r787, %rd1021;
	rem.u32 	%r788, %r787, %r786;
	cvt.u64.u32 	%rd3075, %r788;
	bra.uni 	$L__BB1_812;
$L__BB1_811:
	rem.u64 	%rd3075, %rd1021, %rd906;
$L__BB1_812:
	shl.b64 	%rd1025, %rd3075, 1;
	or.b64  	%rd2319, %rd1025, %rd906;
	and.b64  	%rd2320, %rd2319, -4294967296;
	setp.ne.s64 	%p308, %rd2320, 0;
	@%p308 bra 	$L__BB1_814;
	cvt.u32.u64 	%r789, %rd906;
	cvt.u32.u64 	%r790, %rd1025;
	rem.u32 	%r791, %r790, %r789;
	cvt.u64.u32 	%rd3076, %r791;
	bra.uni 	$L__BB1_815;
$L__BB1_814:
	rem.u64 	%rd3076, %rd1025, %rd906;
$L__BB1_815:
	shl.b64 	%rd1029, %rd3076, 1;
	or.b64  	%rd2321, %rd1029, %rd906;
	and.b64  	%rd2322, %rd2321, -4294967296;
	setp.ne.s64 	%p309, %rd2322, 0;
	@%p309 bra 	$L__BB1_817;
	cvt.u32.u64 	%r792, %rd906;
	cvt.u32.u64 	%r793, %rd1029;
	rem.u32 	%r794, %r793, %r792;
	cvt.u64.u32 	%rd3077, %r794;
	bra.uni 	$L__BB1_818;
$L__BB1_817:
	rem.u64 	%rd3077, %rd1029, %rd906;
$L__BB1_818:
	shl.b64 	%rd1033, %rd3077, 1;
	or.b64  	%rd2323, %rd1033, %rd906;
	and.b64  	%rd2324, %rd2323, -4294967296;
	setp.ne.s64 	%p310, %rd2324, 0;
	@%p310 bra 	$L__BB1_820;
	cvt.u32.u64 	%r795, %rd906;
	cvt.u32.u64 	%r796, %rd1033;
	rem.u32 	%r797, %r796, %r795;
	cvt.u64.u32 	%rd3078, %r797;
	bra.uni 	$L__BB1_821;
$L__BB1_820:
	rem.u64 	%rd3078, %rd1033, %rd906;
$L__BB1_821:
	shl.b64 	%rd1037, %rd3078, 1;
	or.b64  	%rd2325, %rd1037, %rd906;
	and.b64  	%rd2326, %rd2325, -4294967296;
	setp.ne.s64 	%p311, %rd2326, 0;
	@%p311 bra 	$L__BB1_823;
	cvt.u32.u64 	%r798, %rd906;
	cvt.u32.u64 	%r799, %rd1037;
	rem.u32 	%r800, %r799, %r798;
	cvt.u64.u32 	%rd3079, %r800;
	bra.uni 	$L__BB1_824;
$L__BB1_823:
	rem.u64 	%rd3079, %rd1037, %rd906;
$L__BB1_824:
	shl.b64 	%rd1041, %rd3079, 1;
	or.b64  	%rd2327, %rd1041, %rd906;
	and.b64  	%rd2328, %rd2327, -4294967296;
	setp.ne.s64 	%p312, %rd2328, 0;
	@%p312 bra 	$L__BB1_826;
	cvt.u32.u64 	%r801, %rd906;
	cvt.u32.u64 	%r802, %rd1041;
	rem.u32 	%r803, %r802, %r801;
	cvt.u64.u32 	%rd3080, %r803;
	bra.uni 	$L__BB1_827;
$L__BB1_826:
	rem.u64 	%rd3080, %rd1041, %rd906;
$L__BB1_827:
	shl.b64 	%rd1045, %rd3080, 1;
	or.b64  	%rd2329, %rd1045, %rd906;
	and.b64  	%rd2330, %rd2329, -4294967296;
	setp.ne.s64 	%p313, %rd2330, 0;
	@%p313 bra 	$L__BB1_829;
	cvt.u32.u64 	%r804, %rd906;
	cvt.u32.u64 	%r805, %rd1045;
	rem.u32 	%r806, %r805, %r804;
	cvt.u64.u32 	%rd3081, %r806;
	bra.uni 	$L__BB1_830;
$L__BB1_829:
	rem.u64 	%rd3081, %rd1045, %rd906;
$L__BB1_830:
	shl.b64 	%rd1049, %rd3081, 1;
	or.b64  	%rd2331, %rd1049, %rd906;
	and.b64  	%rd2332, %rd2331, -4294967296;
	setp.ne.s64 	%p314, %rd2332, 0;
	@%p314 bra 	$L__BB1_832;
	cvt.u32.u64 	%r807, %rd906;
	cvt.u32.u64 	%r808, %rd1049;
	rem.u32 	%r809, %r808, %r807;
	cvt.u64.u32 	%rd3082, %r809;
	bra.uni 	$L__BB1_833;
$L__BB1_832:
	rem.u64 	%rd3082, %rd1049, %rd906;
$L__BB1_833:
	shl.b64 	%rd1053, %rd3082, 1;
	or.b64  	%rd2333, %rd1053, %rd906;
	and.b64  	%rd2334, %rd2333, -4294967296;
	setp.ne.s64 	%p315, %rd2334, 0;
	@%p315 bra 	$L__BB1_835;
	cvt.u32.u64 	%r810, %rd906;
	cvt.u32.u64 	%r811, %rd1053;
	rem.u32 	%r812, %r811, %r810;
	cvt.u64.u32 	%rd3083, %r812;
	bra.uni 	$L__BB1_836;
$L__BB1_835:
	rem.u64 	%rd3083, %rd1053, %rd906;
$L__BB1_836:
	shl.b64 	%rd1057, %rd3083, 1;
	or.b64  	%rd2335, %rd1057, %rd906;
	and.b64  	%rd2336, %rd2335, -4294967296;
	setp.ne.s64 	%p316, %rd2336, 0;
	@%p316 bra 	$L__BB1_838;
	cvt.u32.u64 	%r813, %rd906;
	cvt.u32.u64 	%r814, %rd1057;
	rem.u32 	%r815, %r814, %r813;
	cvt.u64.u32 	%rd3084, %r815;
	bra.uni 	$L__BB1_839;
$L__BB1_838:
	rem.u64 	%rd3084, %rd1057, %rd906;
$L__BB1_839:
	shl.b64 	%rd1061, %rd3084, 1;
	or.b64  	%rd2337, %rd1061, %rd906;
	and.b64  	%rd2338, %rd2337, -4294967296;
	setp.ne.s64 	%p317, %rd2338, 0;
	@%p317 bra 	$L__BB1_841;
	cvt.u32.u64 	%r816, %rd906;
	cvt.u32.u64 	%r817, %rd1061;
	rem.u32 	%r818, %r817, %r816;
	cvt.u64.u32 	%rd3085, %r818;
	bra.uni 	$L__BB1_842;
$L__BB1_841:
	rem.u64 	%rd3085, %rd1061, %rd906;
$L__BB1_842:
	shl.b64 	%rd1065, %rd3085, 1;
	or.b64  	%rd2339, %rd1065, %rd906;
	and.b64  	%rd2340, %rd2339, -4294967296;
	setp.ne.s64 	%p318, %rd2340, 0;
	@%p318 bra 	$L__BB1_844;
	cvt.u32.u64 	%r819, %rd906;
	cvt.u32.u64 	%r820, %rd1065;
	rem.u32 	%r821, %r820, %r819;
	cvt.u64.u32 	%rd3086, %r821;
	bra.uni 	$L__BB1_845;
$L__BB1_844:
	rem.u64 	%rd3086, %rd1065, %rd906;
$L__BB1_845:
	shl.b64 	%rd1069, %rd3086, 1;
	or.b64  	%rd2341, %rd1069, %rd906;
	and.b64  	%rd2342, %rd2341, -4294967296;
	setp.ne.s64 	%p319, %rd2342, 0;
	@%p319 bra 	$L__BB1_847;
	cvt.u32.u64 	%r822, %rd906;
	cvt.u32.u64 	%r823, %rd1069;
	rem.u32 	%r824, %r823, %r822;
	cvt.u64.u32 	%rd3087, %r824;
	bra.uni 	$L__BB1_848;
$L__BB1_847:
	rem.u64 	%rd3087, %rd1069, %rd906;
$L__BB1_848:
	shl.b64 	%rd1073, %rd3087, 1;
	or.b64  	%rd2343, %rd1073, %rd906;
	and.b64  	%rd2344, %rd2343, -4294967296;
	setp.ne.s64 	%p320, %rd2344, 0;
	@%p320 bra 	$L__BB1_850;
	cvt.u32.u64 	%r825, %rd906;
	cvt.u32.u64 	%r826, %rd1073;
	rem.u32 	%r827, %r826, %r825;
	cvt.u64.u32 	%rd3088, %r827;
	bra.uni 	$L__BB1_851;
$L__BB1_850:
	rem.u64 	%rd3088, %rd1073, %rd906;
$L__BB1_851:
	shl.b64 	%rd1077, %rd3088, 1;
	or.b64  	%rd2345, %rd1077, %rd906;
	and.b64  	%rd2346, %rd2345, -4294967296;
	setp.ne.s64 	%p321, %rd2346, 0;
	@%p321 bra 	$L__BB1_853;
	cvt.u32.u64 	%r828, %rd906;
	cvt.u32.u64 	%r829, %rd1077;
	rem.u32 	%r830, %r829, %r828;
	cvt.u64.u32 	%rd3089, %r830;
	bra.uni 	$L__BB1_854;
$L__BB1_853:
	rem.u64 	%rd3089, %rd1077, %rd906;
$L__BB1_854:
	shl.b64 	%rd1081, %rd3089, 1;
	or.b64  	%rd2347, %rd1081, %rd906;
	and.b64  	%rd2348, %rd2347, -4294967296;
	setp.ne.s64 	%p322, %rd2348, 0;
	@%p322 bra 	$L__BB1_856;
	cvt.u32.u64 	%r831, %rd906;
	cvt.u32.u64 	%r832, %rd1081;
	rem.u32 	%r833, %r832, %r831;
	cvt.u64.u32 	%rd3090, %r833;
	bra.uni 	$L__BB1_857;
$L__BB1_856:
	rem.u64 	%rd3090, %rd1081, %rd906;
$L__BB1_857:
	shl.b64 	%rd1085, %rd3090, 1;
	or.b64  	%rd2349, %rd1085, %rd906;
	and.b64  	%rd2350, %rd2349, -4294967296;
	setp.ne.s64 	%p323, %rd2350, 0;
	@%p323 bra 	$L__BB1_859;
	cvt.u32.u64 	%r834, %rd906;
	cvt.u32.u64 	%r835, %rd1085;
	rem.u32 	%r836, %r835, %r834;
	cvt.u64.u32 	%rd3091, %r836;
	bra.uni 	$L__BB1_860;
$L__BB1_859:
	rem.u64 	%rd3091, %rd1085, %rd906;
$L__BB1_860:
	shl.b64 	%rd1089, %rd3091, 1;
	or.b64  	%rd2351, %rd1089, %rd906;
	and.b64  	%rd2352, %rd2351, -4294967296;
	setp.ne.s64 	%p324, %rd2352, 0;
	@%p324 bra 	$L__BB1_862;
	cvt.u32.u64 	%r837, %rd906;
	cvt.u32.u64 	%r838, %rd1089;
	rem.u32 	%r839, %r838, %r837;
	cvt.u64.u32 	%rd3092, %r839;
	bra.uni 	$L__BB1_863;
$L__BB1_862:
	rem.u64 	%rd3092, %rd1089, %rd906;
$L__BB1_863:
	shl.b64 	%rd1093, %rd3092, 1;
	or.b64  	%rd2353, %rd1093, %rd906;
	and.b64  	%rd2354, %rd2353, -4294967296;
	setp.ne.s64 	%p325, %rd2354, 0;
	@%p325 bra 	$L__BB1_865;
	cvt.u32.u64 	%r840, %rd906;
	cvt.u32.u64 	%r841, %rd1093;
	rem.u32 	%r842, %r841, %r840;
	cvt.u64.u32 	%rd3093, %r842;
	bra.uni 	$L__BB1_866;
$L__BB1_865:
	rem.u64 	%rd3093, %rd1093, %rd906;
$L__BB1_866:
	shl.b64 	%rd1097, %rd3093, 1;
	or.b64  	%rd2355, %rd1097, %rd906;
	and.b64  	%rd2356, %rd2355, -4294967296;
	setp.ne.s64 	%p326, %rd2356, 0;
	@%p326 bra 	$L__BB1_868;
	cvt.u32.u64 	%r843, %rd906;
	cvt.u32.u64 	%r844, %rd1097;
	rem.u32 	%r845, %r844, %r843;
	cvt.u64.u32 	%rd3094, %r845;
	bra.uni 	$L__BB1_869;
$L__BB1_868:
	rem.u64 	%rd3094, %rd1097, %rd906;
$L__BB1_869:
	shl.b64 	%rd1101, %rd3094, 1;
	or.b64  	%rd2357, %rd1101, %rd906;
	and.b64  	%rd2358, %rd2357, -4294967296;
	setp.ne.s64 	%p327, %rd2358, 0;
	@%p327 bra 	$L__BB1_871;
	cvt.u32.u64 	%r846, %rd906;
	cvt.u32.u64 	%r847, %rd1101;
	rem.u32 	%r848, %r847, %r846;
	cvt.u64.u32 	%rd3095, %r848;
	bra.uni 	$L__BB1_872;
$L__BB1_871:
	rem.u64 	%rd3095, %rd1101, %rd906;
$L__BB1_872:
	shl.b64 	%rd1105, %rd3095, 1;
	or.b64  	%rd2359, %rd1105, %rd906;
	and.b64  	%rd2360, %rd2359, -4294967296;
	setp.ne.s64 	%p328, %rd2360, 0;
	@%p328 bra 	$L__BB1_874;
	cvt.u32.u64 	%r849, %rd906;
	cvt.u32.u64 	%r850, %rd1105;
	rem.u32 	%r851, %r850, %r849;
	cvt.u64.u32 	%rd3096, %r851;
	bra.uni 	$L__BB1_875;
$L__BB1_874:
	rem.u64 	%rd3096, %rd1105, %rd906;
$L__BB1_875:
	shl.b64 	%rd1109, %rd3096, 1;
	or.b64  	%rd2361, %rd1109, %rd906;
	and.b64  	%rd2362, %rd2361, -4294967296;
	setp.ne.s64 	%p329, %rd2362, 0;
	@%p329 bra 	$L__BB1_877;
	cvt.u32.u64 	%r852, %rd906;
	cvt.u32.u64 	%r853, %rd1109;
	rem.u32 	%r854, %r853, %r852;
	cvt.u64.u32 	%rd3097, %r854;
	bra.uni 	$L__BB1_878;
$L__BB1_877:
	rem.u64 	%rd3097, %rd1109, %rd906;
$L__BB1_878:
	shl.b64 	%rd1113, %rd3097, 1;
	or.b64  	%rd2363, %rd1113, %rd906;
	and.b64  	%rd2364, %rd2363, -4294967296;
	setp.ne.s64 	%p330, %rd2364, 0;
	@%p330 bra 	$L__BB1_880;
	cvt.u32.u64 	%r855, %rd906;
	cvt.u32.u64 	%r856, %rd1113;
	rem.u32 	%r857, %r856, %r855;
	cvt.u64.u32 	%rd3098, %r857;
	bra.uni 	$L__BB1_881;
$L__BB1_880:
	rem.u64 	%rd3098, %rd1113, %rd906;
$L__BB1_881:
	shl.b64 	%rd1117, %rd3098, 1;
	or.b64  	%rd2365, %rd1117, %rd906;
	and.b64  	%rd2366, %rd2365, -4294967296;
	setp.ne.s64 	%p331, %rd2366, 0;
	@%p331 bra 	$L__BB1_883;
	cvt.u32.u64 	%r858, %rd906;
	cvt.u32.u64 	%r859, %rd1117;
	rem.u32 	%r860, %r859, %r858;
	cvt.u64.u32 	%rd3099, %r860;
	bra.uni 	$L__BB1_884;
$L__BB1_883:
	rem.u64 	%rd3099, %rd1117, %rd906;
$L__BB1_884:
	shl.b64 	%rd1121, %rd3099, 1;
	or.b64  	%rd2367, %rd1121, %rd906;
	and.b64  	%rd2368, %rd2367, -4294967296;
	setp.ne.s64 	%p332, %rd2368, 0;
	@%p332 bra 	$L__BB1_886;
	cvt.u32.u64 	%r861, %rd906;
	cvt.u32.u64 	%r862, %rd1121;
	rem.u32 	%r863, %r862, %r861;
	cvt.u64.u32 	%rd3100, %r863;
	bra.uni 	$L__BB1_887;
$L__BB1_886:
	rem.u64 	%rd3100, %rd1121, %rd906;
$L__BB1_887:
	shl.b64 	%rd1125, %rd3100, 1;
	or.b64  	%rd2369, %rd1125, %rd906;
	and.b64  	%rd2370, %rd2369, -4294967296;
	setp.ne.s64 	%p333, %rd2370, 0;
	@%p333 bra 	$L__BB1_889;
	cvt.u32.u64 	%r864, %rd906;
	cvt.u32.u64 	%r865, %rd1125;
	rem.u32 	%r866, %r865, %r864;
	cvt.u64.u32 	%rd3101, %r866;
	bra.uni 	$L__BB1_890;
$L__BB1_889:
	rem.u64 	%rd3101, %rd1125, %rd906;
$L__BB1_890:
	shl.b64 	%rd1129, %rd3101, 1;
	or.b64  	%rd2371, %rd1129, %rd906;
	and.b64  	%rd2372, %rd2371, -4294967296;
	setp.ne.s64 	%p334, %rd2372, 0;
	@%p334 bra 	$L__BB1_892;
	cvt.u32.u64 	%r867, %rd906;
	cvt.u32.u64 	%r868, %rd1129;
	rem.u32 	%r869, %r868, %r867;
	cvt.u64.u32 	%rd3102, %r869;
	bra.uni 	$L__BB1_893;
$L__BB1_892:
	rem.u64 	%rd3102, %rd1129, %rd906;
$L__BB1_893:
	shl.b64 	%rd1133, %rd3102, 1;
	or.b64  	%rd2373, %rd1133, %rd906;
	and.b64  	%rd2374, %rd2373, -4294967296;
	setp.ne.s64 	%p335, %rd2374, 0;
	@%p335 bra 	$L__BB1_895;
	cvt.u32.u64 	%r870, %rd906;
	cvt.u32.u64 	%r871, %rd1133;
	rem.u32 	%r872, %r871, %r870;
	cvt.u64.u32 	%rd3103, %r872;
	bra.uni 	$L__BB1_896;
$L__BB1_895:
	rem.u64 	%rd3103, %rd1133, %rd906;
$L__BB1_896:
	shl.b64 	%rd1137, %rd3103, 1;
	or.b64  	%rd2375, %rd1137, %rd906;
	and.b64  	%rd2376, %rd2375, -4294967296;
	setp.ne.s64 	%p336, %rd2376, 0;
	@%p336 bra 	$L__BB1_898;
	cvt.u32.u64 	%r873, %rd906;
	cvt.u32.u64 	%r874, %rd1137;
	rem.u32 	%r875, %r874, %r873;
	cvt.u64.u32 	%rd3104, %r875;
	bra.uni 	$L__BB1_899;
$L__BB1_898:
	rem.u64 	%rd3104, %rd1137, %rd906;
$L__BB1_899:
	shl.b64 	%rd1141, %rd3104, 1;
	or.b64  	%rd2377, %rd1141, %rd906;
	and.b64  	%rd2378, %rd2377, -4294967296;
	setp.ne.s64 	%p337, %rd2378, 0;
	@%p337 bra 	$L__BB1_901;
	cvt.u32.u64 	%r876, %rd906;
	cvt.u32.u64 	%r877, %rd1141;
	rem.u32 	%r878, %r877, %r876;
	cvt.u64.u32 	%rd3105, %r878;
	bra.uni 	$L__BB1_902;
$L__BB1_901:
	rem.u64 	%rd3105, %rd1141, %rd906;
$L__BB1_902:
	shl.b64 	%rd1145, %rd3105, 1;
	or.b64  	%rd2379, %rd1145, %rd906;
	and.b64  	%rd2380, %rd2379, -4294967296;
	setp.ne.s64 	%p338, %rd2380, 0;
	@%p338 bra 	$L__BB1_904;
	cvt.u32.u64 	%r879, %rd906;
	cvt.u32.u64 	%r880, %rd1145;
	rem.u32 	%r881, %r880, %r879;
	cvt.u64.u32 	%rd3106, %r881;
	bra.uni 	$L__BB1_905;
$L__BB1_904:
	rem.u64 	%rd3106, %rd1145, %rd906;
$L__BB1_905:
	shl.b64 	%rd1149, %rd3106, 1;
	or.b64  	%rd2381, %rd1149, %rd906;
	and.b64  	%rd2382, %rd2381, -4294967296;
	setp.ne.s64 	%p339, %rd2382, 0;
	@%p339 bra 	$L__BB1_907;
	cvt.u32.u64 	%r882, %rd906;
	cvt.u32.u64 	%r883, %rd1149;
	rem.u32 	%r884, %r883, %r882;
	cvt.u64.u32 	%rd3107, %r884;
	bra.uni 	$L__BB1_908;
$L__BB1_907:
	rem.u64 	%rd3107, %rd1149, %rd906;
$L__BB1_908:
	shl.b64 	%rd1153, %rd3107, 1;
	or.b64  	%rd2383, %rd1153, %rd906;
	and.b64  	%rd2384, %rd2383, -4294967296;
	setp.ne.s64 	%p340, %rd2384, 0;
	@%p340 bra 	$L__BB1_910;
	cvt.u32.u64 	%r885, %rd906;
	cvt.u32.u64 	%r886, %rd1153;
	rem.u32 	%r887, %r886, %r885;
	cvt.u64.u32 	%rd3108, %r887;
	bra.uni 	$L__BB1_911;
$L__BB1_910:
	rem.u64 	%rd3108, %rd1153, %rd906;
$L__BB1_911:
	shl.b64 	%rd1157, %rd3108, 1;
	or.b64  	%rd2385, %rd1157, %rd906;
	and.b64  	%rd2386, %rd2385, -4294967296;
	setp.ne.s64 	%p341, %rd2386, 0;
	@%p341 bra 	$L__BB1_913;
	cvt.u32.u64 	%r888, %rd906;
	cvt.u32.u64 	%r889, %rd1157;
	rem.u32 	%r890, %r889, %r888;
	cvt.u64.u32 	%rd3109, %r890;
	bra.uni 	$L__BB1_914;
$L__BB1_913:
	rem.u64 	%rd3109, %rd1157, %rd906;
$L__BB1_914:
	shl.b64 	%rd1161, %rd3109, 1;
	or.b64  	%rd2387, %rd1161, %rd906;
	and.b64  	%rd2388, %rd2387, -4294967296;
	setp.ne.s64 	%p342, %rd2388, 0;
	@%p342 bra 	$L__BB1_916;
	cvt.u32.u64 	%r891, %rd906;
	cvt.u32.u64 	%r892, %rd1161;
	rem.u32 	%r893, %r892, %r891;
	cvt.u64.u32 	%rd3110, %r893;
	bra.uni 	$L__BB1_917;
$L__BB1_916:
	rem.u64 	%rd3110, %rd1161, %rd906;
$L__BB1_917:
	shl.b64 	%rd1165, %rd3110, 1;
	or.b64  	%rd2389, %rd1165, %rd906;
	and.b64  	%rd2390, %rd2389, -4294967296;
	setp.ne.s64 	%p343, %rd2390, 0;
	@%p343 bra 	$L__BB1_919;
	cvt.u32.u64 	%r894, %rd906;
	cvt.u32.u64 	%r895, %rd1165;
	rem.u32 	%r896, %r895, %r894;
	cvt.u64.u32 	%rd3111, %r896;
	bra.uni 	$L__BB1_920;
$L__BB1_919:
	rem.u64 	%rd3111, %rd1165, %rd906;
$L__BB1_920:
	shl.b64 	%rd1169, %rd3111, 1;
	or.b64  	%rd2391, %rd1169, %rd906;
	and.b64  	%rd2392, %rd2391, -4294967296;
	setp.ne.s64 	%p344, %rd2392, 0;
	@%p344 bra 	$L__BB1_922;
	cvt.u32.u64 	%r897, %rd906;
	cvt.u32.u64 	%r898, %rd1169;
	rem.u32 	%r899, %r898, %r897;
	cvt.u64.u32 	%rd3112, %r899;
	bra.uni 	$L__BB1_923;
$L__BB1_922:
	rem.u64 	%rd3112, %rd1169, %rd906;
$L__BB1_923:
	shl.b64 	%rd1173, %rd3112, 1;
	or.b64  	%rd2393, %rd1173, %rd906;
	and.b64  	%rd2394, %rd2393, -4294967296;
	setp.ne.s64 	%p345, %rd2394, 0;
	@%p345 bra 	$L__BB1_925;
	cvt.u32.u64 	%r900, %rd906;
	cvt.u32.u64 	%r901, %rd1173;
	rem.u32 	%r902, %r901, %r900;
	cvt.u64.u32 	%rd3113, %r902;
	bra.uni 	$L__BB1_926;
$L__BB1_925:
	rem.u64 	%rd3113, %rd1173, %rd906;
$L__BB1_926:
	shl.b64 	%rd1177, %rd3113, 1;
	or.b64  	%rd2395, %rd1177, %rd906;
	and.b64  	%rd2396, %rd2395, -4294967296;
	setp.ne.s64 	%p346, %rd2396, 0;
	@%p346 bra 	$L__BB1_928;
	cvt.u32.u64 	%r903, %rd906;
	cvt.u32.u64 	%r904, %rd1177;
	rem.u32 	%r905, %r904, %r903;
	cvt.u64.u32 	%rd3114, %r905;
	bra.uni 	$L__BB1_929;
$L__BB1_928:
	rem.u64 	%rd3114, %rd1177, %rd906;
$L__BB1_929:
	shl.b64 	%rd1181, %rd3114, 1;
	or.b64  	%rd2397, %rd1181, %rd906;
	and.b64  	%rd2398, %rd2397, -4294967296;
	setp.ne.s64 	%p347, %rd2398, 0;
	@%p347 bra 	$L__BB1_931;
	cvt.u32.u64 	%r906, %rd906;
	cvt.u32.u64 	%r907, %rd1181;
	rem.u32 	%r908, %r907, %r906;
	cvt.u64.u32 	%rd3115, %r908;
	bra.uni 	$L__BB1_932;
$L__BB1_931:
	rem.u64 	%rd3115, %rd1181, %rd906;
$L__BB1_932:
	shl.b64 	%rd1185, %rd3115, 1;
	or.b64  	%rd2399, %rd1185, %rd906;
	and.b64  	%rd2400, %rd2399, -4294967296;
	setp.ne.s64 	%p348, %rd2400, 0;
	@%p348 bra 	$L__BB1_934;
	cvt.u32.u64 	%r909, %rd906;
	cvt.u32.u64 	%r910, %rd1185;
	rem.u32 	%r911, %r910, %r909;
	cvt.u64.u32 	%rd3116, %r911;
	bra.uni 	$L__BB1_935;
$L__BB1_934:
	rem.u64 	%rd3116, %rd1185, %rd906;
$L__BB1_935:
	shl.b64 	%rd1189, %rd3116, 1;
	or.b64  	%rd2401, %rd1189, %rd906;
	and.b64  	%rd2402, %rd2401, -4294967296;
	setp.ne.s64 	%p349, %rd2402, 0;
	@%p349 bra 	$L__BB1_937;
	cvt.u32.u64 	%r912, %rd906;
	cvt.u32.u64 	%r913, %rd1189;
	rem.u32 	%r914, %r913, %r912;
	cvt.u64.u32 	%rd3117, %r914;
	bra.uni 	$L__BB1_938;
$L__BB1_937:
	rem.u64 	%rd3117, %rd1189, %rd906;
$L__BB1_938:
	shl.b64 	%rd1193, %rd3117, 1;
	or.b64  	%rd2403, %rd1193, %rd906;
	and.b64  	%rd2404, %rd2403, -4294967296;
	setp.ne.s64 	%p350, %rd2404, 0;
	@%p350 bra 	$L__BB1_940;
	cvt.u32.u64 	%r915, %rd906;
	cvt.u32.u64 	%r916, %rd1193;
	rem.u32 	%r917, %r916, %r915;
	cvt.u64.u32 	%rd3118, %r917;
	bra.uni 	$L__BB1_941;
$L__BB1_940:
	rem.u64 	%rd3118, %rd1193, %rd906;
$L__BB1_941:
	shl.b64 	%rd1197, %rd3118, 1;
	or.b64  	%rd2405, %rd1197, %rd906;
	and.b64  	%rd2406, %rd2405, -4294967296;
	setp.ne.s64 	%p351, %rd2406, 0;
	@%p351 bra 	$L__BB1_943;
	cvt.u32.u64 	%r918, %rd906;
	cvt.u32.u64 	%r919, %rd1197;
	rem.u32 	%r920, %r919, %r918;
	cvt.u64.u32 	%rd3119, %r920;
	bra.uni 	$L__BB1_944;
$L__BB1_943:
	rem.u64 	%rd3119, %rd1197, %rd906;
$L__BB1_944:
	shl.b64 	%rd1201, %rd3119, 1;
	or.b64  	%rd2407, %rd1201, %rd906;
	and.b64  	%rd2408, %rd2407, -4294967296;
	setp.ne.s64 	%p352, %rd2408, 0;
	@%p352 bra 	$L__BB1_946;
	cvt.u32.u64 	%r921, %rd906;
	cvt.u32.u64 	%r922, %rd1201;
	rem.u32 	%r923, %r922, %r921;
	cvt.u64.u32 	%rd3120, %r923;
	bra.uni 	$L__BB1_947;
$L__BB1_946:
	rem.u64 	%rd3120, %rd1201, %rd906;
$L__BB1_947:
	shl.b64 	%rd1205, %rd3120, 1;
	or.b64  	%rd2409, %rd1205, %rd906;
	and.b64  	%rd2410, %rd2409, -4294967296;
	setp.ne.s64 	%p353, %rd2410, 0;
	@%p353 bra 	$L__BB1_949;
	cvt.u32.u64 	%r924, %rd906;
	cvt.u32.u64 	%r925, %rd1205;
	rem.u32 	%r926, %r925, %r924;
	cvt.u64.u32 	%rd3121, %r926;
	bra.uni 	$L__BB1_950;
$L__BB1_949:
	rem.u64 	%rd3121, %rd1205, %rd906;
$L__BB1_950:
	shl.b64 	%rd1209, %rd3121, 1;
	or.b64  	%rd2411, %rd1209, %rd906;
	and.b64  	%rd2412, %rd2411, -4294967296;
	setp.ne.s64 	%p354, %rd2412, 0;
	@%p354 bra 	$L__BB1_952;
	cvt.u32.u64 	%r927, %rd906;
	cvt.u32.u64 	%r928, %rd1209;
	rem.u32 	%r929, %r928, %r927;
	cvt.u64.u32 	%rd3122, %r929;
	bra.uni 	$L__BB1_953;
$L__BB1_952:
	rem.u64 	%rd3122, %rd1209, %rd906;
$L__BB1_953:
	shl.b64 	%rd1213, %rd3122, 1;
	or.b64  	%rd2413, %rd1213, %rd906;
	and.b64  	%rd2414, %rd2413, -4294967296;
	setp.ne.s64 	%p355, %rd2414, 0;
	@%p355 bra 	$L__BB1_955;
	cvt.u32.u64 	%r930, %rd906;
	cvt.u32.u64 	%r931, %rd1213;
	rem.u32 	%r932, %r931, %r930;
	cvt.u64.u32 	%rd3123, %r932;
	bra.uni 	$L__BB1_956;
$L__BB1_955:
	rem.u64 	%rd3123, %rd1213, %rd906;
$L__BB1_956:
	shl.b64 	%rd1217, %rd3123, 1;
	or.b64  	%rd2415, %rd1217, %rd906;
	and.b64  	%rd2416, %rd2415, -4294967296;
	setp.ne.s64 	%p356, %rd2416, 0;
	@%p356 bra 	$L__BB1_958;
	cvt.u32.u64 	%r933, %rd906;
	cvt.u32.u64 	%r934, %rd1217;
	rem.u32 	%r935, %r934, %r933;
	cvt.u64.u32 	%rd3124, %r935;
	bra.uni 	$L__BB1_959;
$L__BB1_958:
	rem.u64 	%rd3124, %rd1217, %rd906;
$L__BB1_959:
	shl.b64 	%rd1221, %rd3124, 1;
	or.b64  	%rd2417, %rd1221, %rd906;
	and.b64  	%rd2418, %rd2417, -4294967296;
	setp.ne.s64 	%p357, %rd2418, 0;
	@%p357 bra 	$L__BB1_961;
	cvt.u32.u64 	%r936, %rd906;
	cvt.u32.u64 	%r937, %rd1221;
	rem.u32 	%r938, %r937, %r936;
	cvt.u64.u32 	%rd3125, %r938;
	bra.uni 	$L__BB1_962;
$L__BB1_961:
	rem.u64 	%rd3125, %rd1221, %rd906;
$L__BB1_962:
	add.s64 	%rd3126, %rd3125, %rd3060;
$L__BB1_963:
	or.b64  	%rd2419, %rd3126, %rd906;
	and.b64  	%rd2420, %rd2419, -4294967296;
	setp.ne.s64 	%p358, %rd2420, 0;
	@%p358 bra 	$L__BB1_965;
	cvt.u32.u64 	%r939, %rd906;
	cvt.u32.u64 	%r940, %rd3126;
	rem.u32 	%r941, %r940, %r939;
	cvt.u64.u32 	%rd3264, %r941;
	bra.uni 	$L__BB1_966;
$L__BB1_965:
	rem.u64 	%rd3264, %rd3126, %rd906;
$L__BB1_966:
	mul.lo.s64 	%rd3194, %rd3058, %rd3058;
	mul.hi.u64 	%rd1231, %rd3058, %rd3058;
	setp.eq.s64 	%p359, %rd1231, 0;
	@%p359 bra 	$L__BB1_1166;
	or.b64  	%rd2421, %rd3194, %rd906;
	and.b64  	%rd2422, %rd2421, -4294967296;
	setp.ne.s64 	%p360, %rd2422, 0;
	@%p360 bra 	$L__BB1_969;
	cvt.u32.u64 	%r942, %rd906;
	cvt.u32.u64 	%r943, %rd3194;
	rem.u32 	%r944, %r943, %r942;
	cvt.u64.u32 	%rd3128, %r944;
	bra.uni 	$L__BB1_970;
$L__BB1_969:
	rem.u64 	%rd3128, %rd3194, %rd906;
$L__BB1_970:
	or.b64  	%rd2423, %rd1231, %rd906;
	and.b64  	%rd2424, %rd2423, -4294967296;
	setp.ne.s64 	%p361, %rd2424, 0;
	@%p361 bra 	$L__BB1_972;
	cvt.u32.u64 	%r945, %rd906;
	cvt.u32.u64 	%r946, %rd1231;
	rem.u32 	%r947, %r946, %r945;
	cvt.u64.u32 	%rd3129, %r947;
	bra.uni 	$L__BB1_973;
$L__BB1_972:
	rem.u64 	%rd3129, %rd1231, %rd906;
$L__BB1_973:
	shl.b64 	%rd1238, %rd3129, 1;
	or.b64  	%rd2425, %rd1238, %rd906;
	and.b64  	%rd2426, %rd2425, -4294967296;
	setp.ne.s64 	%p362, %rd2426, 0;
	@%p362 bra 	$L__BB1_975;
	cvt.u32.u64 	%r948, %rd906;
	cvt.u32.u64 	%r949, %rd1238;
	rem.u32 	%r950, %r949, %r948;
	cvt.u64.u32 	%rd3130, %r950;
	bra.uni 	$L__BB1_976;
$L__BB1_975:
	rem.u64 	%rd3130, %rd1238, %rd906;
$L__BB1_976:
	shl.b64 	%rd1242, %rd3130, 1;
	or.b64  	%rd2427, %rd1242, %rd906;
	and.b64  	%rd2428, %rd2427, -4294967296;
	setp.ne.s64 	%p363, %rd2428, 0;
	@%p363 bra 	$L__BB1_978;
	cvt.u32.u64 	%r951, %rd906;
	cvt.u32.u64 	%r952, %rd1242;
	rem.u32 	%r953, %r952, %r951;
	cvt.u64.u32 	%rd3131, %r953;
	bra.uni 	$L__BB1_979;
$L__BB1_978:
	rem.u64 	%rd3131, %rd1242, %rd906;
$L__BB1_979:
	shl.b64 	%rd1246, %rd3131, 1;
	or.b64  	%rd2429, %rd1246, %rd906;
	and.b64  	%rd2430, %rd2429, -4294967296;
	setp.ne.s64 	%p364, %rd2430, 0;
	@%p364 bra 	$L__BB1_981;
	cvt.u32.u64 	%r954, %rd906;
	cvt.u32.u64 	%r955, %rd1246;
	rem.u32 	%r956, %r955, %r954;
	cvt.u64.u32 	%rd3132, %r956;
	bra.uni 	$L__BB1_982;
$L__BB1_981:
	rem.u64 	%rd3132, %rd1246, %rd906;
$L__BB1_982:
	shl.b64 	%rd1250, %rd3132, 1;
	or.b64  	%rd2431, %rd1250, %rd906;
	and.b64  	%rd2432, %rd2431, -4294967296;
	setp.ne.s64 	%p365, %rd2432, 0;
	@%p365 bra 	$L__BB1_984;
	cvt.u32.u64 	%r957, %rd906;
	cvt.u32.u64 	%r958, %rd1250;
	rem.u32 	%r959, %r958, %r957;
	cvt.u64.u32 	%rd3133, %r959;
	bra.uni 	$L__BB1_985;
$L__BB1_984:
	rem.u64 	%rd3133, %rd1250, %rd906;
$L__BB1_985:
	shl.b64 	%rd1254, %rd3133, 1;
	or.b64  	%rd2433, %rd1254, %rd906;
	and.b64  	%rd2434, %rd2433, -4294967296;
	setp.ne.s64 	%p366, %rd2434, 0;
	@%p366 bra 	$L__BB1_987;
	cvt.u32.u64 	%r960, %rd906;
	cvt.u32.u64 	%r961, %rd1254;
	rem.u32 	%r962, %r961, %r960;
	cvt.u64.u32 	%rd3134, %r962;
	bra.uni 	$L__BB1_988;
$L__BB1_987:
	rem.u64 	%rd3134, %rd1254, %rd906;
$L__BB1_988:
	shl.b64 	%rd1258, %rd3134, 1;
	or.b64  	%rd2435, %rd1258, %rd906;
	and.b64  	%rd2436, %rd2435, -4294967296;
	setp.ne.s64 	%p367, %rd2436, 0;
	@%p367 bra 	$L__BB1_990;
	cvt.u32.u64 	%r963, %rd906;
	cvt.u32.u64 	%r964, %rd1258;
	rem.u32 	%r965, %r964, %r963;
	cvt.u64.u32 	%rd3135, %r965;
	bra.uni 	$L__BB1_991;
$L__BB1_990:
	rem.u64 	%rd3135, %rd1258, %rd906;
$L__BB1_991:
	shl.b64 	%rd1262, %rd3135, 1;
	or.b64  	%rd2437, %rd1262, %rd906;
	and.b64  	%rd2438, %rd2437, -4294967296;
	setp.ne.s64 	%p368, %rd2438, 0;
	@%p368 bra 	$L__BB1_993;
	cvt.u32.u64 	%r966, %rd906;
	cvt.u32.u64 	%r967, %rd1262;
	rem.u32 	%r968, %r967, %r966;
	cvt.u64.u32 	%rd3136, %r968;
	bra.uni 	$L__BB1_994;
$L__BB1_993:
	rem.u64 	%rd3136, %rd1262, %rd906;
$L__BB1_994:
	shl.b64 	%rd1266, %rd3136, 1;
	or.b64  	%rd2439, %rd1266, %rd906;
	and.b64  	%rd2440, %rd2439, -4294967296;
	setp.ne.s64 	%p369, %rd2440, 0;
	@%p369 bra 	$L__BB1_996;
	cvt.u32.u64 	%r969, %rd906;
	cvt.u32.u64 	%r970, %rd1266;
	rem.u32 	%r971, %r970, %r969;
	cvt.u64.u32 	%rd3137, %r971;
	bra.uni 	$L__BB1_997;
$L__BB1_996:
	rem.u64 	%rd3137, %rd1266, %rd906;
$L__BB1_997:
	shl.b64 	%rd1270, %rd3137, 1;
	or.b64  	%rd2441, %rd1270, %rd906;
	and.b64  	%rd2442, %rd2441, -4294967296;
	setp.ne.s64 	%p370, %rd2442, 0;
	@%p370 bra 	$L__BB1_999;
	cvt.u32.u64 	%r972, %rd906;
	cvt.u32.u64 	%r973, %rd1270;
	rem.u32 	%r974, %r973, %r972;
	cvt.u64.u32 	%rd3138, %r974;
	bra.uni 	$L__BB1_1000;
$L__BB1_999:
	rem.u64 	%rd3138, %rd1270, %rd906;
$L__BB1_1000:
	shl.b64 	%rd1274, %rd3138, 1;
	or.b64  	%rd2443, %rd1274, %rd906;
	and.b64  	%rd2444, %rd2443, -4294967296;
	setp.ne.s64 	%p371, %rd2444, 0;
	@%p371 bra 	$L__BB1_1002;
	cvt.u32.u64 	%r975, %rd906;
	cvt.u32.u64 	%r976, %rd1274;
	rem.u32 	%r977, %r976, %r975;
	cvt.u64.u32 	%rd3139, %r977;
	bra.uni 	$L__BB1_1003;
$L__BB1_1002:
	rem.u64 	%rd3139, %rd1274, %rd906;
$L__BB1_1003:
	shl.b64 	%rd1278, %rd3139, 1;
	or.b64  	%rd2445, %rd1278, %rd906;
	and.b64  	%rd2446, %rd2445, -4294967296;
	setp.ne.s64 	%p372, %rd2446, 0;
	@%p372 bra 	$L__BB1_1005;
	cvt.u32.u64 	%r978, %rd906;
	cvt.u32.u64 	%r979, %rd1278;
	rem.u32 	%r980, %r979, %r978;
	cvt.u64.u32 	%rd3140, %r980;
	bra.uni 	$L__BB1_1006;
$L__BB1_1005:
	rem.u64 	%rd3140, %rd1278, %rd906;
$L__BB1_1006:
	shl.b64 	%rd1282, %rd3140, 1;
	or.b64  	%rd2447, %rd1282, %rd906;
	and.b64  	%rd2448, %rd2447, -4294967296;
	setp.ne.s64 	%p373, %rd2448, 0;
	@%p373 bra 	$L__BB1_1008;
	cvt.u32.u64 	%r981, %rd906;
	cvt.u32.u64 	%r982, %rd1282;
	rem.u32 	%r983, %r982, %r981;
	cvt.u64.u32 	%rd3141, %r983;
	bra.uni 	$L__BB1_1009;
$L__BB1_1008:
	rem.u64 	%rd3141, %rd1282, %rd906;
$L__BB1_1009:
	shl.b64 	%rd1286, %rd3141, 1;
	or.b64  	%rd2449, %rd1286, %rd906;
	and.b64  	%rd2450, %rd2449, -4294967296;
	setp.ne.s64 	%p374, %rd2450, 0;
	@%p374 bra 	$L__BB1_1011;
	cvt.u32.u64 	%r984, %rd906;
	cvt.u32.u64 	%r985, %rd1286;
	rem.u32 	%r986, %r985, %r984;
	cvt.u64.u32 	%rd3142, %r986;
	bra.uni 	$L__BB1_1012;
$L__BB1_1011:
	rem.u64 	%rd3142, %rd1286, %rd906;
$L__BB1_1012:
	shl.b64 	%rd1290, %rd3142, 1;
	or.b64  	%rd2451, %rd1290, %rd906;
	and.b64  	%rd2452, %rd2451, -4294967296;
	setp.ne.s64 	%p375, %rd2452, 0;
	@%p375 bra 	$L__BB1_1014;
	cvt.u32.u64 	%r987, %rd906;
	cvt.u32.u64 	%r988, %rd1290;
	rem.u32 	%r989, %r988, %r987;
	cvt.u64.u32 	%rd3143, %r989;
	bra.uni 	$L__BB1_1015;
$L__BB1_1014:
	rem.u64 	%rd3143, %rd1290, %rd906;
$L__BB1_1015:
	shl.b64 	%rd1294, %rd3143, 1;
	or.b64  	%rd2453, %rd1294, %rd906;
	and.b64  	%rd2454, %rd2453, -4294967296;
	setp.ne.s64 	%p376, %rd2454, 0;
	@%p376 bra 	$L__BB1_1017;
	cvt.u32.u64 	%r990, %rd906;
	cvt.u32.u64 	%r991, %rd1294;
	rem.u32 	%r992, %r991, %r990;
	cvt.u64.u32 	%rd3144, %r992;
	bra.uni 	$L__BB1_1018;
$L__BB1_1017:
	rem.u64 	%rd3144, %rd1294, %rd906;
$L__BB1_1018:
	shl.b64 	%rd1298, %rd3144, 1;
	or.b64  	%rd2455, %rd1298, %rd906;
	and.b64  	%rd2456, %rd2455, -4294967296;
	setp.ne.s64 	%p377, %rd2456, 0;
	@%p377 bra 	$L__BB1_1020;
	cvt.u32.u64 	%r993, %rd906;
	cvt.u32.u64 	%r994, %rd1298;
	rem.u32 	%r995, %r994, %r993;
	cvt.u64.u32 	%rd3145, %r995;
	bra.uni 	$L__BB1_1021;
$L__BB1_1020:
	rem.u64 	%rd3145, %rd1298, %rd906;
$L__BB1_1021:
	shl.b64 	%rd1302, %rd3145, 1;
	or.b64  	%rd2457, %rd1302, %rd906;
	and.b64  	%rd2458, %rd2457, -4294967296;
	setp.ne.s64 	%p378, %rd2458, 0;
	@%p378 bra 	$L__BB1_1023;
	cvt.u32.u64 	%r996, %rd906;
	cvt.u32.u64 	%r997, %rd1302;
	rem.u32 	%r998, %r997, %r996;
	cvt.u64.u32 	%rd3146, %r998;
	bra.uni 	$L__BB1_1024;
$L__BB1_1023:
	rem.u64 	%rd3146, %rd1302, %rd906;
$L__BB1_1024:
	shl.b64 	%rd1306, %rd3146, 1;
	or.b64  	%rd2459, %rd1306, %rd906;
	and.b64  	%rd2460, %rd2459, -4294967296;
	setp.ne.s64 	%p379, %rd2460, 0;
	@%p379 bra 	$L__BB1_1026;
	cvt.u32.u64 	%r999, %rd906;
	cvt.u32.u64 	%r1000, %rd1306;
	rem.u32 	%r1001, %r1000, %r999;
	cvt.u64.u32 	%rd3147, %r1001;
	bra.uni 	$L__BB1_1027;
$L__BB1_1026:
	rem.u64 	%rd3147, %rd1306, %rd906;
$L__BB1_1027:
	shl.b64 	%rd1310, %rd3147, 1;
	or.b64  	%rd2461, %rd1310, %rd906;
	and.b64  	%rd2462, %rd2461, -4294967296;
	setp.ne.s64 	%p380, %rd2462, 0;
	@%p380 bra 	$L__BB1_1029;
	cvt.u32.u64 	%r1002, %rd906;
	cvt.u32.u64 	%r1003, %rd1310;
	rem.u32 	%r1004, %r1003, %r1002;
	cvt.u64.u32 	%rd3148, %r1004;
	bra.uni 	$L__BB1_1030;
$L__BB1_1029:
	rem.u64 	%rd3148, %rd1310, %rd906;
$L__BB1_1030:
	shl.b64 	%rd1314, %rd3148, 1;
	or.b64  	%rd2463, %rd1314, %rd906;
	and.b64  	%rd2464, %rd2463, -4294967296;
	setp.ne.s64 	%p381, %rd2464, 0;
	@%p381 bra 	$L__BB1_1032;
	cvt.u32.u64 	%r1005, %rd906;
	cvt.u32.u64 	%r1006, %rd1314;
	rem.u32 	%r1007, %r1006, %r1005;
	cvt.u64.u32 	%rd3149, %r1007;
	bra.uni 	$L__BB1_1033;
$L__BB1_1032:
	rem.u64 	%rd3149, %rd1314, %rd906;
$L__BB1_1033:
	shl.b64 	%rd1318, %rd3149, 1;
	or.b64  	%rd2465, %rd1318, %rd906;
	and.b64  	%rd2466, %rd2465, -4294967296;
	setp.ne.s64 	%p382, %rd2466, 0;
	@%p382 bra 	$L__BB1_1035;
	cvt.u32.u64 	%r1008, %rd906;
	cvt.u32.u64 	%r1009, %rd1318;
	rem.u32 	%r1010, %r1009, %r1008;
	cvt.u64.u32 	%rd3150, %r1010;
	bra.uni 	$L__BB1_1036;
$L__BB1_1035:
	rem.u64 	%rd3150, %rd1318, %rd906;
$L__BB1_1036:
	shl.b64 	%rd1322, %rd3150, 1;
	or.b64  	%rd2467, %rd1322, %rd906;
	and.b64  	%rd2468, %rd2467, -4294967296;
	setp.ne.s64 	%p383, %rd2468, 0;
	@%p383 bra 	$L__BB1_1038;
	cvt.u32.u64 	%r1011, %rd906;
	cvt.u32.u64 	%r1012, %rd1322;
	rem.u32 	%r1013, %r1012, %r1011;
	cvt.u64.u32 	%rd3151, %r1013;
	bra.uni 	$L__BB1_1039;
$L__BB1_1038:
	rem.u64 	%rd3151, %rd1322, %rd906;
$L__BB1_1039:
	shl.b64 	%rd1326, %rd3151, 1;
	or.b64  	%rd2469, %rd1326, %rd906;
	and.b64  	%rd2470, %rd2469, -4294967296;
	setp.ne.s64 	%p384, %rd2470, 0;
	@%p384 bra 	$L__BB1_1041;
	cvt.u32.u64 	%r1014, %rd906;
	cvt.u32.u64 	%r1015, %rd1326;
	rem.u32 	%r1016, %r1015, %r1014;
	cvt.u64.u32 	%rd3152, %r1016;
	bra.uni 	$L__BB1_1042;
$L__BB1_1041:
	rem.u64 	%rd3152, %rd1326, %rd906;
$L__BB1_1042:
	shl.b64 	%rd1330, %rd3152, 1;
	or.b64  	%rd2471, %rd1330, %rd906;
	and.b64  	%rd2472, %rd2471, -4294967296;
	setp.ne.s64 	%p385, %rd2472, 0;
	@%p385 bra 	$L__BB1_1044;
	cvt.u32.u64 	%r1017, %rd906;
	cvt.u32.u64 	%r1018, %rd1330;
	rem.u32 	%r1019, %r1018, %r1017;
	cvt.u64.u32 	%rd3153, %r1019;
	bra.uni 	$L__BB1_1045;
$L__BB1_1044:
	rem.u64 	%rd3153, %rd1330, %rd906;
$L__BB1_1045:
	shl.b64 	%rd1334, %rd3153, 1;
	or.b64  	%rd2473, %rd1334, %rd906;
	and.b64  	%rd2474, %rd2473, -4294967296;
	setp.ne.s64 	%p386, %rd2474, 0;
	@%p386 bra 	$L__BB1_1047;
	cvt.u32.u64 	%r1020, %rd906;
	cvt.u32.u64 	%r1021, %rd1334;
	rem.u32 	%r1022, %r1021, %r1020;
	cvt.u64.u32 	%rd3154, %r1022;
	bra.uni 	$L__BB1_1048;
$L__BB1_1047:
	rem.u64 	%rd3154, %rd1334, %rd906;
$L__BB1_1048:
	shl.b64 	%rd1338, %rd3154, 1;
	or.b64  	%rd2475, %rd1338, %rd906;
	and.b64  	%rd2476, %rd2475, -4294967296;
	setp.ne.s64 	%p387, %rd2476, 0;
	@%p387 bra 	$L__BB1_1050;
	cvt.u32.u64 	%r1023, %rd906;
	cvt.u32.u64 	%r1024, %rd1338;
	rem.u32 	%r1025, %r1024, %r1023;
	cvt.u64.u32 	%rd3155, %r1025;
	bra.uni 	$L__BB1_1051;
$L__BB1_1050:
	rem.u64 	%rd3155, %rd1338, %rd906;
$L__BB1_1051:
	shl.b64 	%rd1342, %rd3155, 1;
	or.b64  	%rd2477, %rd1342, %rd906;
	and.b64  	%rd2478, %rd2477, -4294967296;
	setp.ne.s64 	%p388, %rd2478, 0;
	@%p388 bra 	$L__BB1_1053;
	cvt.u32.u64 	%r1026, %rd906;
	cvt.u32.u64 	%r1027, %rd1342;
	rem.u32 	%r1028, %r1027, %r1026;
	cvt.u64.u32 	%rd3156, %r1028;
	bra.uni 	$L__BB1_1054;
$L__BB1_1053:
	rem.u64 	%rd3156, %rd1342, %rd906;
$L__BB1_1054:
	shl.b64 	%rd1346, %rd3156, 1;
	or.b64  	%rd2479, %rd1346, %rd906;
	and.b64  	%rd2480, %rd2479, -4294967296;
	setp.ne.s64 	%p389, %rd2480, 0;
	@%p389 bra 	$L__BB1_1056;
	cvt.u32.u64 	%r1029, %rd906;
	cvt.u32.u64 	%r1030, %rd1346;
	rem.u32 	%r1031, %r1030, %r1029;
	cvt.u64.u32 	%rd3157, %r1031;
	bra.uni 	$L__BB1_1057;
$L__BB1_1056:
	rem.u64 	%rd3157, %rd1346, %rd906;
$L__BB1_1057:
	shl.b64 	%rd1350, %rd3157, 1;
	or.b64  	%rd2481, %rd1350, %rd906;
	and.b64  	%rd2482, %rd2481, -4294967296;
	setp.ne.s64 	%p390, %rd2482, 0;
	@%p390 bra 	$L__BB1_1059;
	cvt.u32.u64 	%r1032, %rd906;
	cvt.u32.u64 	%r1033, %rd1350;
	rem.u32 	%r1034, %r1033, %r1032;
	cvt.u64.u32 	%rd3158, %r1034;
	bra.uni 	$L__BB1_1060;
$L__BB1_1059:
	rem.u64 	%rd3158, %rd1350, %rd906;
$L__BB1_1060:
	shl.b64 	%rd1354, %rd3158, 1;
	or.b64  	%rd2483, %rd1354, %rd906;
	and.b64  	%rd2484, %rd2483, -4294967296;
	setp.ne.s64 	%p391, %rd2484, 0;
	@%p391 bra 	$L__BB1_1062;
	cvt.u32.u64 	%r1035, %rd906;
	cvt.u32.u64 	%r1036, %rd1354;
	rem.u32 	%r1037, %r1036, %r1035;
	cvt.u64.u32 	%rd3159, %r1037;
	bra.uni 	$L__BB1_1063;
$L__BB1_1062:
	rem.u64 	%rd3159, %rd1354, %rd906;
$L__BB1_1063:
	shl.b64 	%rd1358, %rd3159, 1;
	or.b64  	%rd2485, %rd1358, %rd906;
	and.b64  	%rd2486, %rd2485, -4294967296;
	setp.ne.s64 	%p392, %rd2486, 0;
	@%p392 bra 	$L__BB1_1065;
	cvt.u32.u64 	%r1038, %rd906;
	cvt.u32.u64 	%r1039, %rd1358;
	rem.u32 	%r1040, %r1039, %r1038;
	cvt.u64.u32 	%rd3160, %r1040;
	bra.uni 	$L__BB1_1066;
$L__BB1_1065:
	rem.u64 	%rd3160, %rd1358, %rd906;
$L__BB1_1066:
	shl.b64 	%rd1362, %rd3160, 1;
	or.b64  	%rd2487, %rd1362, %rd906;
	and.b64  	%rd2488, %rd2487, -4294967296;
	setp.ne.s64 	%p393, %rd2488, 0;
	@%p393 bra 	$L__BB1_1068;
	cvt.u32.u64 	%r1041, %rd906;
	cvt.u32.u64 	%r1042, %rd1362;
	rem.u32 	%r1043, %r1042, %r1041;
	cvt.u64.u32 	%rd3161, %r1043;
	bra.uni 	$L__BB1_1069;
$L__BB1_1068:
	rem.u64 	%rd3161, %rd1362, %rd906;
$L__BB1_1069:
	shl.b64 	%rd1366, %rd3161, 1;
	or.b64  	%rd2489, %rd1366, %rd906;
	and.b64  	%rd2490, %rd2489, -4294967296;
	setp.ne.s64 	%p394, %rd2490, 0;
	@%p394 bra 	$L__BB1_1071;
	cvt.u32.u64 	%r1044, %rd906;
	cvt.u32.u64 	%r1045, %rd1366;
	rem.u32 	%r1046, %r1045, %r1044;
	cvt.u64.u32 	%rd3162, %r1046;
	bra.uni 	$L__BB1_1072;
$L__BB1_1071:
	rem.u64 	%rd3162, %rd1366, %rd906;
$L__BB1_1072:
	shl.b64 	%rd1370, %rd3162, 1;
	or.b64  	%rd2491, %rd1370, %rd906;
	and.b64  	%rd2492, %rd2491, -4294967296;
	setp.ne.s64 	%p395, %rd2492, 0;
	@%p395 bra 	$L__BB1_1074;
	cvt.u32.u64 	%r1047, %rd906;
	cvt.u32.u64 	%r1048, %rd1370;
	rem.u32 	%r1049, %r1048, %r1047;
	cvt.u64.u32 	%rd3163, %r1049;
	bra.uni 	$L__BB1_1075;
$L__BB1_1074:
	rem.u64 	%rd3163, %rd1370, %rd906;
$L__BB1_1075:
	shl.b64 	%rd1374, %rd3163, 1;
	or.b64  	%rd2493, %rd1374, %rd906;
	and.b64  	%rd2494, %rd2493, -4294967296;
	setp.ne.s64 	%p396, %rd2494, 0;
	@%p396 bra 	$L__BB1_1077;
	cvt.u32.u64 	%r1050, %rd906;
	cvt.u32.u64 	%r1051, %rd1374;
	rem.u32 	%r1052, %r1051, %r1050;
	cvt.u64.u32 	%rd3164, %r1052;
	bra.uni 	$L__BB1_1078;
$L__BB1_1077:
	rem.u64 	%rd3164, %rd1374, %rd906;
$L__BB1_1078:
	shl.b64 	%rd1378, %rd3164, 1;
	or.b64  	%rd2495, %rd1378, %rd906;
	and.b64  	%rd2496, %rd2495, -4294967296;
	setp.ne.s64 	%p397, %rd2496, 0;
	@%p397 bra 	$L__BB1_1080;
	cvt.u32.u64 	%r1053, %rd906;
	cvt.u32.u64 	%r1054, %rd1378;
	rem.u32 	%r1055, %r1054, %r1053;
	cvt.u64.u32 	%rd3165, %r1055;
	bra.uni 	$L__BB1_1081;
$L__BB1_1080:
	rem.u64 	%rd3165, %rd1378, %rd906;
$L__BB1_1081:
	shl.b64 	%rd1382, %rd3165, 1;
	or.b64  	%rd2497, %rd1382, %rd906;
	and.b64  	%rd2498, %rd2497, -4294967296;
	setp.ne.s64 	%p398, %rd2498, 0;
	@%p398 bra 	$L__BB1_1083;
	cvt.u32.u64 	%r1056, %rd906;
	cvt.u32.u64 	%r1057, %rd1382;
	rem.u32 	%r1058, %r1057, %r1056;
	cvt.u64.u32 	%rd3166, %r1058;
	bra.uni 	$L__BB1_1084;
$L__BB1_1083:
	rem.u64 	%rd3166, %rd1382, %rd906;
$L__BB1_1084:
	shl.b64 	%rd1386, %rd3166, 1;
	or.b64  	%rd2499, %rd1386, %rd906;
	and.b64  	%rd2500, %rd2499, -4294967296;
	setp.ne.s64 	%p399, %rd2500, 0;
	@%p399 bra 	$L__BB1_1086;
	cvt.u32.u64 	%r1059, %rd906;
	cvt.u32.u64 	%r1060, %rd1386;
	rem.u32 	%r1061, %r1060, %r1059;
	cvt.u64.u32 	%rd3167, %r1061;
	bra.uni 	$L__BB1_1087;
$L__BB1_1086:
	rem.u64 	%rd3167, %rd1386, %rd906;
$L__BB1_1087:
	shl.b64 	%rd1390, %rd3167, 1;
	or.b64  	%rd2501, %rd1390, %rd906;
	and.b64  	%rd2502, %rd2501, -4294967296;
	setp.ne.s64 	%p400, %rd2502, 0;
	@%p400 bra 	$L__BB1_1089;
	cvt.u32.u64 	%r1062, %rd906;
	cvt.u32.u64 	%r1063, %rd1390;
	rem.u32 	%r1064, %r1063, %r1062;
	cvt.u64.u32 	%rd3168, %r1064;
	bra.uni 	$L__BB1_1090;
$L__BB1_1089:
	rem.u64 	%rd3168, %rd1390, %rd906;
$L__BB1_1090:
	shl.b64 	%rd1394, %rd3168, 1;
	or.b64  	%rd2503, %rd1394, %rd906;
	and.b64  	%rd2504, %rd2503, -4294967296;
	setp.ne.s64 	%p401, %rd2504, 0;
	@%p401 bra 	$L__BB1_1092;
	cvt.u32.u64 	%r1065, %rd906;
	cvt.u32.u64 	%r1066, %rd1394;
	rem.u32 	%r1067, %r1066, %r1065;
	cvt.u64.u32 	%rd3169, %r1067;
	bra.uni 	$L__BB1_1093;
$L__BB1_1092:
	rem.u64 	%rd3169, %rd1394, %rd906;
$L__BB1_1093:
	shl.b64 	%rd1398, %rd3169, 1;
	or.b64  	%rd2505, %rd1398, %rd906;
	and.b64  	%rd2506, %rd2505, -4294967296;
	setp.ne.s64 	%p402, %rd2506, 0;
	@%p402 bra 	$L__BB1_1095;
	cvt.u32.u64 	%r1068, %rd906;
	cvt.u32.u64 	%r1069, %rd1398;
	rem.u32 	%r1070, %r1069, %r1068;
	cvt.u64.u32 	%rd3170, %r1070;
	bra.uni 	$L__BB1_1096;
$L__BB1_1095:
	rem.u64 	%rd3170, %rd1398, %rd906;
$L__BB1_1096:
	shl.b64 	%rd1402, %rd3170, 1;
	or.b64  	%rd2507, %rd1402, %rd906;
	and.b64  	%rd2508, %rd2507, -4294967296;
	setp.ne.s64 	%p403, %rd2508, 0;
	@%p403 bra 	$L__BB1_1098;
	cvt.u32.u64 	%r1071, %rd906;
	cvt.u32.u64 	%r1072, %rd1402;
	rem.u32 	%r1073, %r1072, %r1071;
	cvt.u64.u32 	%rd3171, %r1073;
	bra.uni 	$L__BB1_1099;
$L__BB1_1098:
	rem.u64 	%rd3171, %rd1402, %rd906;
$L__BB1_1099:
	shl.b64 	%rd1406, %rd3171, 1;
	or.b64  	%rd2509, %rd1406, %rd906;
	and.b64  	%rd2510, %rd2509, -4294967296;
	setp.ne.s64 	%p404, %rd2510, 0;
	@%p404 bra 	$L__BB1_1101;
	cvt.u32.u64 	%r1074, %rd906;
	cvt.u32.u64 	%r1075, %rd1406;
	rem.u32 	%r1076, %r1075, %r1074;
	cvt.u64.u32 	%rd3172, %r1076;
	bra.uni 	$L__BB1_1102;
$L__BB1_1101:
	rem.u64 	%rd3172, %rd1406, %rd906;
$L__BB1_1102:
	shl.b64 	%rd1410, %rd3172, 1;
	or.b64  	%rd2511, %rd1410, %rd906;
	and.b64  	%rd2512, %rd2511, -4294967296;
	setp.ne.s64 	%p405, %rd2512, 0;
	@%p405 bra 	$L__BB1_1104;
	cvt.u32.u64 	%r1077, %rd906;
	cvt.u32.u64 	%r1078, %rd1410;
	rem.u32 	%r1079, %r1078, %r1077;
	cvt.u64.u32 	%rd3173, %r1079;
	bra.uni 	$L__BB1_1105;
$L__BB1_1104:
	rem.u64 	%rd3173, %rd1410, %rd906;
$L__BB1_1105:
	shl.b64 	%rd1414, %rd3173, 1;
	or.b64  	%rd2513, %rd1414, %rd906;
	and.b64  	%rd2514, %rd2513, -4294967296;
	setp.ne.s64 	%p406, %rd2514, 0;
	@%p406 bra 	$L__BB1_1107;
	cvt.u32.u64 	%r1080, %rd906;
	cvt.u32.u64 	%r1081, %rd1414;
	rem.u32 	%r1082, %r1081, %r1080;
	cvt.u64.u32 	%rd3174, %r1082;
	bra.uni 	$L__BB1_1108;
$L__BB1_1107:
	rem.u64 	%rd3174, %rd1414, %rd906;
$L__BB1_1108:
	shl.b64 	%rd1418, %rd3174, 1;
	or.b64  	%rd2515, %rd1418, %rd906;
	and.b64  	%rd2516, %rd2515, -4294967296;
	setp.ne.s64 	%p407, %rd2516, 0;
	@%p407 bra 	$L__BB1_1110;
	cvt.u32.u64 	%r1083, %rd906;
	cvt.u32.u64 	%r1084, %rd1418;
	rem.u32 	%r1085, %r1084, %r1083;
	cvt.u64.u32 	%rd3175, %r1085;
	bra.uni 	$L__BB1_1111;
$L__BB1_1110:
	rem.u64 	%rd3175, %rd1418, %rd906;
$L__BB1_1111:
	shl.b64 	%rd1422, %rd3175, 1;
	or.b64  	%rd2517, %rd1422, %rd906;
	and.b64  	%rd2518, %rd2517, -4294967296;
	setp.ne.s64 	%p408, %rd2518, 0;
	@%p408 bra 	$L__BB1_1113;
	cvt.u32.u64 	%r1086, %rd906;
	cvt.u32.u64 	%r1087, %rd1422;
	rem.u32 	%r1088, %r1087, %r1086;
	cvt.u64.u32 	%rd3176, %r1088;
	bra.uni 	$L__BB1_1114;
$L__BB1_1113:
	rem.u64 	%rd3176, %rd1422, %rd906;
$L__BB1_1114:
	shl.b64 	%rd1426, %rd3176, 1;
	or.b64  	%rd2519, %rd1426, %rd906;
	and.b64  	%rd2520, %rd2519, -4294967296;
	setp.ne.s64 	%p409, %rd2520, 0;
	@%p409 bra 	$L__BB1_1116;
	cvt.u32.u64 	%r1089, %rd906;
	cvt.u32.u64 	%r1090, %rd1426;
	rem.u32 	%r1091, %r1090, %r1089;
	cvt.u64.u32 	%rd3177, %r1091;
	bra.uni 	$L__BB1_1117;
$L__BB1_1116:
	rem.u64 	%rd3177, %rd1426, %rd906;
$L__BB1_1117:
	shl.b64 	%rd1430, %rd3177, 1;
	or.b64  	%rd2521, %rd1430, %rd906;
	and.b64  	%rd2522, %rd2521, -4294967296;
	setp.ne.s64 	%p410, %rd2522, 0;
	@%p410 bra 	$L__BB1_1119;
	cvt.u32.u64 	%r1092, %rd906;
	cvt.u32.u64 	%r1093, %rd1430;
	rem.u32 	%r1094, %r1093, %r1092;
	cvt.u64.u32 	%rd3178, %r1094;
	bra.uni 	$L__BB1_1120;
$L__BB1_1119:
	rem.u64 	%rd3178, %rd1430, %rd906;
$L__BB1_1120:
	shl.b64 	%rd1434, %rd3178, 1;
	or.b64  	%rd2523, %rd1434, %rd906;
	and.b64  	%rd2524, %rd2523, -4294967296;
	setp.ne.s64 	%p411, %rd2524, 0;
	@%p411 bra 	$L__BB1_1122;
	cvt.u32.u64 	%r1095, %rd906;
	cvt.u32.u64 	%r1096, %rd1434;
	rem.u32 	%r1097, %r1096, %r1095;
	cvt.u64.u32 	%rd3179, %r1097;
	bra.uni 	$L__BB1_1123;
$L__BB1_1122:
	rem.u64 	%rd3179, %rd1434, %rd906;
$L__BB1_1123:
	shl.b64 	%rd1438, %rd3179, 1;
	or.b64  	%rd2525, %rd1438, %rd906;
	and.b64  	%rd2526, %rd2525, -4294967296;
	setp.ne.s64 	%p412, %rd2526, 0;
	@%p412 bra 	$L__BB1_1125;
	cvt.u32.u64 	%r1098, %rd906;
	cvt.u32.u64 	%r1099, %rd1438;
	rem.u32 	%r1100, %r1099, %r1098;
	cvt.u64.u32 	%rd3180, %r1100;
	bra.uni 	$L__BB1_1126;
$L__BB1_1125:
	rem.u64 	%rd3180, %rd1438, %rd906;
$L__BB1_1126:
	shl.b64 	%rd1442, %rd3180, 1;
	or.b64  	%rd2527, %rd1442, %rd906;
	and.b64  	%rd2528, %rd2527, -4294967296;
	setp.ne.s64 	%p413, %rd2528, 0;
	@%p413 bra 	$L__BB1_1128;
	cvt.u32.u64 	%r1101, %rd906;
	cvt.u32.u64 	%r1102, %rd1442;
	rem.u32 	%r1103, %r1102, %r1101;
	cvt.u64.u32 	%rd3181, %r1103;
	bra.uni 	$L__BB1_1129;
$L__BB1_1128:
	rem.u64 	%rd3181, %rd1442, %rd906;
$L__BB1_1129:
	shl.b64 	%rd1446, %rd3181, 1;
	or.b64  	%rd2529, %rd1446, %rd906;
	and.b64  	%rd2530, %rd2529, -4294967296;
	setp.ne.s64 	%p414, %rd2530, 0;
	@%p414 bra 	$L__BB1_1131;
	cvt.u32.u64 	%r1104, %rd906;
	cvt.u32.u64 	%r1105, %rd1446;
	rem.u32 	%r1106, %r1105, %r1104;
	cvt.u64.u32 	%rd3182, %r1106;
	bra.uni 	$L__BB1_1132;
$L__BB1_1131:
	rem.u64 	%rd3182, %rd1446, %rd906;
$L__BB1_1132:
	shl.b64 	%rd1450, %rd3182, 1;
	or.b64  	%rd2531, %rd1450, %rd906;
	and.b64  	%rd2532, %rd2531, -4294967296;
	setp.ne.s64 	%p415, %rd2532, 0;
	@%p415 bra 	$L__BB1_1134;
	cvt.u32.u64 	%r1107, %rd906;
	cvt.u32.u64 	%r1108, %rd1450;
	rem.u32 	%r1109, %r1108, %r1107;
	cvt.u64.u32 	%rd3183, %r1109;
	bra.uni 	$L__BB1_1135;
$L__BB1_1134:
	rem.u64 	%rd3183, %rd1450, %rd906;
$L__BB1_1135:
	shl.b64 	%rd1454, %rd3183, 1;
	or.b64  	%rd2533, %rd1454, %rd906;
	and.b64  	%rd2534, %rd2533, -4294967296;
	setp.ne.s64 	%p416, %rd2534, 0;
	@%p416 bra 	$L__BB1_1137;
	cvt.u32.u64 	%r1110, %rd906;
	cvt.u32.u64 	%r1111, %rd1454;
	rem.u32 	%r1112, %r1111, %r1110;
	cvt.u64.u32 	%rd3184, %r1112;
	bra.uni 	$L__BB1_1138;
$L__BB1_1137:
	rem.u64 	%rd3184, %rd1454, %rd906;
$L__BB1_1138:
	shl.b64 	%rd1458, %rd3184, 1;
	or.b64  	%rd2535, %rd1458, %rd906;
	and.b64  	%rd2536, %rd2535, -4294967296;
	setp.ne.s64 	%p417, %rd2536, 0;
	@%p417 bra 	$L__BB1_1140;
	cvt.u32.u64 	%r1113, %rd906;
	cvt.u32.u64 	%r1114, %rd1458;
	rem.u32 	%r1115, %r1114, %r1113;
	cvt.u64.u32 	%rd3185, %r1115;
	bra.uni 	$L__BB1_1141;
$L__BB1_1140:
	rem.u64 	%rd3185, %rd1458, %rd906;
$L__BB1_1141:
	shl.b64 	%rd1462, %rd3185, 1;
	or.b64  	%rd2537, %rd1462, %rd906;
	and.b64  	%rd2538, %rd2537, -4294967296;
	setp.ne.s64 	%p418, %rd2538, 0;
	@%p418 bra 	$L__BB1_1143;
	cvt.u32.u64 	%r1116, %rd906;
	cvt.u32.u64 	%r1117, %rd1462;
	rem.u32 	%r1118, %r1117, %r1116;
	cvt.u64.u32 	%rd3186, %r1118;
	bra.uni 	$L__BB1_1144;
$L__BB1_1143:
	rem.u64 	%rd3186, %rd1462, %rd906;
$L__BB1_1144:
	shl.b64 	%rd1466, %rd3186, 1;
	or.b64  	%rd2539, %rd1466, %rd906;
	and.b64  	%rd2540, %rd2539, -4294967296;
	setp.ne.s64 	%p419, %rd2540, 0;
	@%p419 bra 	$L__BB1_1146;
	cvt.u32.u64 	%r1119, %rd906;
	cvt.u32.u64 	%r1120, %rd1466;
	rem.u32 	%r1121, %r1120, %r1119;
	cvt.u64.u32 	%rd3187, %r1121;
	bra.uni 	$L__BB1_1147;
$L__BB1_1146:
	rem.u64 	%rd3187, %rd1466, %rd906;
$L__BB1_1147:
	shl.b64 	%rd1470, %rd3187, 1;
	or.b64  	%rd2541, %rd1470, %rd906;
	and.b64  	%rd2542, %rd2541, -4294967296;
	setp.ne.s64 	%p420, %rd2542, 0;
	@%p420 bra 	$L__BB1_1149;
	cvt.u32.u64 	%r1122, %rd906;
	cvt.u32.u64 	%r1123, %rd1470;
	rem.u32 	%r1124, %r1123, %r1122;
	cvt.u64.u32 	%rd3188, %r1124;
	bra.uni 	$L__BB1_1150;
$L__BB1_1149:
	rem.u64 	%rd3188, %rd1470, %rd906;
$L__BB1_1150:
	shl.b64 	%rd1474, %rd3188, 1;
	or.b64  	%rd2543, %rd1474, %rd906;
	and.b64  	%rd2544, %rd2543, -4294967296;
	setp.ne.s64 	%p421, %rd2544, 0;
	@%p421 bra 	$L__BB1_1152;
	cvt.u32.u64 	%r1125, %rd906;
	cvt.u32.u64 	%r1126, %rd1474;
	rem.u32 	%r1127, %r1126, %r1125;
	cvt.u64.u32 	%rd3189, %r1127;
	bra.uni 	$L__BB1_1153;
$L__BB1_1152:
	rem.u64 	%rd3189, %rd1474, %rd906;
$L__BB1_1153:
	shl.b64 	%rd1478, %rd3189, 1;
	or.b64  	%rd2545, %rd1478, %rd906;
	and.b64  	%rd2546, %rd2545, -4294967296;
	setp.ne.s64 	%p422, %rd2546, 0;
	@%p422 bra 	$L__BB1_1155;
	cvt.u32.u64 	%r1128, %rd906;
	cvt.u32.u64 	%r1129, %rd1478;
	rem.u32 	%r1130, %r1129, %r1128;
	cvt.u64.u32 	%rd3190, %r1130;
	bra.uni 	$L__BB1_1156;
$L__BB1_1155:
	rem.u64 	%rd3190, %rd1478, %rd906;
$L__BB1_1156:
	shl.b64 	%rd1482, %rd3190, 1;
	or.b64  	%rd2547, %rd1482, %rd906;
	and.b64  	%rd2548, %rd2547, -4294967296;
	setp.ne.s64 	%p423, %rd2548, 0;
	@%p423 bra 	$L__BB1_1158;
	cvt.u32.u64 	%r1131, %rd906;
	cvt.u32.u64 	%r1132, %rd1482;
	rem.u32 	%r1133, %r1132, %r1131;
	cvt.u64.u32 	%rd3191, %r1133;
	bra.uni 	$L__BB1_1159;
$L__BB1_1158:
	rem.u64 	%rd3191, %rd1482, %rd906;
$L__BB1_1159:
	shl.b64 	%rd1486, %rd3191, 1;
	or.b64  	%rd2549, %rd1486, %rd906;
	and.b64  	%rd2550, %rd2549, -4294967296;
	setp.ne.s64 	%p424, %rd2550, 0;
	@%p424 bra 	$L__BB1_1161;
	cvt.u32.u64 	%r1134, %rd906;
	cvt.u32.u64 	%r1135, %rd1486;
	rem.u32 	%r1136, %r1135, %r1134;
	cvt.u64.u32 	%rd3192, %r1136;
	bra.uni 	$L__BB1_1162;
$L__BB1_1161:
	rem.u64 	%rd3192, %rd1486, %rd906;
$L__BB1_1162:
	shl.b64 	%rd1490, %rd3192, 1;
	or.b64  	%rd2551, %rd1490, %rd906;
	and.b64  	%rd2552, %rd2551, -4294967296;
	setp.ne.s64 	%p425, %rd2552, 0;
	@%p425 bra 	$L__BB1_1164;
	cvt.u32.u64 	%r1137, %rd906;
	cvt.u32.u64 	%r1138, %rd1490;
	rem.u32 	%r1139, %r1138, %r1137;
	cvt.u64.u32 	%rd3193, %r1139;
	bra.uni 	$L__BB1_1165;
$L__BB1_1164:
	rem.u64 	%rd3193, %rd1490, %rd906;
$L__BB1_1165:
	add.s64 	%rd3194, %rd3193, %rd3128;
$L__BB1_1166:
	or.b64  	%rd2553, %rd3194, %rd906;
	and.b64  	%rd2554, %rd2553, -4294967296;
	setp.ne.s64 	%p426, %rd2554, 0;
	@%p426 bra 	$L__BB1_1168;
	cvt.u32.u64 	%r1140, %rd906;
	cvt.u32.u64 	%r1141, %rd3194;
	rem.u32 	%r1142, %r1141, %r1140;
	cvt.u64.u32 	%rd3058, %r1142;
	bra.uni 	$L__BB1_1169;
$L__BB1_1168:
	rem.u64 	%rd3058, %rd3194, %rd906;
$L__BB1_1169:
	setp.gt.u64 	%p427, %rd3059, 1;
	shr.u64 	%rd3059, %rd3059, 1;
	@%p427 bra 	$L__BB1_762;
	setp.eq.s64 	%p428, %rd3264, 1;
	setp.eq.s64 	%p429, %rd3264, %rd954;
	or.pred  	%p430, %p428, %p429;
	@%p430 bra 	$L__BB1_1378;
	setp.eq.s32 	%p431, %r63, 0;
	mov.u64 	%rd3265, %rd2276;
	@%p431 bra 	$L__BB1_1379;
	mov.b32 	%r1565, 0;
	bra.uni 	$L__BB1_1174;
$L__BB1_1173:
	add.s32 	%r1565, %r1565, 1;
	setp.eq.s32 	%p501, %r1565, %r63;
	mov.u64 	%rd3265, %rd2276;
	@%p501 bra 	$L__BB1_1379;
$L__BB1_1174:
	mul.lo.s64 	%rd3263, %rd3264, %rd3264;
	mul.hi.u64 	%rd1502, %rd3264, %rd3264;
	setp.eq.s64 	%p432, %rd1502, 0;
	@%p432 bra 	$L__BB1_1374;
	or.b64  	%rd2556, %rd3263, %rd906;
	and.b64  	%rd2557, %rd2556, -4294967296;
	setp.ne.s64 	%p433, %rd2557, 0;
	@%p433 bra 	$L__BB1_1177;
	cvt.u32.u64 	%r1144, %rd906;
	cvt.u32.u64 	%r1145, %rd3263;
	rem.u32 	%r1146, %r1145, %r1144;
	cvt.u64.u32 	%rd3197, %r1146;
	bra.uni 	$L__BB1_1178;
$L__BB1_1177:
	rem.u64 	%rd3197, %rd3263, %rd906;
$L__BB1_1178:
	or.b64  	%rd2558, %rd1502, %rd906;
	and.b64  	%rd2559, %rd2558, -4294967296;
	setp.ne.s64 	%p434, %rd2559, 0;
	@%p434 bra 	$L__BB1_1180;
	cvt.u32.u64 	%r1147, %rd906;
	cvt.u32.u64 	%r1148, %rd1502;
	rem.u32 	%r1149, %r1148, %r1147;
	cvt.u64.u32 	%rd3198, %r1149;
	bra.uni 	$L__BB1_1181;
$L__BB1_1180:
	rem.u64 	%rd3198, %rd1502, %rd906;
$L__BB1_1181:
	shl.b64 	%rd1509, %rd3198, 1;
	or.b64  	%rd2560, %rd1509, %rd906;
	and.b64  	%rd2561, %rd2560, -4294967296;
	setp.ne.s64 	%p435, %rd2561, 0;
	@%p435 bra 	$L__BB1_1183;
	cvt.u32.u64 	%r1150, %rd906;
	cvt.u32.u64 	%r1151, %rd1509;
	rem.u32 	%r1152, %r1151, %r1150;
	cvt.u64.u32 	%rd3199, %r1152;
	bra.uni 	$L__BB1_1184;
$L__BB1_1183:
	rem.u64 	%rd3199, %rd1509, %rd906;
$L__BB1_1184:
	shl.b64 	%rd1513, %rd3199, 1;
	or.b64  	%rd2562, %rd1513, %rd906;
	and.b64  	%rd2563, %rd2562, -4294967296;
	setp.ne.s64 	%p436, %rd2563, 0;
	@%p436 bra 	$L__BB1_1186;
	cvt.u32.u64 	%r1153, %rd906;
	cvt.u32.u64 	%r1154, %rd1513;
	rem.u32 	%r1155, %r1154, %r1153;
	cvt.u64.u32 	%rd3200, %r1155;
	bra.uni 	$L__BB1_1187;
$L__BB1_1186:
	rem.u64 	%rd3200, %rd1513, %rd906;
$L__BB1_1187:
	shl.b64 	%rd1517, %rd3200, 1;
	or.b64  	%rd2564, %rd1517, %rd906;
	and.b64  	%rd2565, %rd2564, -4294967296;
	setp.ne.s64 	%p437, %rd2565, 0;
	@%p437 bra 	$L__BB1_1189;
	cvt.u32.u64 	%r1156, %rd906;
	cvt.u32.u64 	%r1157, %rd1517;
	rem.u32 	%r1158, %r1157, %r1156;
	cvt.u64.u32 	%rd3201, %r1158;
	bra.uni 	$L__BB1_1190;
$L__BB1_1189:
	rem.u64 	%rd3201, %rd1517, %rd906;
$L__BB1_1190:
	shl.b64 	%rd1521, %rd3201, 1;
	or.b64  	%rd2566, %rd1521, %rd906;
	and.b64  	%rd2567, %rd2566, -4294967296;
	setp.ne.s64 	%p438, %rd2567, 0;
	@%p438 bra 	$L__BB1_1192;
	cvt.u32.u64 	%r1159, %rd906;
	cvt.u32.u64 	%r1160, %rd1521;
	rem.u32 	%r1161, %r1160, %r1159;
	cvt.u64.u32 	%rd3202, %r1161;
	bra.uni 	$L__BB1_1193;
$L__BB1_1192:
	rem.u64 	%rd3202, %rd1521, %rd906;
$L__BB1_1193:
	shl.b64 	%rd1525, %rd3202, 1;
	or.b64  	%rd2568, %rd1525, %rd906;
	and.b64  	%rd2569, %rd2568, -4294967296;
	setp.ne.s64 	%p439, %rd2569, 0;
	@%p439 bra 	$L__BB1_1195;
	cvt.u32.u64 	%r1162, %rd906;
	cvt.u32.u64 	%r1163, %rd1525;
	rem.u32 	%r1164, %r1163, %r1162;
	cvt.u64.u32 	%rd3203, %r1164;
	bra.uni 	$L__BB1_1196;
$L__BB1_1195:
	rem.u64 	%rd3203, %rd1525, %rd906;
$L__BB1_1196:
	shl.b64 	%rd1529, %rd3203, 1;
	or.b64  	%rd2570, %rd1529, %rd906;
	and.b64  	%rd2571, %rd2570, -4294967296;
	setp.ne.s64 	%p440, %rd2571, 0;
	@%p440 bra 	$L__BB1_1198;
	cvt.u32.u64 	%r1165, %rd906;
	cvt.u32.u64 	%r1166, %rd1529;
	rem.u32 	%r1167, %r1166, %r1165;
	cvt.u64.u32 	%rd3204, %r1167;
	bra.uni 	$L__BB1_1199;
$L__BB1_1198:
	rem.u64 	%rd3204, %rd1529, %rd906;
$L__BB1_1199:
	shl.b64 	%rd1533, %rd3204, 1;
	or.b64  	%rd2572, %rd1533, %rd906;
	and.b64  	%rd2573, %rd2572, -4294967296;
	setp.ne.s64 	%p441, %rd2573, 0;
	@%p441 bra 	$L__BB1_1201;
	cvt.u32.u64 	%r1168, %rd906;
	cvt.u32.u64 	%r1169, %rd1533;
	rem.u32 	%r1170, %r1169, %r1168;
	cvt.u64.u32 	%rd3205, %r1170;
	bra.uni 	$L__BB1_1202;
$L__BB1_1201:
	rem.u64 	%rd3205, %rd1533, %rd906;
$L__BB1_1202:
	shl.b64 	%rd1537, %rd3205, 1;
	or.b64  	%rd2574, %rd1537, %rd906;
	and.b64  	%rd2575, %rd2574, -4294967296;
	setp.ne.s64 	%p442, %rd2575, 0;
	@%p442 bra 	$L__BB1_1204;
	cvt.u32.u64 	%r1171, %rd906;
	cvt.u32.u64 	%r1172, %rd1537;
	rem.u32 	%r1173, %r1172, %r1171;
	cvt.u64.u32 	%rd3206, %r1173;
	bra.uni 	$L__BB1_1205;
$L__BB1_1204:
	rem.u64 	%rd3206, %rd1537, %rd906;
$L__BB1_1205:
	shl.b64 	%rd1541, %rd3206, 1;
	or.b64  	%rd2576, %rd1541, %rd906;
	and.b64  	%rd2577, %rd2576, -4294967296;
	setp.ne.s64 	%p443, %rd2577, 0;
	@%p443 bra 	$L__BB1_1207;
	cvt.u32.u64 	%r1174, %rd906;
	cvt.u32.u64 	%r1175, %rd1541;
	rem.u32 	%r1176, %r1175, %r1174;
	cvt.u64.u32 	%rd3207, %r1176;
	bra.uni 	$L__BB1_1208;
$L__BB1_1207:
	rem.u64 	%rd3207, %rd1541, %rd906;
$L__BB1_1208:
	shl.b64 	%rd1545, %rd3207, 1;
	or.b64  	%rd2578, %rd1545, %rd906;
	and.b64  	%rd2579, %rd2578, -4294967296;
	setp.ne.s64 	%p444, %rd2579, 0;
	@%p444 bra 	$L__BB1_1210;
	cvt.u32.u64 	%r1177, %rd906;
	cvt.u32.u64 	%r1178, %rd1545;
	rem.u32 	%r1179, %r1178, %r1177;
	cvt.u64.u32 	%rd3208, %r1179;
	bra.uni 	$L__BB1_1211;
$L__BB1_1210:
	rem.u64 	%rd3208, %rd1545, %rd906;
$L__BB1_1211:
	shl.b64 	%rd1549, %rd3208, 1;
	or.b64  	%rd2580, %rd1549, %rd906;
	and.b64  	%rd2581, %rd2580, -4294967296;
	setp.ne.s64 	%p445, %rd2581, 0;
	@%p445 bra 	$L__BB1_1213;
	cvt.u32.u64 	%r1180, %rd906;
	cvt.u32.u64 	%r1181, %rd1549;
	rem.u32 	%r1182, %r1181, %r1180;
	cvt.u64.u32 	%rd3209, %r1182;
	bra.uni 	$L__BB1_1214;
$L__BB1_1213:
	rem.u64 	%rd3209, %rd1549, %rd906;
$L__BB1_1214:
	shl.b64 	%rd1553, %rd3209, 1;
	or.b64  	%rd2582, %rd1553, %rd906;
	and.b64  	%rd2583, %rd2582, -4294967296;
	setp.ne.s64 	%p446, %rd2583, 0;
	@%p446 bra 	$L__BB1_1216;
	cvt.u32.u64 	%r1183, %rd906;
	cvt.u32.u64 	%r1184, %rd1553;
	rem.u32 	%r1185, %r1184, %r1183;
	cvt.u64.u32 	%rd3210, %r1185;
	bra.uni 	$L__BB1_1217;
$L__BB1_1216:
	rem.u64 	%rd3210, %rd1553, %rd906;
$L__BB1_1217:
	shl.b64 	%rd1557, %rd3210, 1;
	or.b64  	%rd2584, %rd1557, %rd906;
	and.b64  	%rd2585, %rd2584, -4294967296;
	setp.ne.s64 	%p447, %rd2585, 0;
	@%p447 bra 	$L__BB1_1219;
	cvt.u32.u64 	%r1186, %rd906;
	cvt.u32.u64 	%r1187, %rd1557;
	rem.u32 	%r1188, %r1187, %r1186;
	cvt.u64.u32 	%rd3211, %r1188;
	bra.uni 	$L__BB1_1220;
$L__BB1_1219:
	rem.u64 	%rd3211, %rd1557, %rd906;
$L__BB1_1220:
	shl.b64 	%rd1561, %rd3211, 1;
	or.b64  	%rd2586, %rd1561, %rd906;
	and.b64  	%rd2587, %rd2586, -4294967296;
	setp.ne.s64 	%p448, %rd2587, 0;
	@%p448 bra 	$L__BB1_1222;
	cvt.u32.u64 	%r1189, %rd906;
	cvt.u32.u64 	%r1190, %rd1561;
	rem.u32 	%r1191, %r1190, %r1189;
	cvt.u64.u32 	%rd3212, %r1191;
	bra.uni 	$L__BB1_1223;
$L__BB1_1222:
	rem.u64 	%rd3212, %rd1561, %rd906;
$L__BB1_1223:
	shl.b64 	%rd1565, %rd3212, 1;
	or.b64  	%rd2588, %rd1565, %rd906;
	and.b64  	%rd2589, %rd2588, -4294967296;
	setp.ne.s64 	%p449, %rd2589, 0;
	@%p449 bra 	$L__BB1_1225;
	cvt.u32.u64 	%r1192, %rd906;
	cvt.u32.u64 	%r1193, %rd1565;
	rem.u32 	%r1194, %r1193, %r1192;
	cvt.u64.u32 	%rd3213, %r1194;
	bra.uni 	$L__BB1_1226;
$L__BB1_1225:
	rem.u64 	%rd3213, %rd1565, %rd906;
$L__BB1_1226:
	shl.b64 	%rd1569, %rd3213, 1;
	or.b64  	%rd2590, %rd1569, %rd906;
	and.b64  	%rd2591, %rd2590, -4294967296;
	setp.ne.s64 	%p450, %rd2591, 0;
	@%p450 bra 	$L__BB1_1228;
	cvt.u32.u64 	%r1195, %rd906;
	cvt.u32.u64 	%r1196, %rd1569;
	rem.u32 	%r1197, %r1196, %r1195;
	cvt.u64.u32 	%rd3214, %r1197;
	bra.uni 	$L__BB1_1229;
$L__BB1_1228:
	rem.u64 	%rd3214, %rd1569, %rd906;
$L__BB1_1229:
	shl.b64 	%rd1573, %rd3214, 1;
	or.b64  	%rd2592, %rd1573, %rd906;
	and.b64  	%rd2593, %rd2592, -4294967296;
	setp.ne.s64 	%p451, %rd2593, 0;
	@%p451 bra 	$L__BB1_1231;
	cvt.u32.u64 	%r1198, %rd906;
	cvt.u32.u64 	%r1199, %rd1573;
	rem.u32 	%r1200, %r1199, %r1198;
	cvt.u64.u32 	%rd3215, %r1200;
	bra.uni 	$L__BB1_1232;
$L__BB1_1231:
	rem.u64 	%rd3215, %rd1573, %rd906;
$L__BB1_1232:
	shl.b64 	%rd1577, %rd3215, 1;
	or.b64  	%rd2594, %rd1577, %rd906;
	and.b64  	%rd2595, %rd2594, -4294967296;
	setp.ne.s64 	%p452, %rd2595, 0;
	@%p452 bra 	$L__BB1_1234;
	cvt.u32.u64 	%r1201, %rd906;
	cvt.u32.u64 	%r1202, %rd1577;
	rem.u32 	%r1203, %r1202, %r1201;
	cvt.u64.u32 	%rd3216, %r1203;
	bra.uni 	$L__BB1_1235;
$L__BB1_1234:
	rem.u64 	%rd3216, %rd1577, %rd906;
$L__BB1_1235:
	shl.b64 	%rd1581, %rd3216, 1;
	or.b64  	%rd2596, %rd1581, %rd906;
	and.b64  	%rd2597, %rd2596, -4294967296;
	setp.ne.s64 	%p453, %rd2597, 0;
	@%p453 bra 	$L__BB1_1237;
	cvt.u32.u64 	%r1204, %rd906;
	cvt.u32.u64 	%r1205, %rd1581;
	rem.u32 	%r1206, %r1205, %r1204;
	cvt.u64.u32 	%rd3217, %r1206;
	bra.uni 	$L__BB1_1238;
$L__BB1_1237:
	rem.u64 	%rd3217, %rd1581, %rd906;
$L__BB1_1238:
	shl.b64 	%rd1585, %rd3217, 1;
	or.b64  	%rd2598, %rd1585, %rd906;
	and.b64  	%rd2599, %rd2598, -4294967296;
	setp.ne.s64 	%p454, %rd2599, 0;
	@%p454 bra 	$L__BB1_1240;
	cvt.u32.u64 	%r1207, %rd906;
	cvt.u32.u64 	%r1208, %rd1585;
	rem.u32 	%r1209, %r1208, %r1207;
	cvt.u64.u32 	%rd3218, %r1209;
	bra.uni 	$L__BB1_1241;
$L__BB1_1240:
	rem.u64 	%rd3218, %rd1585, %rd906;
$L__BB1_1241:
	shl.b64 	%rd1589, %rd3218, 1;
	or.b64  	%rd2600, %rd1589, %rd906;
	and.b64  	%rd2601, %rd2600, -4294967296;
	setp.ne.s64 	%p455, %rd2601, 0;
	@%p455 bra 	$L__BB1_1243;
	cvt.u32.u64 	%r1210, %rd906;
	cvt.u32.u64 	%r1211, %rd1589;
	rem.u32 	%r1212, %r1211, %r1210;
	cvt.u64.u32 	%rd3219, %r1212;
	bra.uni 	$L__BB1_1244;
$L__BB1_1243:
	rem.u64 	%rd3219, %rd1589, %rd906;
$L__BB1_1244:
	shl.b64 	%rd1593, %rd3219, 1;
	or.b64  	%rd2602, %rd1593, %rd906;
	and.b64  	%rd2603, %rd2602, -4294967296;
	setp.ne.s64 	%p456, %rd2603, 0;
	@%p456 bra 	$L__BB1_1246;
	cvt.u32.u64 	%r1213, %rd906;
	cvt.u32.u64 	%r1214, %rd1593;
	rem.u32 	%r1215, %r1214, %r1213;
	cvt.u64.u32 	%rd3220, %r1215;
	bra.uni 	$L__BB1_1247;
$L__BB1_1246:
	rem.u64 	%rd3220, %rd1593, %rd906;
$L__BB1_1247:
	shl.b64 	%rd1597, %rd3220, 1;
	or.b64  	%rd2604, %rd1597, %rd906;
	and.b64  	%rd2605, %rd2604, -4294967296;
	setp.ne.s64 	%p457, %rd2605, 0;
	@%p457 bra 	$L__BB1_1249;
	cvt.u32.u64 	%r1216, %rd906;
	cvt.u32.u64 	%r1217, %rd1597;
	rem.u32 	%r1218, %r1217, %r1216;
	cvt.u64.u32 	%rd3221, %r1218;
	bra.uni 	$L__BB1_1250;
$L__BB1_1249:
	rem.u64 	%rd3221, %rd1597, %rd906;
$L__BB1_1250:
	shl.b64 	%rd1601, %rd3221, 1;
	or.b64  	%rd2606, %rd1601, %rd906;
	and.b64  	%rd2607, %rd2606, -4294967296;
	setp.ne.s64 	%p458, %rd2607, 0;
	@%p458 bra 	$L__BB1_1252;
	cvt.u32.u64 	%r1219, %rd906;
	cvt.u32.u64 	%r1220, %rd1601;
	rem.u32 	%r1221, %r1220, %r1219;
	cvt.u64.u32 	%rd3222, %r1221;
	bra.uni 	$L__BB1_1253;
$L__BB1_1252:
	rem.u64 	%rd3222, %rd1601, %rd906;
$L__BB1_1253:
	shl.b64 	%rd1605, %rd3222, 1;
	or.b64  	%rd2608, %rd1605, %rd906;
	and.b64  	%rd2609, %rd2608, -4294967296;
	setp.ne.s64 	%p459, %rd2609, 0;
	@%p459 bra 	$L__BB1_1255;
	cvt.u32.u64 	%r1222, %rd906;
	cvt.u32.u64 	%r1223, %rd1605;
	rem.u32 	%r1224, %r1223, %r1222;
	cvt.u64.u32 	%rd3223, %r1224;
	bra.uni 	$L__BB1_1256;
$L__BB1_1255:
	rem.u64 	%rd3223, %rd1605, %rd906;
$L__BB1_1256:
	shl.b64 	%rd1609, %rd3223, 1;
	or.b64  	%rd2610, %rd1609, %rd906;
	and.b64  	%rd2611, %rd2610, -4294967296;
	setp.ne.s64 	%p460, %rd2611, 0;
	@%p460 bra 	$L__BB1_1258;
	cvt.u32.u64 	%r1225, %rd906;
	cvt.u32.u64 	%r1226, %rd1609;
	rem.u32 	%r1227, %r1226, %r1225;
	cvt.u64.u32 	%rd3224, %r1227;
	bra.uni 	$L__BB1_1259;
$L__BB1_1258:
	rem.u64 	%rd3224, %rd1609, %rd906;
$L__BB1_1259:
	shl.b64 	%rd1613, %rd3224, 1;
	or.b64  	%rd2612, %rd1613, %rd906;
	and.b64  	%rd2613, %rd2612, -4294967296;
	setp.ne.s64 	%p461, %rd2613, 0;
	@%p461 bra 	$L__BB1_1261;
	cvt.u32.u64 	%r1228, %rd906;
	cvt.u32.u64 	%r1229, %rd1613;
	rem.u32 	%r1230, %r1229, %r1228;
	cvt.u64.u32 	%rd3225, %r1230;
	bra.uni 	$L__BB1_1262;
$L__BB1_1261:
	rem.u64 	%rd3225, %rd1613, %rd906;
$L__BB1_1262:
	shl.b64 	%rd1617, %rd3225, 1;
	or.b64  	%rd2614, %rd1617, %rd906;
	and.b64  	%rd2615, %rd2614, -4294967296;
	setp.ne.s64 	%p462, %rd2615, 0;
	@%p462 bra 	$L__BB1_1264;
	cvt.u32.u64 	%r1231, %rd906;
	cvt.u32.u64 	%r1232, %rd1617;
	rem.u32 	%r1233, %r1232, %r1231;
	cvt.u64.u32 	%rd3226, %r1233;
	bra.uni 	$L__BB1_1265;
$L__BB1_1264:
	rem.u64 	%rd3226, %rd1617, %rd906;
$L__BB1_1265:
	shl.b64 	%rd1621, %rd3226, 1;
	or.b64  	%rd2616, %rd1621, %rd906;
	and.b64  	%rd2617, %rd2616, -4294967296;
	setp.ne.s64 	%p463, %rd2617, 0;
	@%p463 bra 	$L__BB1_1267;
	cvt.u32.u64 	%r1234, %rd906;
	cvt.u32.u64 	%r1235, %rd1621;
	rem.u32 	%r1236, %r1235, %r1234;
	cvt.u64.u32 	%rd3227, %r1236;
	bra.uni 	$L__BB1_1268;
$L__BB1_1267:
	rem.u64 	%rd3227, %rd1621, %rd906;
$L__BB1_1268:
	shl.b64 	%rd1625, %rd3227, 1;
	or.b64  	%rd2618, %rd1625, %rd906;
	and.b64  	%rd2619, %rd2618, -4294967296;
	setp.ne.s64 	%p464, %rd2619, 0;
	@%p464 bra 	$L__BB1_1270;
	cvt.u32.u64 	%r1237, %rd906;
	cvt.u32.u64 	%r1238, %rd1625;
	rem.u32 	%r1239, %r1238, %r1237;
	cvt.u64.u32 	%rd3228, %r1239;
	bra.uni 	$L__BB1_1271;
$L__BB1_1270:
	rem.u64 	%rd3228, %rd1625, %rd906;
$L__BB1_1271:
	shl.b64 	%rd1629, %rd3228, 1;
	or.b64  	%rd2620, %rd1629, %rd906;
	and.b64  	%rd2621, %rd2620, -4294967296;
	setp.ne.s64 	%p465, %rd2621, 0;
	@%p465 bra 	$L__BB1_1273;
	cvt.u32.u64 	%r1240, %rd906;
	cvt.u32.u64 	%r1241, %rd1629;
	rem.u32 	%r1242, %r1241, %r1240;
	cvt.u64.u32 	%rd3229, %r1242;
	bra.uni 	$L__BB1_1274;
$L__BB1_1273:
	rem.u64 	%rd3229, %rd1629, %rd906;
$L__BB1_1274:
	shl.b64 	%rd1633, %rd3229, 1;
	or.b64  	%rd2622, %rd1633, %rd906;
	and.b64  	%rd2623, %rd2622, -4294967296;
	setp.ne.s64 	%p466, %rd2623, 0;
	@%p466 bra 	$L__BB1_1276;
	cvt.u32.u64 	%r1243, %rd906;
	cvt.u32.u64 	%r1244, %rd1633;
	rem.u32 	%r1245, %r1244, %r1243;
	cvt.u64.u32 	%rd3230, %r1245;
	bra.uni 	$L__BB1_1277;
$L__BB1_1276:
	rem.u64 	%rd3230, %rd1633, %rd906;
$L__BB1_1277:
	shl.b64 	%rd1637, %rd3230, 1;
	or.b64  	%rd2624, %rd1637, %rd906;
	and.b64  	%rd2625, %rd2624, -4294967296;
	setp.ne.s64 	%p467, %rd2625, 0;
	@%p467 bra 	$L__BB1_1279;
	cvt.u32.u64 	%r1246, %rd906;
	cvt.u32.u64 	%r1247, %rd1637;
	rem.u32 	%r1248, %r1247, %r1246;
	cvt.u64.u32 	%rd3231, %r1248;
	bra.uni 	$L__BB1_1280;
$L__BB1_1279:
	rem.u64 	%rd3231, %rd1637, %rd906;
$L__BB1_1280:
	shl.b64 	%rd1641, %rd3231, 1;
	or.b64  	%rd2626, %rd1641, %rd906;
	and.b64  	%rd2627, %rd2626, -4294967296;
	setp.ne.s64 	%p468, %rd2627, 0;
	@%p468 bra 	$L__BB1_1282;
	cvt.u32.u64 	%r1249, %rd906;
	cvt.u32.u64 	%r1250, %rd1641;
	rem.u32 	%r1251, %r1250, %r1249;
	cvt.u64.u32 	%rd3232, %r1251;
	bra.uni 	$L__BB1_1283;
$L__BB1_1282:
	rem.u64 	%rd3232, %rd1641, %rd906;
$L__BB1_1283:
	shl.b64 	%rd1645, %rd3232, 1;
	or.b64  	%rd2628, %rd1645, %rd906;
	and.b64  	%rd2629, %rd2628, -4294967296;
	setp.ne.s64 	%p469, %rd2629, 0;
	@%p469 bra 	$L__BB1_1285;
	cvt.u32.u64 	%r1252, %rd906;
	cvt.u32.u64 	%r1253, %rd1645;
	rem.u32 	%r1254, %r1253, %r1252;
	cvt.u64.u32 	%rd3233, %r1254;
	bra.uni 	$L__BB1_1286;
$L__BB1_1285:
	rem.u64 	%rd3233, %rd1645, %rd906;
$L__BB1_1286:
	shl.b64 	%rd1649, %rd3233, 1;
	or.b64  	%rd2630, %rd1649, %rd906;
	and.b64  	%rd2631, %rd2630, -4294967296;
	setp.ne.s64 	%p470, %rd2631, 0;
	@%p470 bra 	$L__BB1_1288;
	cvt.u32.u64 	%r1255, %rd906;
	cvt.u32.u64 	%r1256, %rd1649;
	rem.u32 	%r1257, %r1256, %r1255;
	cvt.u64.u32 	%rd3234, %r1257;
	bra.uni 	$L__BB1_1289;
$L__BB1_1288:
	rem.u64 	%rd3234, %rd1649, %rd906;
$L__BB1_1289:
	shl.b64 	%rd1653, %rd3234, 1;
	or.b64  	%rd2632, %rd1653, %rd906;
	and.b64  	%rd2633, %rd2632, -4294967296;
	setp.ne.s64 	%p471, %rd2633, 0;
	@%p471 bra 	$L__BB1_1291;
	cvt.u32.u64 	%r1258, %rd906;
	cvt.u32.u64 	%r1259, %rd1653;
	rem.u32 	%r1260, %r1259, %r1258;
	cvt.u64.u32 	%rd3235, %r1260;
	bra.uni 	$L__BB1_1292;
$L__BB1_1291:
	rem.u64 	%rd3235, %rd1653, %rd906;
$L__BB1_1292:
	shl.b64 	%rd1657, %rd3235, 1;
	or.b64  	%rd2634, %rd1657, %rd906;
	and.b64  	%rd2635, %rd2634, -4294967296;
	setp.ne.s64 	%p472, %rd2635, 0;
	@%p472 bra 	$L__BB1_1294;
	cvt.u32.u64 	%r1261, %rd906;
	cvt.u32.u64 	%r1262, %rd1657;
	rem.u32 	%r1263, %r1262, %r1261;
	cvt.u64.u32 	%rd3236, %r1263;
	bra.uni 	$L__BB1_1295;
$L__BB1_1294:
	rem.u64 	%rd3236, %rd1657, %rd906;
$L__BB1_1295:
	shl.b64 	%rd1661, %rd3236, 1;
	or.b64  	%rd2636, %rd1661, %rd906;
	and.b64  	%rd2637, %rd2636, -4294967296;
	setp.ne.s64 	%p473, %rd2637, 0;
	@%p473 bra 	$L__BB1_1297;
	cvt.u32.u64 	%r1264, %rd906;
	cvt.u32.u64 	%r1265, %rd1661;
	rem.u32 	%r1266, %r1265, %r1264;
	cvt.u64.u32 	%rd3237, %r1266;
	bra.uni 	$L__BB1_1298;
$L__BB1_1297:
	rem.u64 	%rd3237, %rd1661, %rd906;
$L__BB1_1298:
	shl.b64 	%rd1665, %rd3237, 1;
	or.b64  	%rd2638, %rd1665, %rd906;
	and.b64  	%rd2639, %rd2638, -4294967296;
	setp.ne.s64 	%p474, %rd2639, 0;
	@%p474 bra 	$L__BB1_1300;
	cvt.u32.u64 	%r1267, %rd906;
	cvt.u32.u64 	%r1268, %rd1665;
	rem.u32 	%r1269, %r1268, %r1267;
	cvt.u64.u32 	%rd3238, %r1269;
	bra.uni 	$L__BB1_1301;
$L__BB1_1300:
	rem.u64 	%rd3238, %rd1665, %rd906;
$L__BB1_1301:
	shl.b64 	%rd1669, %rd3238, 1;
	or.b64  	%rd2640, %rd1669, %rd906;
	and.b64  	%rd2641, %rd2640, -4294967296;
	setp.ne.s64 	%p475, %rd2641, 0;
	@%p475 bra 	$L__BB1_1303;
	cvt.u32.u64 	%r1270, %rd906;
	cvt.u32.u64 	%r1271, %rd1669;
	rem.u32 	%r1272, %r1271, %r1270;
	cvt.u64.u32 	%rd3239, %r1272;
	bra.uni 	$L__BB1_1304;
$L__BB1_1303:
	rem.u64 	%rd3239, %rd1669, %rd906;
$L__BB1_1304:
	shl.b64 	%rd1673, %rd3239, 1;
	or.b64  	%rd2642, %rd1673, %rd906;
	and.b64  	%rd2643, %rd2642, -4294967296;
	setp.ne.s64 	%p476, %rd2643, 0;
	@%p476 bra 	$L__BB1_1306;
	cvt.u32.u64 	%r1273, %rd906;
	cvt.u32.u64 	%r1274, %rd1673;
	rem.u32 	%r1275, %r1274, %r1273;
	cvt.u64.u32 	%rd3240, %r1275;
	bra.uni 	$L__BB1_1307;
$L__BB1_1306:
	rem.u64 	%rd3240, %rd1673, %rd906;
$L__BB1_1307:
	shl.b64 	%rd1677, %rd3240, 1;
	or.b64  	%rd2644, %rd1677, %rd906;
	and.b64  	%rd2645, %rd2644, -4294967296;
	setp.ne.s64 	%p477, %rd2645, 0;
	@%p477 bra 	$L__BB1_1309;
	cvt.u32.u64 	%r1276, %rd906;
	cvt.u32.u64 	%r1277, %rd1677;
	rem.u32 	%r1278, %r1277, %r1276;
	cvt.u64.u32 	%rd3241, %r1278;
	bra.uni 	$L__BB1_1310;
$L__BB1_1309:
	rem.u64 	%rd3241, %rd1677, %rd906;
$L__BB1_1310:
	shl.b64 	%rd1681, %rd3241, 1;
	or.b64  	%rd2646, %rd1681, %rd906;
	and.b64  	%rd2647, %rd2646, -4294967296;
	setp.ne.s64 	%p478, %rd2647, 0;
	@%p478 bra 	$L__BB1_1312;
	cvt.u32.u64 	%r1279, %rd906;
	cvt.u32.u64 	%r1280, %rd1681;
	rem.u32 	%r1281, %r1280, %r1279;
	cvt.u64.u32 	%rd3242, %r1281;
	bra.uni 	$L__BB1_1313;
$L__BB1_1312:
	rem.u64 	%rd3242, %rd1681, %rd906;
$L__BB1_1313:
	shl.b64 	%rd1685, %rd3242, 1;
	or.b64  	%rd2648, %rd1685, %rd906;
	and.b64  	%rd2649, %rd2648, -4294967296;
	setp.ne.s64 	%p479, %rd2649, 0;
	@%p479 bra 	$L__BB1_1315;
	cvt.u32.u64 	%r1282, %rd906;
	cvt.u32.u64 	%r1283, %rd1685;
	rem.u32 	%r1284, %r1283, %r1282;
	cvt.u64.u32 	%rd3243, %r1284;
	bra.uni 	$L__BB1_1316;
$L__BB1_1315:
	rem.u64 	%rd3243, %rd1685, %rd906;
$L__BB1_1316:
	shl.b64 	%rd1689, %rd3243, 1;
	or.b64  	%rd2650, %rd1689, %rd906;
	and.b64  	%rd2651, %rd2650, -4294967296;
	setp.ne.s64 	%p480, %rd2651, 0;
	@%p480 bra 	$L__BB1_1318;
	cvt.u32.u64 	%r1285, %rd906;
	cvt.u32.u64 	%r1286, %rd1689;
	rem.u32 	%r1287, %r1286, %r1285;
	cvt.u64.u32 	%rd3244, %r1287;
	bra.uni 	$L__BB1_1319;
$L__BB1_1318:
	rem.u64 	%rd3244, %rd1689, %rd906;
$L__BB1_1319:
	shl.b64 	%rd1693, %rd3244, 1;
	or.b64  	%rd2652, %rd1693, %rd906;
	and.b64  	%rd2653, %rd2652, -4294967296;
	setp.ne.s64 	%p481, %rd2653, 0;
	@%p481 bra 	$L__BB1_1321;
	cvt.u32.u64 	%r1288, %rd906;
	cvt.u32.u64 	%r1289, %rd1693;
	rem.u32 	%r1290, %r1289, %r1288;
	cvt.u64.u32 	%rd3245, %r1290;
	bra.uni 	$L__BB1_1322;
$L__BB1_1321:
	rem.u64 	%rd3245, %rd1693, %rd906;
$L__BB1_1322:
	shl.b64 	%rd1697, %rd3245, 1;
	or.b64  	%rd2654, %rd1697, %rd906;
	and.b64  	%rd2655, %rd2654, -4294967296;
	setp.ne.s64 	%p482, %rd2655, 0;
	@%p482 bra 	$L__BB1_1324;
	cvt.u32.u64 	%r1291, %rd906;
	cvt.u32.u64 	%r1292, %rd1697;
	rem.u32 	%r1293, %r1292, %r1291;
	cvt.u64.u32 	%rd3246, %r1293;
	bra.uni 	$L__BB1_1325;
$L__BB1_1324:
	rem.u64 	%rd3246, %rd1697, %rd906;
$L__BB1_1325:
	shl.b64 	%rd1701, %rd3246, 1;
	or.b64  	%rd2656, %rd1701, %rd906;
	and.b64  	%rd2657, %rd2656, -4294967296;
	setp.ne.s64 	%p483, %rd2657, 0;
	@%p483 bra 	$L__BB1_1327;
	cvt.u32.u64 	%r1294, %rd906;
	cvt.u32.u64 	%r1295, %rd1701;
	rem.u32 	%r1296, %r1295, %r1294;
	cvt.u64.u32 	%rd3247, %r1296;
	bra.uni 	$L__BB1_1328;
$L__BB1_1327:
	rem.u64 	%rd3247, %rd1701, %rd906;
$L__BB1_1328:
	shl.b64 	%rd1705, %rd3247, 1;
	or.b64  	%rd2658, %rd1705, %rd906;
	and.b64  	%rd2659, %rd2658, -4294967296;
	setp.ne.s64 	%p484, %rd2659, 0;
	@%p484 bra 	$L__BB1_1330;
	cvt.u32.u64 	%r1297, %rd906;
	cvt.u32.u64 	%r1298, %rd1705;
	rem.u32 	%r1299, %r1298, %r1297;
	cvt.u64.u32 	%rd3248, %r1299;
	bra.uni 	$L__BB1_1331;
$L__BB1_1330:
	rem.u64 	%rd3248, %rd1705, %rd906;
$L__BB1_1331:
	shl.b64 	%rd1709, %rd3248, 1;
	or.b64  	%rd2660, %rd1709, %rd906;
	and.b64  	%rd2661, %rd2660, -4294967296;
	setp.ne.s64 	%p485, %rd2661, 0;
	@%p485 bra 	$L__BB1_1333;
	cvt.u32.u64 	%r1300, %rd906;
	cvt.u32.u64 	%r1301, %rd1709;
	rem.u32 	%r1302, %r1301, %r1300;
	cvt.u64.u32 	%rd3249, %r1302;
	bra.uni 	$L__BB1_1334;
$L__BB1_1333:
	rem.u64 	%rd3249, %rd1709, %rd906;
$L__BB1_1334:
	shl.b64 	%rd1713, %rd3249, 1;
	or.b64  	%rd2662, %rd1713, %rd906;
	and.b64  	%rd2663, %rd2662, -4294967296;
	setp.ne.s64 	%p486, %rd2663, 0;
	@%p486 bra 	$L__BB1_1336;
	cvt.u32.u64 	%r1303, %rd906;
	cvt.u32.u64 	%r1304, %rd1713;
	rem.u32 	%r1305, %r1304, %r1303;
	cvt.u64.u32 	%rd3250, %r1305;
	bra.uni 	$L__BB1_1337;
$L__BB1_1336:
	rem.u64 	%rd3250, %rd1713, %rd906;
$L__BB1_1337:
	shl.b64 	%rd1717, %rd3250, 1;
	or.b64  	%rd2664, %rd1717, %rd906;
	and.b64  	%rd2665, %rd2664, -4294967296;
	setp.ne.s64 	%p487, %rd2665, 0;
	@%p487 bra 	$L__BB1_1339;
	cvt.u32.u64 	%r1306, %rd906;
	cvt.u32.u64 	%r1307, %rd1717;
	rem.u32 	%r1308, %r1307, %r1306;
	cvt.u64.u32 	%rd3251, %r1308;
	bra.uni 	$L__BB1_1340;
$L__BB1_1339:
	rem.u64 	%rd3251, %rd1717, %rd906;
$L__BB1_1340:
	shl.b64 	%rd1721, %rd3251, 1;
	or.b64  	%rd2666, %rd1721, %rd906;
	and.b64  	%rd2667, %rd2666, -4294967296;
	setp.ne.s64 	%p488, %rd2667, 0;
	@%p488 bra 	$L__BB1_1342;
	cvt.u32.u64 	%r1309, %rd906;
	cvt.u32.u64 	%r1310, %rd1721;
	rem.u32 	%r1311, %r1310, %r1309;
	cvt.u64.u32 	%rd3252, %r1311;
	bra.uni 	$L__BB1_1343;
$L__BB1_1342:
	rem.u64 	%rd3252, %rd1721, %rd906;
$L__BB1_1343:
	shl.b64 	%rd1725, %rd3252, 1;
	or.b64  	%rd2668, %rd1725, %rd906;
	and.b64  	%rd2669, %rd2668, -4294967296;
	setp.ne.s64 	%p489, %rd2669, 0;
	@%p489 bra 	$L__BB1_1345;
	cvt.u32.u64 	%r1312, %rd906;
	cvt.u32.u64 	%r1313, %rd1725;
	rem.u32 	%r1314, %r1313, %r1312;
	cvt.u64.u32 	%rd3253, %r1314;
	bra.uni 	$L__BB1_1346;
$L__BB1_1345:
	rem.u64 	%rd3253, %rd1725, %rd906;
$L__BB1_1346:
	shl.b64 	%rd1729, %rd3253, 1;
	or.b64  	%rd2670, %rd1729, %rd906;
	and.b64  	%rd2671, %rd2670, -4294967296;
	setp.ne.s64 	%p490, %rd2671, 0;
	@%p490 bra 	$L__BB1_1348;
	cvt.u32.u64 	%r1315, %rd906;
	cvt.u32.u64 	%r1316, %rd1729;
	rem.u32 	%r1317, %r1316, %r1315;
	cvt.u64.u32 	%rd3254, %r1317;
	bra.uni 	$L__BB1_1349;
$L__BB1_1348:
	rem.u64 	%rd3254, %rd1729, %rd906;
$L__BB1_1349:
	shl.b64 	%rd1733, %rd3254, 1;
	or.b64  	%rd2672, %rd1733, %rd906;
	and.b64  	%rd2673, %rd2672, -4294967296;
	setp.ne.s64 	%p491, %rd2673, 0;
	@%p491 bra 	$L__BB1_1351;
	cvt.u32.u64 	%r1318, %rd906;
	cvt.u32.u64 	%r1319, %rd1733;
	rem.u32 	%r1320, %r1319, %r1318;
	cvt.u64.u32 	%rd3255, %r1320;
	bra.uni 	$L__BB1_1352;
$L__BB1_1351:
	rem.u64 	%rd3255, %rd1733, %rd906;
$L__BB1_1352:
	shl.b64 	%rd1737, %rd3255, 1;
	or.b64  	%rd2674, %rd1737, %rd906;
	and.b64  	%rd2675, %rd2674, -4294967296;
	setp.ne.s64 	%p492, %rd2675, 0;
	@%p492 bra 	$L__BB1_1354;
	cvt.u32.u64 	%r1321, %rd906;
	cvt.u32.u64 	%r1322, %rd1737;
	rem.u32 	%r1323, %r1322, %r1321;
	cvt.u64.u32 	%rd3256, %r1323;
	bra.uni 	$L__BB1_1355;
$L__BB1_1354:
	rem.u64 	%rd3256, %rd1737, %rd906;
$L__BB1_1355:
	shl.b64 	%rd1741, %rd3256, 1;
	or.b64  	%rd2676, %rd1741, %rd906;
	and.b64  	%rd2677, %rd2676, -4294967296;
	setp.ne.s64 	%p493, %rd2677, 0;
	@%p493 bra 	$L__BB1_1357;
	cvt.u32.u64 	%r1324, %rd906;
	cvt.u32.u64 	%r1325, %rd1741;
	rem.u32 	%r1326, %r1325, %r1324;
	cvt.u64.u32 	%rd3257, %r1326;
	bra.uni 	$L__BB1_1358;
$L__BB1_1357:
	rem.u64 	%rd3257, %rd1741, %rd906;
$L__BB1_1358:
	shl.b64 	%rd1745, %rd3257, 1;
	or.b64  	%rd2678, %rd1745, %rd906;
	and.b64  	%rd2679, %rd2678, -4294967296;
	setp.ne.s64 	%p494, %rd2679, 0;
	@%p494 bra 	$L__BB1_1360;
	cvt.u32.u64 	%r1327, %rd906;
	cvt.u32.u64 	%r1328, %rd1745;
	rem.u32 	%r1329, %r1328, %r1327;
	cvt.u64.u32 	%rd3258, %r1329;
	bra.uni 	$L__BB1_1361;
$L__BB1_1360:
	rem.u64 	%rd3258, %rd1745, %rd906;
$L__BB1_1361:
	shl.b64 	%rd1749, %rd3258, 1;
	or.b64  	%rd2680, %rd1749, %rd906;
	and.b64  	%rd2681, %rd2680, -4294967296;
	setp.ne.s64 	%p495, %rd2681, 0;
	@%p495 bra 	$L__BB1_1363;
	cvt.u32.u64 	%r1330, %rd906;
	cvt.u32.u64 	%r1331, %rd1749;
	rem.u32 	%r1332, %r1331, %r1330;
	cvt.u64.u32 	%rd3259, %r1332;
	bra.uni 	$L__BB1_1364;
$L__BB1_1363:
	rem.u64 	%rd3259, %rd1749, %rd906;
$L__BB1_1364:
	shl.b64 	%rd1753, %rd3259, 1;
	or.b64  	%rd2682, %rd1753, %rd906;
	and.b64  	%rd2683, %rd2682, -4294967296;
	setp.ne.s64 	%p496, %rd2683, 0;
	@%p496 bra 	$L__BB1_1366;
	cvt.u32.u64 	%r1333, %rd906;
	cvt.u32.u64 	%r1334, %rd1753;
	rem.u32 	%r1335, %r1334, %r1333;
	cvt.u64.u32 	%rd3260, %r1335;
	bra.uni 	$L__BB1_1367;
$L__BB1_1366:
	rem.u64 	%rd3260, %rd1753, %rd906;
$L__BB1_1367:
	shl.b64 	%rd1757, %rd3260, 1;
	or.b64  	%rd2684, %rd1757, %rd906;
	and.b64  	%rd2685, %rd2684, -4294967296;
	setp.ne.s64 	%p497, %rd2685, 0;
	@%p497 bra 	$L__BB1_1369;
	cvt.u32.u64 	%r1336, %rd906;
	cvt.u32.u64 	%r1337, %rd1757;
	rem.u32 	%r1338, %r1337, %r1336;
	cvt.u64.u32 	%rd3261, %r1338;
	bra.uni 	$L__BB1_1370;
$L__BB1_1369:
	rem.u64 	%rd3261, %rd1757, %rd906;
$L__BB1_1370:
	shl.b64 	%rd1761, %rd3261, 1;
	or.b64  	%rd2686, %rd1761, %rd906;
	and.b64  	%rd2687, %rd2686, -4294967296;
	setp.ne.s64 	%p498, %rd2687, 0;
	@%p498 bra 	$L__BB1_1372;
	cvt.u32.u64 	%r1339, %rd906;
	cvt.u32.u64 	%r1340, %rd1761;
	rem.u32 	%r1341, %r1340, %r1339;
	cvt.u64.u32 	%rd3262, %r1341;
	bra.uni 	$L__BB1_1373;
$L__BB1_1372:
	rem.u64 	%rd3262, %rd1761, %rd906;
$L__BB1_1373:
	add.s64 	%rd3263, %rd3262, %rd3197;
$L__BB1_1374:
	or.b64  	%rd2688, %rd3263, %rd906;
	and.b64  	%rd2689, %rd2688, -4294967296;
	setp.ne.s64 	%p499, %rd2689, 0;
	@%p499 bra 	$L__BB1_1376;
	cvt.u32.u64 	%r1342, %rd906;
	cvt.u32.u64 	%r1343, %rd3263;
	rem.u32 	%r1344, %r1343, %r1342;
	cvt.u64.u32 	%rd3264, %r1344;
	bra.uni 	$L__BB1_1377;
$L__BB1_1376:
	rem.u64 	%rd3264, %rd3263, %rd906;
$L__BB1_1377:
	setp.ne.s64 	%p500, %rd3264, %rd954;
	@%p500 bra 	$L__BB1_1173;
$L__BB1_1378:
	add.s32 	%r1564, %r1564, 1;
	setp.ne.s32 	%p502, %r1564, 12;
	mov.b64 	%rd3265, 1;
	@%p502 bra 	$L__BB1_761;
$L__BB1_1379:
	add.s64 	%rd3269, %rd3265, %rd3269;
	setp.lt.u64 	%p545, %rd2810, 4;
	@%p545 bra 	$L__BB1_1384;
$L__BB1_1380:
	mul.hi.u64 	%rd2723, %rd2810, -6148914691236517205;
	shr.u64 	%rd2724, %rd2723, 2;
	mov.b64 	%rd2725, 6;
	cvt.u32.u64 	%r1382, %rd2725;
	cvt.u32.u64 	%r1383, %rd2724;
	mul.lo.s32 	%r1384, %r1383, %r1382;
	cvt.u32.u64 	%r1385, %rd2810;
	sub.s32 	%r1381, %r1385, %r1384;
	setp.eq.s32 	%p546, %r1381, 5;
	@%p546 bra 	$L__BB1_1383;
	setp.ne.s32 	%p547, %r1381, 1;
	@%p547 bra 	$L__BB1_1384;
	add.s64 	%rd3268, %rd3268, 1;
	bra.uni 	$L__BB1_1384;
$L__BB1_1383:
	add.s64 	%rd2803, %rd2803, 1;
$L__BB1_1384:
	add.s32 	%r1537, %r1542, 1;
	setp.le.u32 	%p548, %r1537, %r80;
	add.s32 	%r1536, %r1536, 1;
	@%p548 bra 	$L__BB1_3;
	ld.param.u64 	%rd2788, [_Z15theta_kernel_64mmjjP10ThetaStats_param_1];
	add.s64 	%rd2796, %rd2796, %rd7;
	setp.lt.u64 	%p549, %rd2796, %rd2788;
	@%p549 bra 	$L__BB1_2;
$L__BB1_1386:
	// begin inline asm
	mov.b64 {%r1386,%r1387}, %rd3273;
	// end inline asm
	shfl.sync.down.b32	%r1389|%p550, %r1387, 16, 31, -1;
	shfl.sync.down.b32	%r1388|%p551, %r1386, 16, 31, -1;
	// begin inline asm
	mov.b64 %rd2727, {%r1388,%r1389};
	// end inline asm
	add.s64 	%rd2736, %rd2727, %rd3273;
	// begin inline asm
	mov.b64 {%r1390,%r1391}, %rd2798;
	// end inline asm
	shfl.sync.down.b32	%r1393|%p552, %r1391, 16, 31, -1;
	shfl.sync.down.b32	%r1392|%p553, %r1390, 16, 31, -1;
	// begin inline asm
	mov.b64 %rd2729, {%r1392,%r1393};
	// end inline asm
	add.s64 	%rd2738, %rd2729, %rd2798;
	// begin inline asm
	mov.b64 {%r1394,%r1395}, %fd43;
	// end inline asm
	shfl.sync.down.b32	%r1397|%p554, %r1395, 16, 31, -1;
	shfl.sync.down.b32	%r1396|%p555, %r1394, 16, 31, -1;
	// begin inline asm
	mov.b64 %fd18, {%r1396,%r1397};
	// end inline asm
	add.f64 	%fd21, %fd43, %fd18;
	// begin inline asm
	mov.b64 {%r1398,%r1399}, %fd44;
	// end inline asm
	shfl.sync.down.b32	%r1401|%p556, %r1399, 16, 31, -1;
	shfl.sync.down.b32	%r1400|%p557, %r1398, 16, 31, -1;
	// begin inline asm
	mov.b64 %fd20, {%r1400,%r1401};
	// end inline asm
	add.f64 	%fd23, %fd44, %fd20;
	// begin inline asm
	mov.b64 {%r1402,%r1403}, %rd3269;
	// end inline asm
	shfl.sync.down.b32	%r1405|%p558, %r1403, 16, 31, -1;
	shfl.sync.down.b32	%r1404|%p559, %r1402, 16, 31, -1;
	// begin inline asm
	mov.b64 %rd2731, {%r1404,%r1405};
	// end inline asm
	add.s64 	%rd2740, %rd2731, %rd3269;
	// begin inline asm
	mov.b64 {%r1406,%r1407}, %rd3268;
	// end inline asm
	shfl.sync.down.b32	%r1409|%p560, %r1407, 16, 31, -1;
	shfl.sync.down.b32	%r1408|%p561, %r1406, 16, 31, -1;
	// begin inline asm
	mov.b64 %rd2733, {%r1408,%r1409};
	// end inline asm
	add.s64 	%rd2742, %rd2733, %rd3268;
	// begin inline asm
	mov.b64 {%r1410,%r1411}, %rd2803;
	// end inline asm
	shfl.sync.down.b32	%r1413|%p562, %r1411, 16, 31, -1;
	shfl.sync.down.b32	%r1412|%p563, %r1410, 16, 31, -1;
	// begin inline asm
	mov.b64 %rd2735, {%r1412,%r1413};
	// end inline asm
	add.s64 	%rd2744, %rd2735, %rd2803;
	// begin inline asm
	mov.b64 {%r1414,%r1415}, %rd2736;
	// end inline asm
	shfl.sync.down.b32	%r1417|%p564, %r1415, 8, 31, -1;
	shfl.sync.down.b32	%r1416|%p565, %r1414, 8, 31, -1;
	// begin inline asm
	mov.b64 %rd2737, {%r1416,%r1417};
	// end inline asm
	add.s64 	%rd2746, %rd2737, %rd2736;
	// begin inline asm
	mov.b64 {%r1418,%r1419}, %rd2738;
	// end inline asm
	shfl.sync.down.b32	%r1421|%p566, %r1419, 8, 31, -1;
	shfl.sync.down.b32	%r1420|%p567, %r1418, 8, 31, -1;
	// begin inline asm
	mov.b64 %rd2739, {%r1420,%r1421};
	// end inline asm
	add.s64 	%rd2748, %rd2739, %rd2738;
	// begin inline asm
	mov.b64 {%r1422,%r1423}, %fd21;
	// end inline asm
	shfl.sync.down.b32	%r1425|%p568, %r1423, 8, 31, -1;
	shfl.sync.down.b32	%r1424|%p569, %r1422, 8, 31, -1;
	// begin inline asm
	mov.b64 %fd22, {%r1424,%r1425};
	// end inline asm
	add.f64 	%fd25, %fd21, %fd22;
	// begin inline asm
	mov.b64 {%r1426,%r1427}, %fd23;
	// end inline asm
	shfl.sync.down.b32	%r1429|%p570, %r1427, 8, 31, -1;
	shfl.sync.down.b32	%r1428|%p571, %r1426, 8, 31, -1;
	// begin inline asm
	mov.b64 %fd24, {%r1428,%r1429};
	// end inline asm
	add.f64 	%fd27, %fd23, %fd24;
	// begin inline asm
	mov.b64 {%r1430,%r1431}, %rd2740;
	// end inline asm
	shfl.sync.down.b32	%r1433|%p572, %r1431, 8, 31, -1;
	shfl.sync.down.b32	%r1432|%p573, %r1430, 8, 31, -1;
	// begin inline asm
	mov.b64 %rd2741, {%r1432,%r1433};
	// end inline asm
	add.s64 	%rd2750, %rd2741, %rd2740;
	// begin inline asm
	mov.b64 {%r1434,%r1435}, %rd2742;
	// end inline asm
	shfl.sync.down.b32	%r1437|%p574, %r1435, 8, 31, -1;
	shfl.sync.down.b32	%r1436|%p575, %r1434, 8, 31, -1;
	// begin inline asm
	mov.b64 %rd2743, {%r1436,%r1437};
	// end inline asm
	add.s64 	%rd2752, %rd2743, %rd2742;
	// begin inline asm
	mov.b64 {%r1438,%r1439}, %rd2744;
	// end inline asm
	shfl.sync.down.b32	%r1441|%p576, %r1439, 8, 31, -1;
	shfl.sync.down.b32	%r1440|%p577, %r1438, 8, 31, -1;
	// begin inline asm
	mov.b64 %rd2745, {%r1440,%r1441};
	// end inline asm
	add.s64 	%rd2754, %rd2745, %rd2744;
	// begin inline asm
	mov.b64 {%r1442,%r1443}, %rd2746;
	// end inline asm
	shfl.sync.down.b32	%r1445|%p578, %r1443, 4, 31, -1;
	shfl.sync.down.b32	%r1444|%p579, %r1442, 4, 31, -1;
	// begin inline asm
	mov.b64 %rd2747, {%r1444,%r1445};
	// end inline asm
	add.s64 	%rd2756, %rd2747, %rd2746;
	// begin inline asm
	mov.b64 {%r1446,%r1447}, %rd2748;
	// end inline asm
	shfl.sync.down.b32	%r1449|%p580, %r1447, 4, 31, -1;
	shfl.sync.down.b32	%r1448|%p581, %r1446, 4, 31, -1;
	// begin inline asm
	mov.b64 %rd2749, {%r1448,%r1449};
	// end inline asm
	add.s64 	%rd2758, %rd2749, %rd2748;
	// begin inline asm
	mov.b64 {%r1450,%r1451}, %fd25;
	// end inline asm
	shfl.sync.down.b32	%r1453|%p582, %r1451, 4, 31, -1;
	shfl.sync.down.b32	%r1452|%p583, %r1450, 4, 31, -1;
	// begin inline asm
	mov.b64 %fd26, {%r1452,%r1453};
	// end inline asm
	add.f64 	%fd29, %fd25, %fd26;
	// begin inline asm
	mov.b64 {%r1454,%r1455}, %fd27;
	// end inline asm
	shfl.sync.down.b32	%r1457|%p584, %r1455, 4, 31, -1;
	shfl.sync.down.b32	%r1456|%p585, %r1454, 4, 31, -1;
	// begin inline asm
	mov.b64 %fd28, {%r1456,%r1457};
	// end inline asm
	add.f64 	%fd31, %fd27, %fd28;
	// begin inline asm
	mov.b64 {%r1458,%r1459}, %rd2750;
	// end inline asm
	shfl.sync.down.b32	%r1461|%p586, %r1459, 4, 31, -1;
	shfl.sync.down.b32	%r1460|%p587, %r1458, 4, 31, -1;
	// begin inline asm
	mov.b64 %rd2751, {%r1460,%r1461};
	// end inline asm
	add.s64 	%rd2760, %rd2751, %rd2750;
	// begin inline asm
	mov.b64 {%r1462,%r1463}, %rd2752;
	// end inline asm
	shfl.sync.down.b32	%r1465|%p588, %r1463, 4, 31, -1;
	shfl.sync.down.b32	%r1464|%p589, %r1462, 4, 31, -1;
	// begin inline asm
	mov.b64 %rd2753, {%r1464,%r1465};
	// end inline asm
	add.s64 	%rd2762, %rd2753, %rd2752;
	// begin inline asm
	mov.b64 {%r1466,%r1467}, %rd2754;
	// end inline asm
	shfl.sync.down.b32	%r1469|%p590, %r1467, 4, 31, -1;
	shfl.sync.down.b32	%r1468|%p591, %r1466, 4, 31, -1;
	// begin inline asm
	mov.b64 %rd2755, {%r1468,%r1469};
	// end inline asm
	add.s64 	%rd2764, %rd2755, %rd2754;
	// begin inline asm
	mov.b64 {%r1470,%r1471}, %rd2756;
	// end inline asm
	shfl.sync.down.b32	%r1473|%p592, %r1471, 2, 31, -1;
	shfl.sync.down.b32	%r1472|%p593, %r1470, 2, 31, -1;
	// begin inline asm
	mov.b64 %rd2757, {%r1472,%r1473};
	// end inline asm
	add.s64 	%rd2766, %rd2757, %rd2756;
	// begin inline asm
	mov.b64 {%r1474,%r1475}, %rd2758;
	// end inline asm
	shfl.sync.down.b32	%r1477|%p594, %r1475, 2, 31, -1;
	shfl.sync.down.b32	%r1476|%p595, %r1474, 2, 31, -1;
	// begin inline asm
	mov.b64 %rd2759, {%r1476,%r1477};
	// end inline asm
	add.s64 	%rd2768, %rd2759, %rd2758;
	// begin inline asm
	mov.b64 {%r1478,%r1479}, %fd29;
	// end inline asm
	shfl.sync.down.b32	%r1481|%p596, %r1479, 2, 31, -1;
	shfl.sync.down.b32	%r1480|%p597, %r1478, 2, 31, -1;
	// begin inline asm
	mov.b64 %fd30, {%r1480,%r1481};
	// end inline asm
	add.f64 	%fd33, %fd29, %fd30;
	// begin inline asm
	mov.b64 {%r1482,%r1483}, %fd31;
	// end inline asm
	shfl.sync.down.b32	%r1485|%p598, %r1483, 2, 31, -1;
	shfl.sync.down.b32	%r1484|%p599, %r1482, 2, 31, -1;
	// begin inline asm
	mov.b64 %fd32, {%r1484,%r1485};
	// end inline asm
	add.f64 	%fd35, %fd31, %fd32;
	// begin inline asm
	mov.b64 {%r1486,%r1487}, %rd2760;
	// end inline asm
	shfl.sync.down.b32	%r1489|%p600, %r1487, 2, 31, -1;
	shfl.sync.down.b32	%r1488|%p601, %r1486, 2, 31, -1;
	// begin inline asm
	mov.b64 %rd2761, {%r1488,%r1489};
	// end inline asm
	add.s64 	%rd2770, %rd2761, %rd2760;
	// begin inline asm
	mov.b64 {%r1490,%r1491}, %rd2762;
	// end inline asm
	shfl.sync.down.b32	%r1493|%p602, %r1491, 2, 31, -1;
	shfl.sync.down.b32	%r1492|%p603, %r1490, 2, 31, -1;
	// begin inline asm
	mov.b64 %rd2763, {%r1492,%r1493};
	// end inline asm
	add.s64 	%rd2772, %rd2763, %rd2762;
	// begin inline asm
	mov.b64 {%r1494,%r1495}, %rd2764;
	// end inline asm
	shfl.sync.down.b32	%r1497|%p604, %r1495, 2, 31, -1;
	shfl.sync.down.b32	%r1496|%p605, %r1494, 2, 31, -1;
	// begin inline asm
	mov.b64 %rd2765, {%r1496,%r1497};
	// end inline asm
	add.s64 	%rd2774, %rd2765, %rd2764;
	// begin inline asm
	mov.b64 {%r1498,%r1499}, %rd2766;
	// end inline asm
	shfl.sync.down.b32	%r1501|%p606, %r1499, 1, 31, -1;
	shfl.sync.down.b32	%r1500|%p607, %r1498, 1, 31, -1;
	// begin inline asm
	mov.b64 %rd2767, {%r1500,%r1501};
	// end inline asm
	add.s64 	%rd1790, %rd2767, %rd2766;
	// begin inline asm
	mov.b64 {%r1502,%r1503}, %rd2768;
	// end inline asm
	shfl.sync.down.b32	%r1505|%p608, %r1503, 1, 31, -1;
	shfl.sync.down.b32	%r1504|%p609, %r1502, 1, 31, -1;
	// begin inline asm
	mov.b64 %rd2769, {%r1504,%r1505};
	// end inline asm
	add.s64 	%rd1791, %rd2769, %rd2768;
	// begin inline asm
	mov.b64 {%r1506,%r1507}, %fd33;
	// end inline asm
	shfl.sync.down.b32	%r1509|%p610, %r1507, 1, 31, -1;
	shfl.sync.down.b32	%r1508|%p611, %r1506, 1, 31, -1;
	// begin inline asm
	mov.b64 %fd34, {%r1508,%r1509};
	// end inline asm
	add.f64 	%fd11, %fd33, %fd34;
	// begin inline asm
	mov.b64 {%r1510,%r1511}, %fd35;
	// end inline asm
	shfl.sync.down.b32	%r1513|%p612, %r1511, 1, 31, -1;
	shfl.sync.down.b32	%r1512|%p613, %r1510, 1, 31, -1;
	// begin inline asm
	mov.b64 %fd36, {%r1512,%r1513};
	// end inline asm
	add.f64 	%fd12, %fd35, %fd36;
	// begin inline asm
	mov.b64 {%r1514,%r1515}, %rd2770;
	// end inline asm
	shfl.sync.down.b32	%r1517|%p614, %r1515, 1, 31, -1;
	shfl.sync.down.b32	%r1516|%p615, %r1514, 1, 31, -1;
	// begin inline asm
	mov.b64 %rd2771, {%r1516,%r1517};
	// end inline asm
	add.s64 	%rd1792, %rd2771, %rd2770;
	// begin inline asm
	mov.b64 {%r1518,%r1519}, %rd2772;
	// end inline asm
	shfl.sync.down.b32	%r1521|%p616, %r1519, 1, 31, -1;
	shfl.sync.down.b32	%r1520|%p617, %r1518, 1, 31, -1;
	// begin inline asm
	mov.b64 %rd2773, {%r1520,%r1521};
	// end inline asm
	add.s64 	%rd1793, %rd2773, %rd2772;
	// begin inline asm
	mov.b64 {%r1522,%r1523}, %rd2774;
	// end inline asm
	shfl.sync.down.b32	%r1525|%p618, %r1523, 1, 31, -1;
	shfl.sync.down.b32	%r1524|%p619, %r1522, 1, 31, -1;
	// begin inline asm
	mov.b64 %rd2775, {%r1524,%r1525};
	// end inline asm
	add.s64 	%rd1794, %rd2775, %rd2774;
	mov.u32 	%r1526, %tid.x;
	and.b32  	%r1527, %r1526, 31;
	setp.ne.s32 	%p620, %r1527, 0;
	@%p620 bra 	$L__BB1_1395;
	atom.global.add.u64 	%rd2776, [%rd1+56], %rd1790;
	atom.global.add.u64 	%rd2777, [%rd1+48], %rd1791;
	atom.global.add.u64 	%rd2778, [%rd1+120], %rd1792;
	atom.global.add.u64 	%rd2779, [%rd1+128], %rd1793;
	atom.global.add.u64 	%rd2780, [%rd1+136], %rd1794;
	atom.global.min.u32 	%r1528, [%rd1+40], %r1538;
	atom.global.max.u32 	%r1529, [%rd1+44], %r1539;
	atom.global.min.u32 	%r1530, [%rd1+72], %r1540;
	atom.global.max.u32 	%r1531, [%rd1+76], %r1541;
	ld.global.u64 	%rd3281, [%rd1+88];
$L__BB1_1388:
	setp.ge.u64 	%p621, %rd3271, %rd3281;
	@%p621 bra 	$L__BB1_1390;
	atom.relaxed.global.cas.b64 	%rd1797, [%rd1+88], %rd3281, %rd3271;
	setp.ne.s64 	%p622, %rd1797, %rd3281;
	mov.u64 	%rd3281, %rd1797;
	@%p622 bra 	$L__BB1_1388;
$L__BB1_1390:
	ld.global.u64 	%rd3282, [%rd1+104];
$L__BB1_1391:
	setp.le.u64 	%p623, %rd3270, %rd3282;
	@%p623 bra 	$L__BB1_1393;
	atom.relaxed.global.cas.b64 	%rd1800, [%rd1+104], %rd3282, %rd3270;
	setp.ne.s64 	%p624, %rd1800, %rd3282;
	mov.u64 	%rd3282, %rd1800;
	@%p624 bra 	$L__BB1_1391;
$L__BB1_1393:
	ld.global.f64 	%fd37, [%rd1+64];
	mov.b64 	%rd2781, %fd37;
	add.f64 	%fd38, %fd11, %fd37;
	mov.b64 	%rd2782, %fd38;
	atom.relaxed.global.cas.b64 	%rd2783, [%rd1+64], %rd2781, %rd2782;
	setp.ne.s64 	%p625, %rd2783, %rd2781;
	@%p625 bra 	$L__BB1_1393;
$L__BB1_1394:
	ld.global.f64 	%fd39, [%rd1+80];
	mov.b64 	%rd2784, %fd39;
	add.f64 	%fd40, %fd12, %fd39;
	mov.b64 	%rd2785, %fd40;
	atom.relaxed.global.cas.b64 	%rd2786, [%rd1+80], %rd2784, %rd2785;
	setp.ne.s64 	%p626, %rd2786, %rd2784;
	@%p626 bra 	$L__BB1_1394;
$L__BB1_1395:
	ret;

}


// ===== COMPILED SASS (sm_100) =====

	.target	sm_100

	.elftype	@"ET_EXEC"


//--------------------- .note.nv.tkinfo           --------------------------
	.section	.note.nv.tkinfo,"",@"SHT_NOTE"
	.sectionflags	@"SHF_NOTE_NV_TKINFO"
	.tkinfo
        /*0018*/ 	.word	0x00000002
        /*0030*/ 	.string	""
        /*0030*/ 	.string	"ptxas"
        /*0030*/ 	.string	"Cuda compilation tools, release 13.0, V13.0.88"
        /*0030*/ 	.string	"Build cuda_13.0.r13.0/compiler.36424714_0"
        /*0030*/ 	.string	"-arch sm_100 -m 64 "



//--------------------- .note.nv.cuinfo           --------------------------
	.section	.note.nv.cuinfo,"",@"SHT_NOTE"
	.sectionflags	@"SHF_NOTE_NV_CUINFO"
        /*0018*/ 	.short	0x0002
        /*001a*/ 	.short	0x0064
        /*001c*/ 	.short	0x0082
	.zero		2


//--------------------- .nv.info                  --------------------------
	.section	.nv.info,"",@"SHT_CUDA_INFO"
	.align	4


	//----- nvinfo : EIATTR_REGCOUNT
	.align		4
        /*0000*/ 	.byte	0x04, 0x2f
        /*0002*/ 	.short	(.L_4 - .L_3)
	.align		4
.L_3:
        /*0004*/ 	.word	index@(_Z15theta_kernel_32jjjjP10ThetaStats)
        /*0008*/ 	.word	0x00000036


	//----- nvinfo : EIATTR_FRAME_SIZE
	.align		4
.L_4:
        /*000c*/ 	.byte	0x04, 0x11
        /*000e*/ 	.short	(.L_6 - .L_5)
	.align		4
.L_5:
        /*0010*/ 	.word	index@($__internal_1_$__cuda_sm20_rem_u64)
        /*0014*/ 	.word	0x00000000


	//----- nvinfo : EIATTR_FRAME_SIZE
	.align		4
.L_6:
        /*0018*/ 	.byte	0x04, 0x11
        /*001a*/ 	.short	(.L_8 - .L_7)
	.align		4
.L_7:
        /*001c*/ 	.word	index@(_Z15theta_kernel_32jjjjP10ThetaStats)
        /*0020*/ 	.word	0x00000000


	//----- nvinfo : EIATTR_REGCOUNT
	.align		4
.L_8:
        /*0024*/ 	.byte	0x04, 0x2f
        /*0026*/ 	.short	(.L_10 - .L_9)
	.align		4
.L_9:
        /*0028*/ 	.word	index@(_Z15theta_kernel_64mmjjP10ThetaStats)
        /*002c*/ 	.word	0x00000048


	//----- nvinfo : EIATTR_FRAME_SIZE
	.align		4
.L_10:
        /*0030*/ 	.byte	0x04, 0x11
        /*0032*/ 	.short	(.L_12 - .L_11)
	.align		4
.L_11:
        /*0034*/ 	.word	index@($__internal_0_$__cuda_sm20_rem_u64)
        /*0038*/ 	.word	0x00000000


	//----- nvinfo : EIATTR_FRAME_SIZE
	.align		4
.L_12:
        /*003c*/ 	.byte	0x04, 0x11
        /*003e*/ 	.short	(.L_14 - .L_13)
	.align		4
.L_13:
        /*0040*/ 	.word	index@(_Z15theta_kernel_64mmjjP10ThetaStats)
        /*0044*/ 	.word	0x00000000


	//----- nvinfo : EIATTR_MIN_STACK_SIZE
	.align		4
.L_14:
        /*0048*/ 	.byte	0x04, 0x12
        /*004a*/ 	.short	(.L_16 - .L_15)
	.align		4
.L_15:
        /*004c*/ 	.word	index@(_Z15theta_kernel_64mmjjP10ThetaStats)
        /*0050*/ 	.word	0x00000000


	//----- nvinfo : EIATTR_MIN_STACK_SIZE
	.align		4
.L_16:
        /*0054*/ 	.byte	0x04, 0x12
        /*0056*/ 	.short	(.L_18 - .L_17)
	.align		4
.L_17:
        /*0058*/ 	.word	index@(_Z15theta_kernel_32jjjjP10ThetaStats)
        /*005c*/ 	.word	0x00000000
.L_18:


//--------------------- .nv.compat                --------------------------
	.section	.nv.compat,"",@"SHT_CUDA_COMPAT_INFO"
	.align	4
        /*0000*/ 	.byte	0x02, 0x09, 0x00, 0x00, 0x02, 0x02, 0x01, 0x00, 0x02, 0x05, 0x05, 0x00, 0x03, 0x07, 0x01, 0x01
        /*0010*/ 	.byte	0x02, 0x03, 0x00, 0x00, 0x02, 0x06, 0x01, 0x00, 0x04, 0x0b, 0x08, 0x00, 0x01, 0x00, 0x00, 0x00
        /*0020*/ 	.byte	0x00, 0x00, 0x00, 0x00


//--------------------- .nv.info._Z15theta_kernel_64mmjjP10ThetaStats --------------------------
	.section	.nv.info._Z15theta_kernel_64mmjjP10ThetaStats,"",@"SHT_CUDA_INFO"
	.sectionflags	@""
	.align	4


	//----- nvinfo : EIATTR_CUDA_API_VERSION
	.align		4
        /*0000*/ 	.byte	0x04, 0x37
        /*0002*/ 	.short	(.L_20 - .L_19)
.L_19:
        /*0004*/ 	.word	0x00000082


	//----- nvinfo : EIATTR_KPARAM_INFO
	.align		4
.L_20:
        /*0008*/ 	.byte	0x04, 0x17
        /*000a*/ 	.short	(.L_22 - .L_21)
.L_21:
        /*000c*/ 	.word	0x00000000
        /*0010*/ 	.short	0x0004
        /*0012*/ 	.short	0x0018
        /*0014*/ 	.byte	0x00, 0xf5, 0x21, 0x00


	//----- nvinfo : EIATTR_KPARAM_INFO
	.align		4
.L_22:
        /*0018*/ 	.byte	0x04, 0x17
        /*001a*/ 	.short	(.L_24 - .L_23)
.L_23:
        /*001c*/ 	.word	0x00000000
        /*0020*/ 	.short	0x0003
        /*0022*/ 	.short	0x0014
        /*0024*/ 	.byte	0x00, 0xf0, 0x11, 0x00


	//----- nvinfo : EIATTR_KPARAM_INFO
	.align		4
.L_24:
        /*0028*/ 	.byte	0x04, 0x17
        /*002a*/ 	.short	(.L_26 - .L_25)
.L_25:
        /*002c*/ 	.word	0x00000000
        /*0030*/ 	.short	0x0002
        /*0032*/ 	.short	0x0010
        /*0034*/ 	.byte	0x00, 0xf0, 0x11, 0x00


	//----- nvinfo : EIATTR_KPARAM_INFO
	.align		4
.L_26:
        /*0038*/ 	.byte	0x04, 0x17
        /*003a*/ 	.short	(.L_28 - .L_27)
.L_27:
        /*003c*/ 	.word	0x00000000
        /*0040*/ 	.short	0x0001
        /*0042*/ 	.short	0x0008
        /*0044*/ 	.byte	0x00, 0xf0, 0x21, 0x00


	//----- nvinfo : EIATTR_KPARAM_INFO
	.align		4
.L_28:
        /*0048*/ 	.byte	0x04, 0x17
        /*004a*/ 	.short	(.L_30 - .L_29)
.L_29:
        /*004c*/ 	.word	0x00000000
        /*0050*/ 	.short	0x0000
        /*0052*/ 	.short	0x0000
        /*0054*/ 	.byte	0x00, 0xf0, 0x21, 0x00


	//----- nvinfo : EIATTR_SPARSE_MMA_MASK
	.align		4
.L_30:
        /*0058*/ 	.byte	0x03, 0x50
        /*005a*/ 	.short	0x0000


	//----- nvinfo : EIATTR_MAXREG_COUNT
	.align		4
        /*005c*/ 	.byte	0x03, 0x1b
        /*005e*/ 	.short	0x00ff


	//----- nvinfo : EIATTR_MERCURY_ISA_VERSION
	.align		4
        /*0060*/ 	.byte	0x03, 0x5f
        /*0062*/ 	.short	0x0101


	//----- nvinfo : EIATTR_INT_WARP_WIDE_INSTR_OFFSETS
	.align		4
        /*0064*/ 	.byte	0x04, 0x31
        /*0066*/ 	.short	(.L_32 - .L_31)


	//   ....[0]....
.L_31:
        /*0068*/ 	.word	0x00036230


	//   ....[1]....
        /*006c*/ 	.word	0x000362a0


	//   ....[2]....
        /*0070*/ 	.word	0x000362e0


	//   ....[3]....
        /*0074*/ 	.word	0x00036300


	//   ....[4]....
        /*0078*/ 	.word	0x00036320


	//----- nvinfo : EIATTR_COOP_GROUP_MASK_REGIDS
	.align		4
.L_32:
        /*007c*/ 	.byte	0x04, 0x29
        /*007e*/ 	.short	(.L_34 - .L_33)


	//   ....[0]....
.L_33:
        /*0080*/ 	.word	0xffffffff


	//   ....[1]....
        /*0084*/ 	.word	0xffffffff


	//   ....[2]....
        /*0088*/ 	.word	0xffffffff


	//   ....[3]....
        /*008c*/ 	.word	0xffffffff


	//   ....[4]....
        /*0090*/ 	.word	0xffffffff


	//   ....[5]....
        /*0094*/ 	.word	0xffffffff


	//   ....[6]....
        /*0098*/ 	.word	0xffffffff


	//   ....[7]....
        /*009c*/ 	.word	0xffffffff


	//   ....[8]....
        /*00a0*/ 	.word	0xffffffff


	//   ....[9]....
        /*00a4*/ 	.word	0xffffffff


	//   ....[10]....
        /*00a8*/ 	.word	0xffffffff


	//   ....[11]....
        /*00ac*/ 	.word	0xffffffff


	//   ....[12]....
        /*00b0*/ 	.word	0xffffffff


	//   ....[13]....
        /*00b4*/ 	.word	0xffffffff


	//   ....[14]....
        /*00b8*/ 	.word	0xffffffff


	//   ....[15]....
        /*00bc*/ 	.word	0xffffffff


	//   ....[16]....
        /*00c0*/ 	.word	0xffffffff


	//   ....[17]....
        /*00c4*/ 	.word	0xffffffff


	//   ....[18]....
        /*00c8*/ 	.word	0xffffffff


	//   ....[19]....
        /*00cc*/ 	.word	0xffffffff


	//   ....[20]....
        /*00d0*/ 	.word	0xffffffff


	//   ....[21]....
        /*00d4*/ 	.word	0xffffffff


	//   ....[22]....
        /*00d8*/ 	.word	0xffffffff


	//   ....[23]....
        /*00dc*/ 	.word	0xffffffff


	//   ....[24]....
        /*00e0*/ 	.word	0xffffffff


	//   ....[25]....
        /*00e4*/ 	.word	0xffffffff


	//   ....[26]....
        /*00e8*/ 	.word	0xffffffff


	//   ....[27]....
        /*00ec*/ 	.word	0xffffffff


	//   ....[28]....
        /*00f0*/ 	.word	0xffffffff


	//   ....[29]....
        /*00f4*/ 	.word	0xffffffff


	//   ....[30]....
        /*00f8*/ 	.word	0xffffffff


	//   ....[31]....
        /*00fc*/ 	.word	0xffffffff


	//   ....[32]....
        /*0100*/ 	.word	0xffffffff


	//   ....[33]....
        /*0104*/ 	.word	0xffffffff


	//   ....[34]....
        /*0108*/ 	.word	0xffffffff


	//   ....[35]....
        /*010c*/ 	.word	0xffffffff


	//   ....[36]....
        /*0110*/ 	.word	0xffffffff


	//   ....[37]....
        /*0114*/ 	.word	0xffffffff


	//   ....[38]....
        /*0118*/ 	.word	0xffffffff


	//   ....[39]....
        /*011c*/ 	.word	0xffffffff


	//   ....[40]....
        /*0120*/ 	.word	0xffffffff


	//   ....[41]....
        /*0124*/ 	.word	0xffffffff


	//   ....[42]....
        /*0128*/ 	.word	0xffffffff


	//   ....[43]....
        /*012c*/ 	.word	0xffffffff


	//   ....[44]....
        /*0130*/ 	.word	0xffffffff


	//   ....[45]....
        /*0134*/ 	.word	0xffffffff


	//   ....[46]....
        /*0138*/ 	.word	0xffffffff


	//   ....[47]....
        /*013c*/ 	.word	0xffffffff


	//   ....[48]....
        /*0140*/ 	.word	0xffffffff


	//   ....[49]....
        /*0144*/ 	.word	0xffffffff


	//   ....[50]....
        /*0148*/ 	.word	0xffffffff


	//   ....[51]....
        /*014c*/ 	.word	0xffffffff


	//   ....[52]....
        /*0150*/ 	.word	0xffffffff


	//   ....[53]....
        /*0154*/ 	.word	0xffffffff


	//   ....[54]....
        /*0158*/ 	.word	0xffffffff


	//   ....[55]....
        /*015c*/ 	.word	0xffffffff


	//   ....[56]....
        /*0160*/ 	.word	0xffffffff


	//   ....[57]....
        /*0164*/ 	.word	0xffffffff


	//   ....[58]....
        /*0168*/ 	.word	0xffffffff


	//   ....[59]....
        /*016c*/ 	.word	0xffffffff


	//   ....[60]....
        /*0170*/ 	.word	0xffffffff


	//   ....[61]....
        /*0174*/ 	.word	0xffffffff


	//   ....[62]....
        /*0178*/ 	.word	0xffffffff


	//   ....[63]....
        /*017c*/ 	.word	0xffffffff


	//   ....[64]....
        /*0180*/ 	.word	0xffffffff


	//   ....[65]....
        /*0184*/ 	.word	0xffffffff


	//   ....[66]....
        /*0188*/ 	.word	0xffffffff


	//   ....[67]....
        /*018c*/ 	.word	0xffffffff


	//   ....[68]....
        /*0190*/ 	.word	0xffffffff


	//   ....[69]....
        /*0194*/ 	.word	0xffffffff


	//----- nvinfo : EIATTR_COOP_GROUP_INSTR_OFFSETS
	.align		4
.L_34:
        /*0198*/ 	.byte	0x04, 0x28
        /*019a*/ 	.short	(.L_36 - .L_35)


	//   ....[0]....
.L_35:
        /*019c*/ 	.word	0x00035a20


	//   ....[1]....
        /*01a0*/ 	.word	0x00035a30


	//   ....[2]....
        /*01a4*/ 	.word	0x00035a40


	//   ....[3]....
        /*01a8*/ 	.word	0x00035a50


	//   ....[4]....
        /*01ac*/ 	.word	0x00035a60


	//   ....[5]....
        /*01b0*/ 	.word	0x00035a70


	//   ....[6]....
        /*01b4*/ 	.word	0x00035a80


	//   ....[7]....
        /*01b8*/ 	.word	0x00035aa0


	//   ....[8]....
        /*01bc*/ 	.word	0x00035ab0


	//   ....[9]....
        /*01c0*/ 	.word	0x00035ad0


	//   ....[10]....
        /*01c4*/ 	.word	0x00035ae0


	//   ....[11]....
        /*01c8*/ 	.word	0x00035b00


	//   ....[12]....
        /*01cc*/ 	.word	0x00035b20


	//   ....[13]....
        /*01d0*/ 	.word	0x00035b40


	//   ....[14]....
        /*01d4*/ 	.word	0x00035b60


	//   ....[15]....
        /*01d8*/ 	.word	0x00035b90


	//   ....[16]....
        /*01dc*/ 	.word	0x00035bb0


	//   ....[17]....
        /*01e0*/ 	.word	0x00035bd0


	//   ....[18]....
        /*01e4*/ 	.word	0x00035bf0


	//   ....[19]....
        /*01e8*/ 	.word	0x00035c10


	//   ....[20]....
        /*01ec*/ 	.word	0x00035c30


	//   ....[21]....
        /*01f0*/ 	.word	0x00035c40


	//   ....[22]....
        /*01f4*/ 	.word	0x00035c60


	//   ....[23]....
        /*01f8*/ 	.word	0x00035c70


	//   ....[24]....
        /*01fc*/ 	.word	0x00035c90


	//   ....[25]....
        /*0200*/ 	.word	0x00035ca0


	//   ....[26]....
        /*0204*/ 	.word	0x00035cc0


	//   ....[27]....
        /*0208*/ 	.word	0x00035ce0


	//   ....[28]....
        /*020c*/ 	.word	0x00035d00


	//   ....[29]....
        /*0210*/ 	.word	0x00035d30


	//   ....[30]....
        /*0214*/ 	.word	0x00035d50


	//   ....[31]....
        /*0218*/ 	.word	0x00035d70


	//   ....[32]....
        /*021c*/ 	.word	0x00035d90


	//   ....[33]....
        /*0220*/ 	.word	0x00035db0


	//   ....[34]....
        /*0224*/ 	.word	0x00035dd0


	//   ....[35]....
        /*0228*/ 	.word	0x00035de0


	//   ....[36]....
        /*022c*/ 	.word	0x00035e00


	//   ....[37]....
        /*0230*/ 	.word	0x00035e20


	//   ....[38]....
        /*0234*/ 	.word	0x00035e40


	//   ....[39]....
        /*0238*/ 	.word	0x00035e60


	//   ....[40]....
        /*023c*/ 	.word	0x00035e70


	//   ....[41]....
        /*0240*/ 	.word	0x00035e90


	//   ....[42]....
        /*0244*/ 	.word	0x00035ed0


	//   ....[43]....
        /*0248*/ 	.word	0x00035ef0


	//   ....[44]....
        /*024c*/ 	.word	0x00035f10


	//   ....[45]....
        /*0250*/ 	.word	0x00035f30


	//   ....[46]....
        /*0254*/ 	.word	0x00035f50


	//   ....[47]....
        /*0258*/ 	.word	0x00035f60


	//   ....[48]....
        /*025c*/ 	.word	0x00035f70


	//   ....[49]....
        /*0260*/ 	.word	0x00035fa0


	//   ....[50]....
        /*0264*/ 	.word	0x00035fc0


	//   ....[51]....
        /*0268*/ 	.word	0x00035fe0


	//   ....[52]....
        /*026c*/ 	.word	0x00036000


	//   ....[53]....
        /*0270*/ 	.word	0x00036020


	//   ....[54]....
        /*0274*/ 	.word	0x00036030


	//   ....[55]....
        /*0278*/ 	.word	0x00036050


	//   ....[56]....
        /*027c*/ 	.word	0x00036070


	//   ....[57]....
        /*0280*/ 	.word	0x00036090


	//   ....[58]....
        /*0284*/ 	.word	0x000360b0


	//   ....[59]....
        /*0288*/ 	.word	0x000360d0


	//   ....[60]....
        /*028c*/ 	.word	0x000360f0


	//   ....[61]....
        /*0290*/ 	.word	0x00036110


	//   ....[62]....
        /*0294*/ 	.word	0x00036120


	//   ....[63]....
        /*0298*/ 	.word	0x00036130


	//   ....[64]....
        /*029c*/ 	.word	0x00036140


	//   ....[65]....
        /*02a0*/ 	.word	0x00036150


	//   ....[66]....
        /*02a4*/ 	.word	0x00036160


	//   ....[67]....
        /*02a8*/ 	.word	0x00036170


	//   ....[68]....
        /*02ac*/ 	.word	0x00036180


	//   ....[69]....
        /*02b0*/ 	.word	0x00036190


	//----- nvinfo : EIATTR_VRC_CTA_INIT_COUNT
	.align		4
.L_36:
        /*02b4*/ 	.byte	0x02, 0x4a
	.zero		1
	.zero		1


	//----- nvinfo : EIATTR_EXIT_INSTR_OFFSETS
	.align		4
        /*02b8*/ 	.byte	0x04, 0x1c
        /*02ba*/ 	.short	(.L_38 - .L_37)


	//   ....[0]....
.L_37:
        /*02bc*/ 	.word	0x000361a0


	//   ....[1]....
        /*02c0*/ 	.word	0x00036770


	//----- nvinfo : EIATTR_CRS_STACK_SIZE
	.align		4
.L_38:
        /*02c4*/ 	.byte	0x04, 0x1e
        /*02c6*/ 	.short	(.L_40 - .L_39)
.L_39:
        /*02c8*/ 	.word	0x00000000


	//----- nvinfo : EIATTR_CBANK_PARAM_SIZE
	.align		4
.L_40:
        /*02cc*/ 	.byte	0x03, 0x19
        /*02ce*/ 	.short	0x0020


	//----- nvinfo : EIATTR_PARAM_CBANK
	.align		4
        /*02d0*/ 	.byte	0x04, 0x0a
        /*02d2*/ 	.short	(.L_42 - .L_41)
	.align		4
.L_41:
        /*02d4*/ 	.word	index@(.nv.constant0._Z15theta_kernel_64mmjjP10ThetaStats)
        /*02d8*/ 	.short	0x0380
        /*02da*/ 	.short	0x0020


	//----- nvinfo : EIATTR_SW_WAR
	.align		4
.L_42:
        /*02dc*/ 	.byte	0x04, 0x36
        /*02de*/ 	.short	(.L_44 - .L_43)
.L_43:
        /*02e0*/ 	.word	0x00000008
.L_44:


//--------------------- .nv.info._Z15theta_kernel_32jjjjP10ThetaStats --------------------------
	.section	.nv.info._Z15theta_kernel_32jjjjP10ThetaStats,"",@"SHT_CUDA_INFO"
	.sectionflags	@""
	.align	4


	//----- nvinfo : EIATTR_CUDA_API_VERSION
	.align		4
        /*0000*/ 	.byte	0x04, 0x37
        /*0002*/ 	.short	(.L_46 - .L_45)
.L_45:
        /*0004*/ 	.word	0x00000082


	//----- nvinfo : EIATTR_KPARAM_INFO
	.align		4
.L_46:
        /*0008*/ 	.byte	0x04, 0x17
        /*000a*/ 	.short	(.L_48 - .L_47)
.L_47:
        /*000c*/ 	.word	0x00000000
        /*0010*/ 	.short	0x0004
        /*0012*/ 	.short	0x0010
        /*0014*/ 	.byte	0x00, 0xf5, 0x21, 0x00


	//----- nvinfo : EIATTR_KPARAM_INFO
	.align		4
.L_48:
        /*0018*/ 	.byte	0x04, 0x17
        /*001a*/ 	.short	(.L_50 - .L_49)
.L_49:
        /*001c*/ 	.word	0x00000000
        /*0020*/ 	.short	0x0003
        /*0022*/ 	.short	0x000c
        /*0024*/ 	.byte	0x00, 0xf0, 0x11, 0x00


	//----- nvinfo : EIATTR_KPARAM_INFO
	.align		4
.L_50:
        /*0028*/ 	.byte	0x04, 0x17
        /*002a*/ 	.short	(.L_52 - .L_51)
.L_51:
        /*002c*/ 	.word	0x00000000
        /*0030*/ 	.short	0x0002
        /*0032*/ 	.short	0x0008
        /*0034*/ 	.byte	0x00, 0xf0, 0x11, 0x00


	//----- nvinfo : EIATTR_KPARAM_INFO
	.align		4
.L_52:
        /*0038*/ 	.byte	0x04, 0x17
        /*003a*/ 	.short	(.L_54 - .L_53)
.L_53:
        /*003c*/ 	.word	0x00000000
        /*0040*/ 	.short	0x0001
        /*0042*/ 	.short	0x0004
        /*0044*/ 	.byte	0x00, 0xf0, 0x11, 0x00


	//----- nvinfo : EIATTR_KPARAM_INFO
	.align		4
.L_54:
        /*0048*/ 	.byte	0x04, 0x17
        /*004a*/ 	.short	(.L_56 - .L_55)
.L_55:
        /*004c*/ 	.word	0x00000000
        /*0050*/ 	.short	0x0000
        /*0052*/ 	.short	0x0000
        /*0054*/ 	.byte	0x00, 0xf0, 0x11, 0x00


	//----- nvinfo : EIATTR_SPARSE_MMA_MASK
	.align		4
.L_56:
        /*0058*/ 	.byte	0x03, 0x50
        /*005a*/ 	.short	0x0000


	//----- nvinfo : EIATTR_MAXREG_COUNT
	.align		4
        /*005c*/ 	.byte	0x03, 0x1b
        /*005e*/ 	.short	0x00ff


	//----- nvinfo : EIATTR_MERCURY_ISA_VERSION
	.align		4
        /*0060*/ 	.byte	0x03, 0x5f
        /*0062*/ 	.short	0x0101


	//----- nvinfo : EIATTR_INT_WARP_WIDE_INSTR_OFFSETS
	.align		4
        /*0064*/ 	.byte	0x04, 0x31
        /*0066*/ 	.short	(.L_58 - .L_57)


	//   ....[0]....
.L_57:
        /*0068*/ 	.word	0x00004c10


	//   ....[1]....
        /*006c*/ 	.word	0x00004c60


	//   ....[2]....
        /*0070*/ 	.word	0x00004d00


	//   ....[3]....
        /*0074*/ 	.word	0x00004d40


	//   ....[4]....
        /*0078*/ 	.word	0x00004d50


	//----- nvinfo : EIATTR_COOP_GROUP_MASK_REGIDS
	.align		4
.L_58:
        /*007c*/ 	.byte	0x04, 0x29
        /*007e*/ 	.short	(.L_60 - .L_59)


	//   ....[0]....
.L_59:
        /*0080*/ 	.word	0xffffffff


	//   ....[1]....
        /*0084*/ 	.word	0xffffffff


	//   ....[2]....
        /*0088*/ 	.word	0xffffffff


	//   ....[3]....
        /*008c*/ 	.word	0xffffffff


	//   ....[4]....
        /*0090*/ 	.word	0xffffffff


	//   ....[5]....
        /*0094*/ 	.word	0xffffffff


	//   ....[6]....
        /*0098*/ 	.word	0xffffffff


	//   ....[7]....
        /*009c*/ 	.word	0xffffffff


	//   ....[8]....
        /*00a0*/ 	.word	0xffffffff


	//   ....[9]....
        /*00a4*/ 	.word	0xffffffff


	//   ....[10]....
        /*00a8*/ 	.word	0xffffffff


	//   ....[11]....
        /*00ac*/ 	.word	0xffffffff


	//   ....[12]....
        /*00b0*/ 	.word	0xffffffff


	//   ....[13]....
        /*00b4*/ 	.word	0xffffffff


	//   ....[14]....
        /*00b8*/ 	.word	0xffffffff


	//   ....[15]....
        /*00bc*/ 	.word	0xffffffff


	//   ....[16]....
        /*00c0*/ 	.word	0xffffffff


	//   ....[17]....
        /*00c4*/ 	.word	0xffffffff


	//   ....[18]....
        /*00c8*/ 	.word	0xffffffff


	//   ....[19]....
        /*00cc*/ 	.word	0xffffffff


	//   ....[20]....
        /*00d0*/ 	.word	0xffffffff


	//   ....[21]....
        /*00d4*/ 	.word	0xffffffff


	//   ....[22]....
        /*00d8*/ 	.word	0xffffffff


	//   ....[23]....
        /*00dc*/ 	.word	0xffffffff


	//   ....[24]....
        /*00e0*/ 	.word	0xffffffff


	//   ....[25]....
        /*00e4*/ 	.word	0xffffffff


	//   ....[26]....
        /*00e8*/ 	.word	0xffffffff


	//   ....[27]....
        /*00ec*/ 	.word	0xffffffff


	//   ....[28]....
        /*00f0*/ 	.word	0xffffffff


	//   ....[29]....
        /*00f4*/ 	.word	0xffffffff


	//   ....[30]....
        /*00f8*/ 	.word	0xffffffff


	//   ....[31]....
        /*00fc*/ 	.word	0xffffffff


	//   ....[32]....
        /*0100*/ 	.word	0xffffffff


	//   ....[33]....
        /*0104*/ 	.word	0xffffffff


	//   ....[34]....
        /*0108*/ 	.word	0xffffffff


	//   ....[35]....
        /*010c*/ 	.word	0xffffffff


	//   ....[36]....
        /*0110*/ 	.word	0xffffffff


	//   ....[37]....
        /*0114*/ 	.word	0xffffffff


	//   ....[38]....
        /*0118*/ 	.word	0xffffffff


	//   ....[39]....
        /*011c*/ 	.word	0xffffffff


	//   ....[40]....
        /*0120*/ 	.word	0xffffffff


	//   ....[41]....
        /*0124*/ 	.word	0xffffffff


	//   ....[42]....
        /*0128*/ 	.word	0xffffffff


	//   ....[43]....
        /*012c*/ 	.word	0xffffffff


	//   ....[44]....
        /*0130*/ 	.word	0xffffffff


	//   ....[45]....
        /*0134*/ 	.word	0xffffffff


	//   ....[46]....
        /*0138*/ 	.word	0xffffffff


	//   ....[47]....
        /*013c*/ 	.word	0xffffffff


	//   ....[48]....
        /*0140*/ 	.word	0xffffffff


	//   ....[49]....
        /*0144*/ 	.word	0xffffffff


	//   ....[50]....
        /*0148*/ 	.word	0xffffffff


	//   ....[51]....
        /*014c*/ 	.word	0xffffffff


	//   ....[52]....
        /*0150*/ 	.word	0xffffffff


	//   ....[53]....
        /*0154*/ 	.word	0xffffffff


	//   ....[54]....
        /*0158*/ 	.word	0xffffffff


	//   ....[55]....
        /*015c*/ 	.word	0xffffffff


	//   ....[56]....
        /*0160*/ 	.word	0xffffffff


	//   ....[57]....
        /*0164*/ 	.word	0xffffffff


	//   ....[58]....
        /*0168*/ 	.word	0xffffffff


	//   ....[59]....
        /*016c*/ 	.word	0xffffffff


	//   ....[60]....
        /*0170*/ 	.word	0xffffffff


	//   ....[61]....
        /*0174*/ 	.word	0xffffffff


	//   ....[62]....
        /*0178*/ 	.word	0xffffffff


	//   ....[63]....
        /*017c*/ 	.word	0xffffffff


	//   ....[64]....
        /*0180*/ 	.word	0xffffffff


	//   ....[65]....
        /*0184*/ 	.word	0xffffffff


	//   ....[66]....
        /*0188*/ 	.word	0xffffffff


	//   ....[67]....
        /*018c*/ 	.word	0xffffffff


	//   ....[68]....
        /*0190*/ 	.word	0xffffffff


	//   ....[69]....
        /*0194*/ 	.word	0xffffffff


	//----- nvinfo : EIATTR_COOP_GROUP_INSTR_OFFSETS
	.align		4
.L_60:
        /*0198*/ 	.byte	0x04, 0x28
        /*019a*/ 	.short	(.L_62 - .L_61)


	//   ....[0]....
.L_61:
        /*019c*/ 	.word	0x00004450


	//   ....[1]....
        /*01a0*/ 	.word	0x00004460


	//   ....[2]....
        /*01a4*/ 	.word	0x00004470


	//   ....[3]....
        /*01a8*/ 	.word	0x00004480


	//   ....[4]....
        /*01ac*/ 	.word	0x00004490


	//   ....[5]....
        /*01b0*/ 	.word	0x000044a0


	//   ....[6]....
        /*01b4*/ 	.word	0x000044b0


	//   ....[7]....
        /*01b8*/ 	.word	0x000044d0


	//   ....[8]....
        /*01bc*/ 	.word	0x000044f0


	//   ....[9]....
        /*01c0*/ 	.word	0x00004510


	//   ....[10]....
        /*01c4*/ 	.word	0x00004530


	//   ....[11]....
        /*01c8*/ 	.word	0x00004550


	//   ....[12]....
        /*01cc*/ 	.word	0x00004570


	//   ....[13]....
        /*01d0*/ 	.word	0x00004590


	//   ....[14]....
        /*01d4*/ 	.word	0x000045a0


	//   ....[15]....
        /*01d8*/ 	.word	0x000045d0


	//   ....[16]....
        /*01dc*/ 	.word	0x000045f0


	//   ....[17]....
        /*01e0*/ 	.word	0x00004600


	//   ....[18]....
        /*01e4*/ 	.word	0x00004620


	//   ....[19]....
        /*01e8*/ 	.word	0x00004640


	//   ....[20]....
        /*01ec*/ 	.word	0x00004660


	//   ....[21]....
        /*01f0*/ 	.word	0x00004670


	//   ....[22]....
        /*01f4*/ 	.word	0x00004690


	//   ....[23]....
        /*01f8*/ 	.word	0x000046b0


	//   ....[24]....
        /*01fc*/ 	.word	0x000046d0


	//   ....[25]....
        /*0200*/ 	.word	0x000046f0


	//   ....[26]....
        /*0204*/ 	.word	0x00004710


	//   ....[27]....
        /*0208*/ 	.word	0x00004730


	//   ....[28]....
        /*020c*/ 	.word	0x00004750


	//   ....[29]....
        /*0210*/ 	.word	0x00004770


	//   ....[30]....
        /*0214*/ 	.word	0x00004790


	//   ....[31]....
        /*0218*/ 	.word	0x000047a0


	//   ....[32]....
        /*021c*/ 	.word	0x000047c0


	//   ....[33]....
        /*0220*/ 	.word	0x000047e0


	//   ....[34]....
        /*0224*/ 	.word	0x00004800


	//   ....[35]....
        /*0228*/ 	.word	0x00004810


	//   ....[36]....
        /*022c*/ 	.word	0x00004830


	//   ....[37]....
        /*0230*/ 	.word	0x00004850


	//   ....[38]....
        /*0234*/ 	.word	0x00004870


	//   ....[39]....
        /*0238*/ 	.word	0x00004890


	//   ....[40]....
        /*023c*/ 	.word	0x000048a0


	//   ....[41]....
        /*0240*/ 	.word	0x000048c0


	//   ....[42]....
        /*0244*/ 	.word	0x00004900


	//   ....[43]....
        /*0248*/ 	.word	0x00004920


	//   ....[44]....
        /*024c*/ 	.word	0x00004940


	//   ....[45]....
        /*0250*/ 	.word	0x00004960


	//   ....[46]....
        /*0254*/ 	.word	0x00004980


	//   ....[47]....
        /*0258*/ 	.word	0x00004990


	//   ....[48]....
        /*025c*/ 	.word	0x000049a0


	//   ....[49]....
        /*0260*/ 	.word	0x000049d0


	//   ....[50]....
        /*0264*/ 	.word	0x000049f0


	//   ....[51]....
        /*0268*/ 	.word	0x00004a10


	//   ....[52]....
        /*026c*/ 	.word	0x00004a30


	//   ....[53]....
        /*0270*/ 	.word	0x00004a50


	//   ....[54]....
        /*0274*/ 	.word	0x00004a60


	//   ....[55]....
        /*0278*/ 	.word	0x00004a80


	//   ....[56]....
        /*027c*/ 	.word	0x00004aa0


	//   ....[57]....
        /*0280*/ 	.word	0x00004ac0


	//   ....[58]....
        /*0284*/ 	.word	0x00004ae0


	//   ....[59]....
        /*0288*/ 	.word	0x00004b00


	//   ....[60]....
        /*028c*/ 	.word	0x00004b20


	//   ....[61]....
        /*0290*/ 	.word	0x00004b40


	//   ....[62]....
        /*0294*/ 	.word	0x00004b50


	//   ....[63]....
        /*0298*/ 	.word	0x00004b60


	//   ....[64]....
        /*029c*/ 	.word	0x00004b70


	//   ....[65]....
        /*02a0*/ 	.word	0x00004b80


	//   ....[66]....
        /*02a4*/ 	.word	0x00004b90


	//   ....[67]....
        /*02a8*/ 	.word	0x00004ba0


	//   ....[68]....
        /*02ac*/ 	.word	0x00004bb0


	//   ....[69]....
        /*02b0*/ 	.word	0x00004bc0


	//----- nvinfo : EIATTR_VRC_CTA_INIT_COUNT
	.align		4
.L_62:
        /*02b4*/ 	.byte	0x02, 0x4a
	.zero		1
	.zero		1


	//----- nvinfo : EIATTR_EXIT_INSTR_OFFSETS
	.align		4
        /*02b8*/ 	.byte	0x04, 0x1c
        /*02ba*/ 	.short	(.L_64 - .L_63)


	//   ....[0]....
.L_63:
        /*02bc*/ 	.word	0x00004bd0


	//   ....[1]....
        /*02c0*/ 	.word	0x000051a0


	//----- nvinfo : EIATTR_CRS_STACK_SIZE
	.align		4
.L_64:
        /*02c4*/ 	.byte	0x04, 0x1e
        /*02c6*/ 	.short	(.L_66 - .L_65)
.L_65:
        /*02c8*/ 	.word	0x00000000


	//----- nvinfo : EIATTR_CBANK_PARAM_SIZE
	.align		4
.L_66:
        /*02cc*/ 	.byte	0x03, 0x19
        /*02ce*/ 	.short	0x0018


	//----- nvinfo : EIATTR_PARAM_CBANK
	.align		4
        /*02d0*/ 	.byte	0x04, 0x0a
        /*02d2*/ 	.short	(.L_68 - .L_67)
	.align		4
.L_67:
        /*02d4*/ 	.word	index@(.nv.constant0._Z15theta_kernel_32jjjjP10ThetaStats)
        /*02d8*/ 	.short	0x0380
        /*02da*/ 	.short	0x0018


	//----- nvinfo : EIATTR_SW_WAR
	.align		4
.L_68:
        /*02dc*/ 	.byte	0x04, 0x36
        /*02de*/ 	.short	(.L_70 - .L_69)
.L_69:
        /*02e0*/ 	.word	0x00000008
.L_70:


//--------------------- .nv.callgraph             --------------------------
	.section	.nv.callgraph,"",@"SHT_CUDA_CALLGRAPH"
	.align	4
	.sectionentsize	8
	.align		4
        /*0000*/ 	.word	0x00000000
	.align		4
        /*0004*/ 	.word	0xffffffff
	.align		4
        /*0008*/ 	.word	0x00000000
	.align		4
        /*000c*/ 	.word	0xfffffffe
	.align		4
        /*0010*/ 	.word	0x00000000
	.align		4
        /*0014*/ 	.word	0xfffffffd
	.align		4
        /*0018*/ 	.word	0x00000000
	.align		4
        /*001c*/ 	.word	0xfffffffc


//--------------------- .nv.constant3             --------------------------
	.section	.nv.constant3,"a",@progbits
	.align	8
.nv.constant3:
	.type		MR_WITNESSES_3,@object
	.size		MR_WITNESSES_3,(MR_WITNESSES_12 - MR_WITNESSES_3)
MR_WITNESSES_3:
        /*0000*/ 	.byte	0x02, 0x00, 0x00, 0x00, 0x00, 0x00, 0x00, 0x00, 0x07, 0x00, 0x00, 0x00, 0x00, 0x00, 0x00, 0x00
        /*0010*/ 	.byte	0x3d, 0x00, 0x00, 0x00, 0x00, 0x00, 0x00, 0x00
	.type		MR_WITNESSES_12,@object
	.size		MR_WITNESSES_12,(MR_WITNESSES_20 - MR_WITNESSES_12)
MR_WITNESSES_12:
        /*0018*/ 	.byte	0x02, 0x00, 0x00, 0x00, 0x00, 0x00, 0x00, 0x00, 0x03, 0x00, 0x00, 0x00, 0x00, 0x00, 0x00, 0x00
        /*0028*/ 	.byte	0x05, 0x00, 0x00, 0x00, 0x00, 0x00, 0x00, 0x00, 0x07, 0x00, 0x00, 0x00, 0x00, 0x00, 0x00, 0x00
        /*0038*/ 	.byte	0x0b, 0x00, 0x00, 0x00, 0x00, 0x00, 0x00, 0x00, 0x0d, 0x00, 0x00, 0x00, 0x00, 0x00, 0x00, 0x00
        /*0048*/ 	.byte	0x11, 0x00, 0x00, 0x00, 0x00, 0x00, 0x00, 0x00, 0x13, 0x00, 0x00, 0x00, 0x00, 0x00, 0x00, 0x00
        /*0058*/ 	.byte	0x17, 0x00, 0x00, 0x00, 0x00, 0x00, 0x00, 0x00, 0x1d, 0x00, 0x00, 0x00, 0x00, 0x00, 0x00, 0x00
        /*0068*/ 	.byte	0x1f, 0x00, 0x00, 0x00, 0x00, 0x00, 0x00, 0x00, 0x25, 0x00, 0x00, 0x00, 0x00, 0x00, 0x00, 0x00
	.type		MR_WITNESSES_20,@object
	.size		MR_WITNESSES_20,(.L_2 - MR_WITNESSES_20)
MR_WITNESSES_20:
        /*0078*/ 	.byte	0x02, 0x00, 0x00, 0x00, 0x00, 0x00, 0x00, 0x00, 0x03, 0x00, 0x00, 0x00, 0x00, 0x00, 0x00, 0x00
        /* <DEDUP_REMOVED lines=9> */
.L_2:


//--------------------- .text._Z15theta_kernel_64mmjjP10ThetaStats --------------------------
	.section	.text._Z15theta_kernel_64mmjjP10ThetaStats,"ax",@progbits
	.align	128
        .global         _Z15theta_kernel_64mmjjP10ThetaStats
        .type           _Z15theta_kernel_64mmjjP10ThetaStats,@function
        .size           _Z15theta_kernel_64mmjjP10ThetaStats,(.L_x_1457 - _Z15theta_kernel_64mmjjP10ThetaStats)
        .other          _Z15theta_kernel_64mmjjP10ThetaStats,@"STO_CUDA_ENTRY STV_DEFAULT"
_Z15theta_kernel_64mmjjP10ThetaStats:
.text._Z15theta_kernel_64mmjjP10ThetaStats:
[----:B------:R-:W-:Y:S01]  /*0000*/  LDC R1, c[0x0][0x37c] ;  /* 0x0000df00ff017b82 */ /* 0x000fe20000000800 */
[----:B------:R-:W0:Y:S07]  /*0010*/  S2R R2, SR_TID.X ;  /* 0x0000000000027919 */ /* 0x000e2e0000002100 */
[----:B------:R-:W0:Y:S01]  /*0020*/  S2UR UR4, SR_CTAID.X ;  /* 0x00000000000479c3 */ /* 0x000e220000002500 */
[----:B------:R-:W1:Y:S01]  /*0030*/  LDCU.64 UR6, c[0x0][0x388] ;  /* 0x00007100ff0677ac */ /* 0x000e620008000a00 */
[----:B------:R-:W-:Y:S01]  /*0040*/  IMAD.MOV.U32 R3, RZ, RZ, RZ ;  /* 0x000000ffff037224 */ /* 0x000fe200078e00ff */
[----:B------:R-:W-:Y:S01]  /*0050*/  BSSY.RECONVERGENT B1, `(.L_x_0) ;  /* 0x000359b000017945 */ /* 0x000fe20003800200 */
[----:B------:R-:W-:-:S02]  /*0060*/  HFMA2 R23, -RZ, RZ, 0, 0 ;  /* 0x00000000ff177431 */ /* 0x000fc400000001ff */
[----:B------:R-:W-:Y:S01]  /*0070*/  IMAD.MOV.U32 R51, RZ, RZ, -0x1 ;  /* 0xffffffffff337424 */ /* 0x000fe200078e00ff */
[----:B------:R-:W-:Y:S01]  /*0080*/  MOV R49, 0xffffffff ;  /* 0xffffffff00317802 */ /* 0x000fe20000000f00 */
[----:B------:R-:W-:Y:S01]  /*0090*/  IMAD.MOV.U32 R50, RZ, RZ, RZ ;  /* 0x000000ffff327224 */ /* 0x000fe200078e00ff */
[----:B------:R-:W0:Y:S01]  /*00a0*/  LDC R35, c[0x0][0x360] ;  /* 0x0000d800ff237b82 */ /* 0x000e220000000800 */
[----:B------:R-:W-:Y:S01]  /*00b0*/  IMAD.MOV.U32 R48, RZ, RZ, -0x1 ;  /* 0xffffffffff307424 */ /* 0x000fe200078e00ff */
[----:B------:R-:W-:Y:S02]  /*00c0*/  CS2R R46, SRZ ;  /* 0x00000000002e7805 */ /* 0x000fe4000001ff00 */
[----:B------:R-:W-:Y:S02]  /*00d0*/  CS2R R44, SRZ ;  /* 0x00000000002c7805 */ /* 0x000fe4000001ff00 */
[----:B------:R-:W-:Y:S02]  /*00e0*/  CS2R R42, SRZ ;  /* 0x00000000002a7805 */ /* 0x000fe4000001ff00 */
[----:B------:R-:W-:Y:S01]  /*00f0*/  CS2R R28, SRZ ;  /* 0x00000000001c7805 */ /* 0x000fe2000001ff00 */
[----:B------:R-:W-:Y:S01]  /*0100*/  IMAD.MOV.U32 R27, RZ, RZ, RZ ;  /* 0x000000ffff1b7224 */ /* 0x000fe200078e00ff */
[----:B------:R-:W-:Y:S01]  /*0110*/  CS2R R24, SRZ ;  /* 0x0000000000187805 */ /* 0x000fe2000001ff00 */
[----:B------:R-:W2:Y:S01]  /*0120*/  LDC.64 R20, c[0x0][0x390] ;  /* 0x0000e400ff147b82 */ /* 0x000ea20000000a00 */
[----:B------:R-:W-:Y:S01]  /*0130*/  IMAD.MOV.U32 R26, RZ, RZ, -0x1 ;  /* 0xffffffffff1a7424 */ /* 0x000fe200078e00ff */
[----:B------:R-:W-:-:S02]  /*0140*/  CS2R R30, SRZ ;  /* 0x00000000001e7805 */ /* 0x000fc4000001ff00 */
[----:B------:R-:W-:Y:S01]  /*0150*/  CS2R R32, SRZ ;  /* 0x0000000000207805 */ /* 0x000fe2000001ff00 */
[----:B0-----:R-:W-:-:S03]  /*0160*/  IMAD.WIDE.U32 R18, R35, UR4, R2 ;  /* 0x0000000423127c25 */ /* 0x001fc6000f8e0002 */
[----:B-1----:R-:W-:Y:S02]  /*0170*/  ISETP.GE.U32.AND P1, PT, R18, UR6, PT ;  /* 0x0000000612007c0c */ /* 0x002fe4000bf26070 */
[----:B--2---:R-:W-:Y:S01]  /*0180*/  ISETP.GT.U32.AND P0, PT, R20, R21, PT ;  /* 0x000000151400720c */ /* 0x004fe20003f04070 */
[----:B------:R-:W-:-:S03]  /*0190*/  IMAD.MOV.U32 R21, RZ, RZ, RZ ;  /* 0x000000ffff157224 */ /* 0x000fc600078e00ff */
[----:B------:R-:W-:-:S13]  /*01a0*/  ISETP.GE.U32.OR.EX P0, PT, R19, UR7, P0, P1 ;  /* 0x0000000713007c0c */ /* 0x000fda0008706510 */
[----:B------:R-:W-:Y:S05]  /*01b0*/  @P0 BRA `(.L_x_1) ;  /* 0x0000035800100947 */ /* 0x000fea0003800000 */
[----:B------:R-:W0:Y:S01]  /*01c0*/  LDCU UR5, c[0x0][0x370] ;  /* 0x00006e00ff0577ac */ /* 0x000e220008000800 */
[----:B------:R-:W-:Y:S01]  /*01d0*/  IMAD.MOV.U32 R22, RZ, RZ, R18 ;  /* 0x000000ffff167224 */ /* 0x000fe200078e0012 */
[----:B------:R-:W-:Y:S01]  /*01e0*/  MOV R49, 0xffffffff ;  /* 0xffffffff00317802 */ /* 0x000fe20000000f00 */
[----:B------:R-:W-:Y:S01]  /*01f0*/  VIADD R20, R20, 0xffffffff ;  /* 0xffffffff14147836 */ /* 0x000fe20000000000 */
[----:B------:R-:W-:Y:S01]  /*0200*/  UMOV UR4, URZ ;  /* 0x000000ff00047c82 */ /* 0x000fe20008000000 */
[----:B------:R-:W-:Y:S01]  /*0210*/  IMAD.MOV.U32 R48, RZ, RZ, -0x1 ;  /* 0xffffffffff307424 */ /* 0x000fe200078e00ff */
[----:B------:R-:W-:Y:S01]  /*0220*/  MOV R23, RZ ;  /* 0x000000ff00177202 */ /* 0x000fe20000000f00 */
[----:B------:R-:W-:Y:S01]  /*0230*/  IMAD.MOV.U32 R27, RZ, RZ, RZ ;  /* 0x000000ffff1b7224 */ /* 0x000fe200078e00ff */
[----:B------:R-:W-:Y:S01]  /*0240*/  CS2R R24, SRZ ;  /* 0x0000000000187805 */ /* 0x000fe2000001ff00 */
[----:B------:R-:W-:Y:S01]  /*0250*/  IMAD.MOV.U32 R26, RZ, RZ, -0x1 ;  /* 0xffffffffff1a7424 */ /* 0x000fe200078e00ff */
[----:B------:R-:W-:Y:S01]  /*0260*/  CS2R R28, SRZ ;  /* 0x00000000001c7805 */ /* 0x000fe2000001ff00 */
[----:B------:R-:W-:Y:S01]  /*0270*/  IMAD.MOV.U32 R21, RZ, RZ, RZ ;  /* 0x000000ffff157224 */ /* 0x000fe200078e00ff */
[----:B------:R-:W-:Y:S01]  /*0280*/  CS2R R42, SRZ ;  /* 0x00000000002a7805 */ /* 0x000fe2000001ff00 */
[----:B------:R-:W-:Y:S01]  /*0290*/  IMAD.MOV.U32 R51, RZ, RZ, -0x1 ;  /* 0xffffffffff337424 */ /* 0x000fe200078e00ff */
[----:B------:R-:W-:Y:S01]  /*02a0*/  CS2R R44, SRZ ;  /* 0x00000000002c7805 */ /* 0x000fe2000001ff00 */
[----:B------:R-:W-:Y:S01]  /*02b0*/  IMAD.MOV.U32 R50, RZ, RZ, RZ ;  /* 0x000000ffff327224 */ /* 0x000fe200078e00ff */
[----:B------:R-:W-:-:S02]  /*02c0*/  CS2R R46, SRZ ;  /* 0x00000000002e7805 */ /* 0x000fc4000001ff00 */
[----:B------:R-:W-:Y:S01]  /*02d0*/  CS2R R32, SRZ ;  /* 0x0000000000207805 */ /* 0x000fe2000001ff00 */
[----:B0-----:R-:W-:Y:S01]  /*02e0*/  IMAD.WIDE.U32 R34, R35, UR5, RZ ;  /* 0x0000000523227c25 */ /* 0x001fe2000f8e00ff */
[----:B------:R-:W-:-:S04]  /*02f0*/  CS2R R30, SRZ ;  /* 0x00000000001e7805 */ /* 0x000fc8000001ff00 */
[----:B------:R-:W-:-:S07]  /*0300*/  IADD3 R18, PT, PT, R35, UR4, RZ ;  /* 0x0000000423127c10 */ /* 0x000fce000fffe0ff */
.L_x_1338:
[----:B------:R-:W0:Y:S01]  /*0310*/  LDCU.128 UR4, c[0x0][0x380] ;  /* 0x00007000ff0477ac */ /* 0x000e220008000c00 */
[----:B------:R-:W-:Y:S02]  /*0320*/  IMAD.MOV.U32 R15, RZ, RZ, RZ ;  /* 0x000000ffff0f7224 */ /* 0x000fe400078e00ff */
[----:B------:R-:W-:Y:S01]  /*0330*/  IMAD.MOV.U32 R14, RZ, RZ, R20 ;  /* 0x000000ffff0e7224 */ /* 0x000fe200078e0014 */
[----:B------:R-:W1:Y:S01]  /*0340*/  LDCU UR8, c[0x0][0x390] ;  /* 0x00007200ff0877ac */ /* 0x000e620008000800 */
[C---:B0-----:R-:W-:Y:S02]  /*0350*/  IADD3 R17, P0, PT, R22.reuse, UR4, RZ ;  /* 0x0000000416117c10 */ /* 0x041fe4000ff1e0ff */
[----:B------:R-:W-:Y:S02]  /*0360*/  IADD3 R22, P2, PT, R22, R34, RZ ;  /* 0x0000002216167210 */ /* 0x000fe40007f5e0ff */
[C---:B------:R-:W-:Y:S02]  /*0370*/  IADD3.X R16, PT, PT, R19.reuse, UR5, RZ, P0, !PT ;  /* 0x0000000513107c10 */ /* 0x040fe400087fe4ff */
[----:B------:R-:W-:Y:S01]  /*0380*/  ISETP.GE.U32.AND P1, PT, R22, UR6, PT ;  /* 0x0000000616007c0c */ /* 0x000fe2000bf26070 */
[----:B------:R-:W-:Y:S01]  /*0390*/  IMAD.X R19, R19, 0x1, R18, P2 ;  /* 0x0000000113137824 */ /* 0x000fe200010e0612 */
[----:B-1----:R-:W-:-:S04]  /*03a0*/  MOV R0, UR8 ;  /* 0x0000000800007c02 */ /* 0x002fc80008000f00 */
[----:B------:R-:W-:-:S13]  /*03b0*/  ISETP.GE.U32.AND.EX P1, PT, R19, UR7, PT, P1 ;  /* 0x0000000713007c0c */ /* 0x000fda000bf26110 */
.L_x_1337:
[----:B------:R-:W-:Y:S01]  /*03c0*/  ISETP.NE.AND P2, PT, R0, RZ, PT ;  /* 0x000000ff0000720c */ /* 0x000fe20003f45270 */
[----:B------:R-:W-:Y:S01]  /*03d0*/  IMAD.MOV.U32 R5, RZ, RZ, R14 ;  /* 0x000000ffff057224 */ /* 0x000fe200078e000e */
[----:B------:R-:W-:Y:S01]  /*03e0*/  ISETP.NE.U32.AND P0, PT, R17, RZ, PT ;  /* 0x000000ff1100720c */ /* 0x000fe20003f05070 */
[----:B------:R-:W-:Y:S02]  /*03f0*/  IMAD.MOV.U32 R13, RZ, RZ, RZ ;  /* 0x000000ffff0d7224 */ /* 0x000fe400078e00ff */
[----:B------:R-:W-:Y:S01]  /*0400*/  IMAD.MOV.U32 R14, RZ, RZ, R0 ;  /* 0x000000ffff0e7224 */ /* 0x000fe200078e0000 */
[----:B------:R-:W-:-:S04]  /*0410*/  ISETP.NE.AND.EX P0, PT, R16, RZ, PT, P0 ;  /* 0x000000ff1000720c */ /* 0x000fc80003f05300 */
[----:B------:R-:W-:-:S03]  /*0420*/  SEL R12, RZ, 0x1, P0 ;  /* 0x00000001ff0c7807 */ /* 0x000fc60000000000 */
[----:B------:R-:W-:Y:S06]  /*0430*/  @!P2 BRA `(.L_x_2) ;  /* 0x000000080090a947 */ /* 0x000fec0003800000 */
[----:B------:R-:W-:Y:S01]  /*0440*/  ISETP.NE.AND P2, PT, R14, 0x1, PT ;  /* 0x000000010e00780c */ /* 0x000fe20003f45270 */
[----:B------:R-:W-:-:S12]  /*0450*/  BSSY.RECONVERGENT B0, `(.L_x_2) ;  /* 0x00000a2000007945 */ /* 0x000fd80003800200 */
[----:B------:R-:W-:Y:S02]  /*0460*/  @!P2 SEL R12, RZ, 0x3, P0 ;  /* 0x00000003ff0ca807 */ /* 0x000fe40000000000 */
[----:B------:R-:W-:Y:S01]  /*0470*/  @!P2 MOV R13, RZ ;  /* 0x000000ff000da202 */ /* 0x000fe20000000f00 */
[----:B------:R-:W-:Y:S06]  /*0480*/  @!P2 BRA `(.L_x_3) ;  /* 0x000000080078a947 */ /* 0x000fec0003800000 */
[----:B------:R-:W-:Y:S01]  /*0490*/  IMAD.IADD R3, R20, 0x1, R15 ;  /* 0x0000000114037824 */ /* 0x000fe200078e020f */
[----:B------:R-:W-:-:S04]  /*04a0*/  CS2R R12, SRZ ;  /* 0x00000000000c7805 */ /* 0x000fc8000001ff00 */
[-CC-:B------:R-:W-:Y:S02]  /*04b0*/  SHF.R.U64 R0, R17, R3.reuse, R16.reuse ;  /* 0x0000000311007219 */ /* 0x180fe40000001210 */
[----:B------:R-:W-:Y:S02]  /*04c0*/  SHF.R.U32.HI R3, RZ, R3, R16 ;  /* 0x00000003ff037219 */ /* 0x000fe40000011610 */
[----:B------:R-:W-:-:S04]  /*04d0*/  ISETP.NE.U32.AND P0, PT, R0, RZ, PT ;  /* 0x000000ff0000720c */ /* 0x000fc80003f05070 */
[----:B------:R-:W-:-:S04]  /*04e0*/  ISETP.NE.AND.EX P0, PT, R3, RZ, PT, P0 ;  /* 0x000000ff0300720c */ /* 0x000fc80003f05300 */
[----:B------:R-:W-:-:S13]  /*04f0*/  ISETP.GT.U32.OR P0, PT, R14, 0x3e, P0 ;  /* 0x0000003e0e00780c */ /* 0x000fda0000704470 */
[----:B------:R-:W-:Y:S05]  /*0500*/  @P0 BRA `(.L_x_3) ;  /* 0x0000000800580947 */ /* 0x000fea0003800000 */
[----:B------:R-:W0:Y:S01]  /*0510*/  LDC R0, c[0x0][0x390] ;  /* 0x0000e400ff007b82 */ /* 0x000e220000000800 */
[----:B------:R-:W-:Y:S01]  /*0520*/  LOP3.LUT R9, R5, 0x3, RZ, 0xc0, !PT ;  /* 0x0000000305097812 */ /* 0x000fe200078ec0ff */
[----:B------:R-:W-:Y:S01]  /*0530*/  IMAD.MOV.U32 R4, RZ, RZ, RZ ;  /* 0x000000ffff047224 */ /* 0x000fe200078e00ff */
[----:B------:R-:W-:Y:S01]  /*0540*/  MOV R3, R17 ;  /* 0x0000001100037202 */ /* 0x000fe20000000f00 */
[----:B------:R-:W-:Y:S01]  /*0550*/  IMAD.MOV.U32 R2, RZ, RZ, R16 ;  /* 0x000000ffff027224 */ /* 0x000fe200078e0010 */
[----:B0-----:R-:W-:-:S04]  /*0560*/  IADD3 R0, PT, PT, R15, -0x2, R0 ;  /* 0xfffffffe0f007810 */ /* 0x001fc80007ffe000 */
[----:B------:R-:W-:Y:S01]  /*0570*/  ISETP.GE.U32.AND P0, PT, R0, 0x3, PT ;  /* 0x000000030000780c */ /* 0x000fe20003f06070 */
[----:B------:R-:W-:-:S12]  /*0580*/  IMAD.MOV.U32 R0, RZ, RZ, RZ ;  /* 0x000000ffff007224 */ /* 0x000fd800078e00ff */
[----:B------:R-:W-:Y:S05]  /*0590*/  @!P0 BRA `(.L_x_4) ;  /* 0x0000000400d88947 */ /* 0x000fea0003800000 */
[----:B------:R-:W-:Y:S02]  /*05a0*/  LOP3.LUT R0, R5, 0xfffffffc, RZ, 0xc0, !PT ;  /* 0xfffffffc05007812 */ /* 0x000fe400078ec0ff */
[----:B------:R-:W-:Y:S01]  /*05b0*/  CS2R R10, SRZ ;  /* 0x00000000000a7805 */ /* 0x000fe2000001ff00 */
[----:B------:R-:W-:Y:S01]  /*05c0*/  IMAD.MOV.U32 R3, RZ, RZ, R17 ;  /* 0x000000ffff037224 */ /* 0x000fe200078e0011 */
[----:B------:R-:W-:Y:S01]  /*05d0*/  MOV R2, R16 ;  /* 0x0000001000027202 */ /* 0x000fe20000000f00 */
[----:B------:R-:W-:-:S05]  /*05e0*/  IMAD.MOV R0, RZ, RZ, -R0 ;  /* 0x000000ffff007224 */ /* 0x000fca00078e0a00 */
[----:B------:R-:W-:-:S13]  /*05f0*/  ISETP.GE.AND P0, PT, R0, RZ, PT ;  /* 0x000000ff0000720c */ /* 0x000fda0003f06270 */
[----:B------:R-:W-:Y:S05]  /*0600*/  @P0 BRA `(.L_x_5) ;  /* 0x0000000400740947 */ /* 0x000fea0003800000 */
[----:B------:R-:W-:Y:S01]  /*0610*/  IMAD.MOV R4, RZ, RZ, -R0 ;  /* 0x000000ffff047224 */ /* 0x000fe200078e0a00 */
[----:B------:R-:W-:-:S04]  /*0620*/  PLOP3.LUT P0, PT, PT, PT, PT, 0x80, 0x8 ;  /* 0x000000000008781c */ /* 0x000fc80003f0f070 */
[----:B------:R-:W-:-:S13]  /*0630*/  ISETP.GT.AND P2, PT, R4, 0xc, PT ;  /* 0x0000000c0400780c */ /* 0x000fda0003f44270 */
[----:B------:R-:W-:Y:S05]  /*0640*/  @!P2 BRA `(.L_x_6) ;  /* 0x0000000000e0a947 */ /* 0x000fea0003800000 */
[----:B------:R-:W-:-:S13]  /*0650*/  PLOP3.LUT P0, PT, PT, PT, PT, 0x8, 0x80 ;  /* 0x000000000080781c */ /* 0x000fda0003f0e170 */
.L_x_7:
[----:B------:R-:W-:Y:S01]  /*0660*/  IMAD.SHL.U32 R4, R11, 0x8, RZ ;  /* 0x000000080b047824 */ /* 0x000fe200078e00ff */
[C-C-:B------:R-:W-:Y:S01]  /*0670*/  SHF.R.U64 R6, R3.reuse, 0x2, R2.reuse ;  /* 0x0000000203067819 */ /* 0x140fe20000001202 */
[C---:B------:R-:W-:Y:S01]  /*0680*/  IMAD.SHL.U32 R5, R3.reuse, 0x4, RZ ;  /* 0x0000000403057824 */ /* 0x040fe200078e00ff */
[C-C-:B------:R-:W-:Y:S01]  /*0690*/  SHF.R.U64 R7, R3.reuse, 0x3, R2.reuse ;  /* 0x0000000303077819 */ /* 0x140fe20000001202 */
[----:B------:R-:W-:Y:S01]  /*06a0*/  VIADD R0, R0, 0x10 ;  /* 0x0000001000007836 */ /* 0x000fe20000000000 */
[--C-:B------:R-:W-:Y:S02]  /*06b0*/  SHF.R.U32.HI R12, RZ, 0x4, R2.reuse ;  /* 0x00000004ff0c7819 */ /* 0x100fe40000011602 */
[----:B------:R-:W-:Y:S02]  /*06c0*/  LOP3.LUT R4, R4, 0x4, R5, 0xf8, !PT ;  /* 0x0000000404047812 */ /* 0x000fe400078ef805 */
[----:B------:R-:W-:Y:S02]  /*06d0*/  SHF.R.U64 R5, R3, 0x4, R2 ;  /* 0x0000000403057819 */ /* 0x000fe40000001202 */
[----:B------:R-:W-:-:S02]  /*06e0*/  LOP3.LUT R37, R4, 0x2, R3, 0xf8, !PT ;  /* 0x0000000204257812 */ /* 0x000fc400078ef803 */
[C---:B------:R-:W-:Y:S01]  /*06f0*/  SHF.R.U64 R4, R5.reuse, 0x4, R12 ;  /* 0x0000000405047819 */ /* 0x040fe2000000120c */
[----:B------:R-:W-:Y:S01]  /*0700*/  IMAD.SHL.U32 R3, R5, 0x4, RZ ;  /* 0x0000000405037824 */ /* 0x000fe200078e00ff */
[----:B------:R-:W-:Y:S02]  /*0710*/  LOP3.LUT R37, R37, 0x1, R6, 0xf8, !PT ;  /* 0x0000000125257812 */ /* 0x000fe400078ef806 */
[----:B------:R-:W-:Y:S02]  /*0720*/  SHF.L.U32 R2, R4, 0x2, RZ ;  /* 0x0000000204027819 */ /* 0x000fe400000006ff */
[----:B------:R-:W-:Y:S02]  /*0730*/  SHF.L.U32 R36, R37, 0x1, RZ ;  /* 0x0000000125247819 */ /* 0x000fe400000006ff */
[----:B------:R-:W-:Y:S02]  /*0740*/  SHF.R.U32.HI R13, RZ, 0x4, R12 ;  /* 0x00000004ff0d7819 */ /* 0x000fe4000001160c */
[----:B------:R-:W-:-:S02]  /*0750*/  LOP3.LUT R36, R36, 0x1, R7, 0xf8, !PT ;  /* 0x0000000124247812 */ /* 0x000fc400078ef807 */
[----:B------:R-:W-:Y:S02]  /*0760*/  SHF.L.U64.HI R10, R11, 0x3, R10 ;  /* 0x000000030b0a7819 */ /* 0x000fe4000001020a */
[----:B------:R-:W-:Y:S01]  /*0770*/  ISETP.GE.AND P2, PT, R0, -0xc, PT ;  /* 0xfffffff40000780c */ /* 0x000fe20003f46270 */
[----:B------:R-:W-:Y:S01]  /*0780*/  IMAD.SHL.U32 R8, R36, 0x8, RZ ;  /* 0x0000000824087824 */ /* 0x000fe200078e00ff */
[----:B------:R-:W-:-:S04]  /*0790*/  SHF.L.U64.HI R11, R37, 0x1, R10 ;  /* 0x00000001250b7819 */ /* 0x000fc8000001020a */
[----:B------:R-:W-:Y:S02]  /*07a0*/  LOP3.LUT R8, R8, 0x4, R3, 0xf8, !PT ;  /* 0x0000000408087812 */ /* 0x000fe400078ef803 */
[C-C-:B------:R-:W-:Y:S02]  /*07b0*/  SHF.R.U64 R3, R5.reuse, 0x2, R12.reuse ;  /* 0x0000000205037819 */ /* 0x140fe4000000120c */
[----:B------:R-:W-:Y:S02]  /*07c0*/  LOP3.LUT R8, R8, 0x2, R5, 0xf8, !PT ;  /* 0x0000000208087812 */ /* 0x000fe400078ef805 */
[----:B------:R-:W-:Y:S02]  /*07d0*/  SHF.L.U64.HI R11, R36, 0x3, R11 ;  /* 0x00000003240b7819 */ /* 0x000fe4000001020b */
[----:B------:R-:W-:Y:S02]  /*07e0*/  LOP3.LUT R8, R8, 0x1, R3, 0xf8, !PT ;  /* 0x0000000108087812 */ /* 0x000fe400078ef803 */
[----:B------:R-:W-:-:S02]  /*07f0*/  SHF.R.U64 R3, R5, 0x3, R12 ;  /* 0x0000000305037819 */ /* 0x000fc4000000120c */
[----:B------:R-:W-:Y:S01]  /*0800*/  SHF.R.U64 R5, R4, 0x4, R13 ;  /* 0x0000000404057819 */ /* 0x000fe2000000120d */
[C---:B------:R-:W-:Y:S01]  /*0810*/  IMAD.SHL.U32 R6, R8.reuse, 0x2, RZ ;  /* 0x0000000208067824 */ /* 0x040fe200078e00ff */
[----:B------:R-:W-:-:S04]  /*0820*/  SHF.L.U64.HI R11, R8, 0x1, R11 ;  /* 0x00000001080b7819 */ /* 0x000fc8000001020b */
[----:B------:R-:W-:Y:S02]  /*0830*/  LOP3.LUT R6, R6, 0x1, R3, 0xf8, !PT ;  /* 0x0000000106067812 */ /* 0x000fe400078ef803 */
[----:B------:R-:W-:-:S03]  /*0840*/  SHF.R.U64 R3, R4, 0x3, R13 ;  /* 0x0000000304037819 */ /* 0x000fc6000000120d */
[C---:B------:R-:W-:Y:S01]  /*0850*/  IMAD.SHL.U32 R7, R6.reuse, 0x8, RZ ;  /* 0x0000000806077824 */ /* 0x040fe200078e00ff */
[----:B------:R-:W-:-:S04]  /*0860*/  SHF.L.U64.HI R6, R6, 0x3, R11 ;  /* 0x0000000306067819 */ /* 0x000fc8000001020b */
[----:B------:R-:W-:Y:S02]  /*0870*/  LOP3.LUT R7, R7, 0x4, R2, 0xf8, !PT ;  /* 0x0000000407077812 */ /* 0x000fe400078ef802 */
[--C-:B------:R-:W-:Y:S02]  /*0880*/  SHF.R.U64 R2, R4, 0x2, R13.reuse ;  /* 0x0000000204027819 */ /* 0x100fe4000000120d */
[----:B------:R-:W-:Y:S02]  /*0890*/  LOP3.LUT R7, R7, 0x2, R4, 0xf8, !PT ;  /* 0x0000000207077812 */ /* 0x000fe400078ef804 */
[----:B------:R-:W-:Y:S02]  /*08a0*/  SHF.R.U32.HI R4, RZ, 0x4, R13 ;  /* 0x00000004ff047819 */ /* 0x000fe4000001160d */
[----:B------:R-:W-:-:S05]  /*08b0*/  LOP3.LUT R7, R7, 0x1, R2, 0xf8, !PT ;  /* 0x0000000107077812 */ /* 0x000fca00078ef802 */
[C---:B------:R-:W-:Y:S01]  /*08c0*/  IMAD.SHL.U32 R2, R7.reuse, 0x2, RZ ;  /* 0x0000000207027824 */ /* 0x040fe200078e00ff */
[----:B------:R-:W-:-:S04]  /*08d0*/  SHF.L.U64.HI R7, R7, 0x1, R6 ;  /* 0x0000000107077819 */ /* 0x000fc80000010206 */
[----:B------:R-:W-:Y:S01]  /*08e0*/  LOP3.LUT R2, R2, 0x1, R3, 0xf8, !PT ;  /* 0x0000000102027812 */ /* 0x000fe200078ef803 */
[----:B------:R-:W-:-:S03]  /*08f0*/  IMAD.SHL.U32 R3, R5, 0x4, RZ ;  /* 0x0000000405037824 */ /* 0x000fc600078e00ff */
[----:B------:R-:W-:-:S04]  /*0900*/  SHF.L.U32 R10, R2, 0x3, RZ ;  /* 0x00000003020a7819 */ /* 0x000fc800000006ff */
[----:B------:R-:W-:Y:S02]  /*0910*/  LOP3.LUT R10, R10, 0x4, R3, 0xf8, !PT ;  /* 0x000000040a0a7812 */ /* 0x000fe400078ef803 */
[----:B------:R-:W-:Y:S02]  /*0920*/  SHF.R.U64 R3, R5, 0x2, R4 ;  /* 0x0000000205037819 */ /* 0x000fe40000001204 */
[----:B------:R-:W-:-:S04]  /*0930*/  LOP3.LUT R10, R10, 0x2, R5, 0xf8, !PT ;  /* 0x000000020a0a7812 */ /* 0x000fc800078ef805 */
[----:B------:R-:W-:Y:S02]  /*0940*/  LOP3.LUT R10, R10, 0x1, R3, 0xf8, !PT ;  /* 0x000000010a0a7812 */ /* 0x000fe400078ef803 */
[----:B------:R-:W-:Y:S02]  /*0950*/  SHF.L.U64.HI R3, R2, 0x3, R7 ;  /* 0x0000000302037819 */ /* 0x000fe40000010207 */
[C-C-:B------:R-:W-:Y:S01]  /*0960*/  SHF.R.U64 R2, R5.reuse, 0x3, R4.reuse ;  /* 0x0000000305027819 */ /* 0x140fe20000001204 */
[C---:B------:R-:W-:Y:S01]  /*0970*/  IMAD.SHL.U32 R11, R10.reuse, 0x2, RZ ;  /* 0x000000020a0b7824 */ /* 0x040fe200078e00ff */
[----:B------:R-:W-:Y:S02]  /*0980*/  SHF.L.U64.HI R10, R10, 0x1, R3 ;  /* 0x000000010a0a7819 */ /* 0x000fe40000010203 */
[----:B------:R-:W-:Y:S02]  /*0990*/  SHF.R.U64 R3, R5, 0x4, R4 ;  /* 0x0000000405037819 */ /* 0x000fe40000001204 */
[----:B------:R-:W-:-:S02]  /*09a0*/  LOP3.LUT R11, R11, 0x1, R2, 0xf8, !PT ;  /* 0x000000010b0b7812 */ /* 0x000fc400078ef802 */
[----:B------:R-:W-:Y:S01]  /*09b0*/  SHF.R.U32.HI R2, RZ, 0x4, R4 ;  /* 0x00000004ff027819 */ /* 0x000fe20000011604 */
[----:B------:R-:W-:Y:S06]  /*09c0*/  @!P2 BRA `(.L_x_7) ;  /* 0xfffffffc0024a947 */ /* 0x000fec000383ffff */
.L_x_6:
[----:B------:R-:W-:-:S05]  /*09d0*/  IMAD.MOV R4, RZ, RZ, -R0 ;  /* 0x000000ffff047224 */ /* 0x000fca00078e0a00 */
[----:B------:R-:W-:-:S13]  /*09e0*/  ISETP.GT.AND P2, PT, R4, 0x4, PT ;  /* 0x000000040400780c */ /* 0x000fda0003f44270 */
[----:B------:R-:W-:Y:S05]  /*09f0*/  @!P2 BRA `(.L_x_8) ;  /* 0x000000000070a947 */ /* 0x000fea0003800000 */
[----:B------:R-:W-:Y:S01]  /*0a00*/  IMAD.SHL.U32 R5, R3, 0x4, RZ ;  /* 0x0000000403057824 */ /* 0x000fe200078e00ff */
[----:B------:R-:W-:Y:S01]  /*0a10*/  SHF.L.U32 R8, R11, 0x3, RZ ;  /* 0x000000030b087819 */ /* 0x000fe200000006ff */
[----:B------:R-:W-:Y:S01]  /*0a20*/  VIADD R0, R0, 0x8 ;  /* 0x0000000800007836 */ /* 0x000fe20000000000 */
[C-C-:B------:R-:W-:Y:S02]  /*0a30*/  SHF.R.U64 R4, R3.reuse, 0x3, R2.reuse ;  /* 0x0000000303047819 */ /* 0x140fe40000001202 */
[----:B------:R-:W-:Y:S02]  /*0a40*/  LOP3.LUT R8, R8, 0x4, R5, 0xf8, !PT ;  /* 0x0000000408087812 */ /* 0x000fe400078ef805 */
[--C-:B------:R-:W-:Y:S02]  /*0a50*/  SHF.R.U64 R5, R3, 0x2, R2.reuse ;  /* 0x0000000203057819 */ /* 0x100fe40000001202 */
[----:B------:R-:W-:Y:S02]  /*0a60*/  LOP3.LUT R8, R8, 0x2, R3, 0xf8, !PT ;  /* 0x0000000208087812 */ /* 0x000fe400078ef803 */
[----:B------:R-:W-:-:S02]  /*0a70*/  SHF.R.U32.HI R6, RZ, 0x4, R2 ;  /* 0x00000004ff067819 */ /* 0x000fc40000011602 */
[----:B------:R-:W-:Y:S02]  /*0a80*/  LOP3.LUT R8, R8, 0x1, R5, 0xf8, !PT ;  /* 0x0000000108087812 */ /* 0x000fe400078ef805 */
[----:B------:R-:W-:Y:S02]  /*0a90*/  SHF.R.U64 R5, R3, 0x4, R2 ;  /* 0x0000000403057819 */ /* 0x000fe40000001202 */
[----:B------:R-:W-:Y:S01]  /*0aa0*/  SHF.L.U64.HI R11, R11, 0x3, R10 ;  /* 0x000000030b0b7819 */ /* 0x000fe2000001020a */
[----:B------:R-:W-:Y:S01]  /*0ab0*/  IMAD.SHL.U32 R7, R8, 0x2, RZ ;  /* 0x0000000208077824 */ /* 0x000fe200078e00ff */
[----:B------:R-:W-:-:S04]  /*0ac0*/  PLOP3.LUT P0, PT, PT, PT, PT, 0x8, 0x80 ;  /* 0x000000000080781c */ /* 0x000fc80003f0e170 */
[----:B------:R-:W-:Y:S01]  /*0ad0*/  LOP3.LUT R7, R7, 0x1, R4, 0xf8, !PT ;  /* 0x0000000107077812 */ /* 0x000fe200078ef804 */
[----:B------:R-:W-:-:S03]  /*0ae0*/  IMAD.SHL.U32 R4, R5, 0x4, RZ ;  /* 0x0000000405047824 */ /* 0x000fc600078e00ff */
[----:B------:R-:W-:-:S04]  /*0af0*/  SHF.L.U32 R3, R7, 0x3, RZ ;  /* 0x0000000307037819 */ /* 0x000fc800000006ff */
[----:B------:R-:W-:Y:S02]  /*0b00*/  LOP3.LUT R2, R3, 0x4, R4, 0xf8, !PT ;  /* 0x0000000403027812 */ /* 0x000fe400078ef804 */
[C-C-:B------:R-:W-:Y:S02]  /*0b10*/  SHF.R.U64 R3, R5.reuse, 0x2, R6.reuse ;  /* 0x0000000205037819 */ /* 0x140fe40000001206 */
[----:B------:R-:W-:Y:S02]  /*0b20*/  LOP3.LUT R10, R2, 0x2, R5, 0xf8, !PT ;  /* 0x00000002020a7812 */ /* 0x000fe400078ef805 */
[----:B------:R-:W-:Y:S02]  /*0b30*/  SHF.L.U64.HI R4, R8, 0x1, R11 ;  /* 0x0000000108047819 */ /* 0x000fe4000001020b */
[----:B------:R-:W-:Y:S02]  /*0b40*/  LOP3.LUT R10, R10, 0x1, R3, 0xf8, !PT ;  /* 0x000000010a0a7812 */ /* 0x000fe400078ef803 */
[----:B------:R-:W-:-:S02]  /*0b50*/  SHF.R.U64 R2, R5, 0x3, R6 ;  /* 0x0000000305027819 */ /* 0x000fc40000001206 */
[----:B------:R-:W-:Y:S01]  /*0b60*/  SHF.L.U64.HI R3, R7, 0x3, R4 ;  /* 0x0000000307037819 */ /* 0x000fe20000010204 */
[----:B------:R-:W-:-:S03]  /*0b70*/  IMAD.SHL.U32 R11, R10, 0x2, RZ ;  /* 0x000000020a0b7824 */ /* 0x000fc600078e00ff */
[----:B------:R-:W-:Y:S02]  /*0b80*/  SHF.L.U64.HI R10, R10, 0x1, R3 ;  /* 0x000000010a0a7819 */ /* 0x000fe40000010203 */
[----:B------:R-:W-:Y:S02]  /*0b90*/  LOP3.LUT R11, R11, 0x1, R2, 0xf8, !PT ;  /* 0x000000010b0b7812 */ /* 0x000fe400078ef802 */
[--C-:B------:R-:W-:Y:S02]  /*0ba0*/  SHF.R.U64 R3, R5, 0x4, R6.reuse ;  /* 0x0000000405037819 */ /* 0x100fe40000001206 */
[----:B------:R-:W-:-:S07]  /*0bb0*/  SHF.R.U32.HI R2, RZ, 0x4, R6 ;  /* 0x00000004ff027819 */ /* 0x000fce0000011606 */
.L_x_8:
[----:B------:R-:W-:-:S13]  /*0bc0*/  ISETP.NE.OR P0, PT, R0, RZ, P0 ;  /* 0x000000ff0000720c */ /* 0x000fda0000705670 */
[----:B------:R-:W-:Y:S05]  /*0bd0*/  @!P0 BRA `(.L_x_9) ;  /* 0x0000000000408947 */ /* 0x000fea0003800000 */
.L_x_5:
[----:B------:R-:W-:Y:S01]  /*0be0*/  IMAD.SHL.U32 R5, R11, 0x8, RZ ;  /* 0x000000080b057824 */ /* 0x000fe200078e00ff */
[----:B------:R-:W-:Y:S01]  /*0bf0*/  SHF.L.U32 R4, R3, 0x2, RZ ;  /* 0x0000000203047819 */ /* 0x000fe200000006ff */
[----:B------:R-:W-:Y:S01]  /*0c00*/  VIADD R0, R0, 0x4 ;  /* 0x0000000400007836 */ /* 0x000fe20000000000 */
[----:B------:R-:W-:Y:S02]  /*0c10*/  SHF.L.U64.HI R10, R11, 0x3, R10 ;  /* 0x000000030b0a7819 */ /* 0x000fe4000001020a */
[----:B------:R-:W-:Y:S02]  /*0c20*/  LOP3.LUT R6, R5, 0x4, R4, 0xf8, !PT ;  /* 0x0000000405067812 */ /* 0x000fe400078ef804 */
[----:B------:R-:W-:Y:S02]  /*0c30*/  ISETP.NE.AND P0, PT, R0, RZ, PT ;  /* 0x000000ff0000720c */ /* 0x000fe40003f05270 */
[----:B------:R-:W-:Y:S02]  /*0c40*/  SHF.R.U64 R4, R3, 0x2, R2 ;  /* 0x0000000203047819 */ /* 0x000fe40000001202 */
[----:B------:R-:W-:-:S02]  /*0c50*/  LOP3.LUT R5, R6, 0x2, R3, 0xf8, !PT ;  /* 0x0000000206057812 */ /* 0x000fc400078ef803 */
[----:B------:R-:W-:Y:S02]  /*0c60*/  SHF.R.U64 R11, R3, 0x3, R2 ;  /* 0x00000003030b7819 */ /* 0x000fe40000001202 */
[----:B------:R-:W-:Y:S02]  /*0c70*/  LOP3.LUT R5, R5, 0x1, R4, 0xf8, !PT ;  /* 0x0000000105057812 */ /* 0x000fe400078ef804 */
[----:B------:R-:W-:Y:S02]  /*0c80*/  SHF.R.U64 R3, R3, 0x4, R2 ;  /* 0x0000000403037819 */ /* 0x000fe40000001202 */
[C---:B------:R-:W-:Y:S01]  /*0c90*/  SHF.L.U64.HI R10, R5.reuse, 0x1, R10 ;  /* 0x00000001050a7819 */ /* 0x040fe2000001020a */
[----:B------:R-:W-:Y:S01]  /*0ca0*/  IMAD.SHL.U32 R4, R5, 0x2, RZ ;  /* 0x0000000205047824 */ /* 0x000fe200078e00ff */
[----:B------:R-:W-:-:S04]  /*0cb0*/  SHF.R.U32.HI R2, RZ, 0x4, R2 ;  /* 0x00000004ff027819 */ /* 0x000fc80000011602 */
[----:B------:R-:W-:Y:S01]  /*0cc0*/  LOP3.LUT R11, R4, 0x1, R11, 0xf8, !PT ;  /* 0x00000001040b7812 */ /* 0x000fe200078ef80b */
[----:B------:R-:W-:Y:S06]  /*0cd0*/  @P0 BRA `(.L_x_5) ;  /* 0xfffffffc00c00947 */ /* 0x000fec000383ffff */
.L_x_9:
[C---:B------:R-:W-:Y:S01]  /*0ce0*/  SHF.L.U64.HI R4, R11.reuse, 0x1, R10 ;  /* 0x000000010b047819 */ /* 0x040fe2000001020a */
[----:B------:R-:W-:-:S07]  /*0cf0*/  IMAD.SHL.U32 R0, R11, 0x2, RZ ;  /* 0x000000020b007824 */ /* 0x000fce00078e00ff */
.L_x_4:
[----:B------:R-:W-:Y:S01]  /*0d00*/  ISETP.NE.AND P0, PT, R9, RZ, PT ;  /* 0x000000ff0900720c */ /* 0x000fe20003f05270 */
[----:B------:R-:W-:-:S05]  /*0d10*/  HFMA2 R13, -RZ, RZ, 0, 5.9604644775390625e-08 ;  /* 0x00000001ff0d7431 */ /* 0x000fca00000001ff */
[----:B------:R-:W-:-:S07]  /*0d20*/  SHF.L.U32 R12, R13, R14, RZ ;  /* 0x0000000e0d0c7219 */ /* 0x000fce00000006ff */
[----:B------:R-:W-:Y:S05]  /*0d30*/  @!P0 BRA `(.L_x_10) ;  /* 0x0000000000388947 */ /* 0x000fea0003800000 */
[----:B------:R-:W-:Y:S02]  /*0d40*/  ISETP.NE.AND P0, PT, R9, 0x1, PT ;  /* 0x000000010900780c */ /* 0x000fe40003f05270 */
[----:B------:R-:W-:-:S04]  /*0d50*/  LOP3.LUT R11, R3, 0x1, RZ, 0xc0, !PT ;  /* 0x00000001030b7812 */ /* 0x000fc800078ec0ff */
[----:B------:R-:W-:-:S05]  /*0d60*/  IADD3 R11, P2, PT, R0, R11, RZ ;  /* 0x0000000b000b7210 */ /* 0x000fca0007f5e0ff */
[----:B------:R-:W-:Y:S02]  /*0d70*/  IMAD.X R10, RZ, RZ, R4, P2 ;  /* 0x000000ffff0a7224 */ /* 0x000fe400010e0604 */
[----:B------:R-:W-:Y:S06]  /*0d80*/  @!P0 BRA `(.L_x_10) ;  /* 0x0000000000248947 */ /* 0x000fec0003800000 */
[----:B------:R-:W-:Y:S01]  /*0d90*/  ISETP.NE.AND P0, PT, R9, 0x2, PT ;  /* 0x000000020900780c */ /* 0x000fe20003f05270 */
[----:B------:R-:W-:Y:S01]  /*0da0*/  IMAD.SHL.U32 R5, R11, 0x2, RZ ;  /* 0x000000020b057824 */ /* 0x000fe200078e00ff */
[----:B------:R-:W-:Y:S02]  /*0db0*/  SHF.R.U64 R0, R3, 0x1, R2 ;  /* 0x0000000103007819 */ /* 0x000fe40000001202 */
[----:B------:R-:W-:Y:S02]  /*0dc0*/  SHF.L.U64.HI R10, R11, 0x1, R10 ;  /* 0x000000010b0a7819 */ /* 0x000fe4000001020a */
[----:B------:R-:W-:-:S07]  /*0dd0*/  LOP3.LUT R11, R5, 0x1, R0, 0xf8, !PT ;  /* 0x00000001050b7812 */ /* 0x000fce00078ef800 */
[----:B------:R-:W-:Y:S01]  /*0de0*/  @P0 SHF.R.U64 R0, R3, 0x2, R2 ;  /* 0x0000000203000819 */ /* 0x000fe20000001202 */
[C---:B------:R-:W-:Y:S01]  /*0df0*/  @P0 IMAD.SHL.U32 R3, R11.reuse, 0x2, RZ ;  /* 0x000000020b030824 */ /* 0x040fe200078e00ff */
[----:B------:R-:W-:-:S04]  /*0e00*/  @P0 SHF.L.U64.HI R10, R11, 0x1, R10 ;  /* 0x000000010b0a0819 */ /* 0x000fc8000001020a */
[----:B------:R-:W-:-:S07]  /*0e10*/  @P0 LOP3.LUT R11, R3, 0x1, R0, 0xf8, !PT ;  /* 0x00000001030b0812 */ /* 0x000fce00078ef800 */
.L_x_10:
[----:B------:R-:W-:Y:S02]  /*0e20*/  LEA R12, P0, R11, R12, 0x1 ;  /* 0x0000000c0b0c7211 */ /* 0x000fe400078008ff */
[----:B------:R-:W-:Y:S02]  /*0e30*/  SHF.L.U64.HI R13, R13, R14, RZ ;  /* 0x0000000e0d0d7219 */ /* 0x000fe400000102ff */
[----:B------:R-:W-:Y:S02]  /*0e40*/  IADD3 R12, P2, PT, R12, 0x1, RZ ;  /* 0x000000010c0c7810 */ /* 0x000fe40007f5e0ff */
[----:B------:R-:W-:-:S04]  /*0e50*/  LEA.HI.X R13, R11, R13, R10, 0x1, P0 ;  /* 0x0000000d0b0d7211 */ /* 0x000fc800000f0c0a */
[----:B------:R-:W-:-:S07]  /*0e60*/  IADD3.X R13, PT, PT, RZ, R13, RZ, P2, !PT ;  /* 0x0000000dff0d7210 */ /* 0x000fce00017fe4ff */
.L_x_3:
[----:B------:R-:W-:Y:S05]  /*0e70*/  BSYNC.RECONVERGENT B0 ;  /* 0x0000000000007941 */ /* 0x000fea0003800200 */
.L_x_2:
[----:B------:R-:W-:Y:S01]  /*0e80*/  ISETP.NE.U32.AND P0, PT, R12, RZ, PT ;  /* 0x000000ff0c00720c */ /* 0x000fe20003f05070 */
[----:B------:R-:W-:Y:S03]  /*0e90*/  BSSY.RECONVERGENT B0, `(.L_x_11) ;  /* 0x00034b0000007945 */ /* 0x000fe60003800200 */
[----:B------:R-:W-:-:S13]  /*0ea0*/  ISETP.NE.AND.EX P0, PT, R13, RZ, PT, P0 ;  /* 0x000000ff0d00720c */ /* 0x000fda0003f05300 */
[----:B------:R-:W-:Y:S05]  /*0eb0*/  @!P0 BRA `(.L_x_12) ;  /* 0x0000034800b48947 */ /* 0x000fea0003800000 */
[----:B------:R-:W-:Y:S01]  /*0ec0*/  ISETP.NE.U32.AND P0, PT, R13, RZ, PT ;  /* 0x000000ff0d00720c */ /* 0x000fe20003f05070 */
[----:B------:R-:W-:Y:S01]  /*0ed0*/  POPC R2, R12 ;  /* 0x0000000c00027309 */ /* 0x000fe20000000000 */
[C---:B------:R-:W-:Y:S02]  /*0ee0*/  IADD3 R8, P2, PT, R12.reuse, -0x2, RZ ;  /* 0xfffffffe0c087810 */ /* 0x040fe40007f5e0ff */
[----:B------:R-:W-:-:S05]  /*0ef0*/  SEL R0, R12, R13, !P0 ;  /* 0x0000000d0c007207 */ /* 0x000fca0004000000 */
[----:B------:R-:W0:Y:S08]  /*0f00*/  POPC R3, R13 ;  /* 0x0000000d00037309 */ /* 0x000e300000000000 */
[----:B------:R-:W1:Y:S01]  /*0f10*/  FLO.U32 R0, R0 ;  /* 0x0000000000007300 */ /* 0x000e6200000e0000 */
[----:B0-----:R-:W-:-:S07]  /*0f20*/  IMAD.IADD R7, R2, 0x1, R3 ;  /* 0x0000000102077824 */ /* 0x001fce00078e0203 */
[----:B------:R-:W0:Y:S01]  /*0f30*/  I2F.F64.U32 R2, R7 ;  /* 0x0000000700027312 */ /* 0x000e220000201800 */
[-C--:B------:R-:W-:Y:S02]  /*0f40*/  VIMNMX.U32 R51, PT, PT, R51, R7.reuse, PT ;  /* 0x0000000733337248 */ /* 0x080fe40003fe0000 */
[----:B------:R-:W-:Y:S02]  /*0f50*/  VIMNMX.U32 R50, PT, PT, R50, R7, !PT ;  /* 0x0000000732327248 */ /* 0x000fe40007fe0000 */
[C---:B-1----:R-:W-:Y:S02]  /*0f60*/  IADD3 R4, PT, PT, -R0.reuse, 0x1f, RZ ;  /* 0x0000001f00047810 */ /* 0x042fe40007ffe1ff */
[----:B------:R-:W-:-:S03]  /*0f70*/  IADD3 R5, PT, PT, -R0, 0x3f, RZ ;  /* 0x0000003f00057810 */ /* 0x000fc60007ffe1ff */
[----:B------:R-:W-:Y:S01]  /*0f80*/  @P0 IMAD.MOV R5, RZ, RZ, R4 ;  /* 0x000000ffff050224 */ /* 0x000fe200078e0204 */
[----:B------:R-:W-:Y:S02]  /*0f90*/  ISETP.GE.U32.AND P0, PT, R8, 0x2, PT ;  /* 0x000000020800780c */ /* 0x000fe40003f06070 */
[----:B------:R-:W-:Y:S02]  /*0fa0*/  IADD3.X R8, PT, PT, R13, -0x1, RZ, P2, !PT ;  /* 0xffffffff0d087810 */ /* 0x000fe400017fe4ff */
[----:B------:R-:W-:Y:S01]  /*0fb0*/  LOP3.LUT R6, R5, 0x3f, RZ, 0x3c, !PT ;  /* 0x0000003f05067812 */ /* 0x000fe200078e3cff */
[----:B0-----:R-:W-:Y:S01]  /*0fc0*/  DADD R30, R30, R2 ;  /* 0x000000001e1e7229 */ /* 0x001fe20000000002 */
[----:B------:R-:W-:Y:S02]  /*0fd0*/  ISETP.GE.U32.AND.EX P0, PT, R8, RZ, PT, P0 ;  /* 0x000000ff0800720c */ /* 0x000fe40003f06100 */
[----:B------:R-:W0:Y:S01]  /*0fe0*/  I2F.F64.U32 R4, R6 ;  /* 0x0000000600047312 */ /* 0x000e220000201800 */
[----:B------:R-:W-:-:S02]  /*0ff0*/  IADD3 R25, P2, PT, R25, 0x1, RZ ;  /* 0x0000000119197810 */ /* 0x000fc40007f5e0ff */
[-C--:B------:R-:W-:Y:S02]  /*1000*/  VIMNMX.U32 R26, PT, PT, R26, R6.reuse, PT ;  /* 0x000000061a1a7248 */ /* 0x080fe40003fe0000 */
[----:B------:R-:W-:Y:S01]  /*1010*/  VIMNMX.U32 R27, PT, PT, R27, R6, !PT ;  /* 0x000000061b1b7248 */ /* 0x000fe20007fe0000 */
[----:B------:R-:W-:Y:S01]  /*1020*/  IMAD.X R24, RZ, RZ, R24, P2 ;  /* 0x000000ffff187224 */ /* 0x000fe200010e0618 */
[----:B0-----:R-:W-:-:S04]  /*1030*/  DADD R32, R32, R4 ;  /* 0x0000000020207229 */ /* 0x001fc80000000004 */
[----:B------:R-:W-:Y:S07]  /*1040*/  @!P0 BRA `(.L_x_13) ;  /* 0x000001a800f88947 */ /* 0x000fee0003800000 */
[C---:B------:R-:W-:Y:S02]  /*1050*/  LOP3.LUT R0, R12.reuse, 0x1, RZ, 0xc0, !PT ;  /* 0x000000010c007812 */ /* 0x040fe400078ec0ff */
[----:B------:R-:W-:Y:S02]  /*1060*/  ISETP.NE.U32.AND P0, PT, R12, 0x1, PT ;  /* 0x000000010c00780c */ /* 0x000fe40003f05070 */
[----:B------:R-:W-:Y:S02]  /*1070*/  ISETP.NE.U32.AND P2, PT, R0, 0x1, PT ;  /* 0x000000010000780c */ /* 0x000fe40003f45070 */
[----:B------:R-:W-:Y:S02]  /*1080*/  ISETP.NE.AND.EX P0, PT, R13, RZ, PT, P0 ;  /* 0x000000ff0d00720c */ /* 0x000fe40003f05300 */
[----:B------:R-:W-:-:S04]  /*1090*/  ISETP.NE.U32.AND.EX P2, PT, RZ, RZ, PT, P2 ;  /* 0x000000ffff00720c */ /* 0x000fc80003f45120 */
[----:B------:R-:W-:-:S13]  /*10a0*/  PLOP3.LUT P0, PT, P0, P2, PT, 0x8f, 0xf8 ;  /* 0x0000000000f8781c */ /* 0x000fda0000705177 */
[----:B------:R-:W-:Y:S05]  /*10b0*/  @P0 BRA `(.L_x_12) ;  /* 0x0000034800340947 */ /* 0x000fea0003800000 */
[----:B------:R-:W-:-:S04]  /*10c0*/  ISETP.GE.U32.AND P0, PT, R12, 0x9, PT ;  /* 0x000000090c00780c */ /* 0x000fc80003f06070 */
[----:B------:R-:W-:-:S13]  /*10d0*/  ISETP.GE.U32.AND.EX P0, PT, R13, RZ, PT, P0 ;  /* 0x000000ff0d00720c */ /* 0x000fda0003f06100 */
[----:B------:R-:W-:Y:S05]  /*10e0*/  @!P0 BRA `(.L_x_13) ;  /* 0x000001a800d08947 */ /* 0x000fea0003800000 */
[----:B------:R-:W-:Y:S02]  /*10f0*/  IMAD R5, R13, -0x55555555, RZ ;  /* 0xaaaaaaab0d057824 */ /* 0x000fe400078e02ff */
[----:B------:R-:W-:-:S04]  /*1100*/  IMAD.WIDE.U32 R2, R12, -0x55555555, RZ ;  /* 0xaaaaaaab0c027825 */ /* 0x000fc800078e00ff */
[----:B------:R-:W-:Y:S01]  /*1110*/  IMAD R5, R12, -0x55555556, R5 ;  /* 0xaaaaaaaa0c057824 */ /* 0x000fe200078e0205 */
[----:B------:R-:W-:-:S04]  /*1120*/  ISETP.GE.U32.AND P0, PT, R2, 0x55555556, PT ;  /* 0x555555560200780c */ /* 0x000fc80003f06070 */
[----:B------:R-:W-:-:S04]  /*1130*/  IADD3 R2, PT, PT, R3, R5, RZ ;  /* 0x0000000503027210 */ /* 0x000fc80007ffe0ff */
[----:B------:R-:W-:-:S13]  /*1140*/  ISETP.GE.U32.AND.EX P0, PT, R2, 0x55555555, PT, P0 ;  /* 0x555555550200780c */ /* 0x000fda0003f06100 */
[----:B------:R-:W-:Y:S05]  /*1150*/  @!P0 BRA `(.L_x_12) ;  /* 0x00000348000c8947 */ /* 0x000fea0003800000 */
[----:B------:R-:W-:-:S04]  /*1160*/  ISETP.GT.U32.AND P0, PT, R12, -0x1, PT ;  /* 0xffffffff0c00780c */ /* 0x000fc80003f04070 */
[----:B------:R-:W-:-:S13]  /*1170*/  ISETP.GT.U32.AND.EX P0, PT, R13, RZ, PT, P0 ;  /* 0x000000ff0d00720c */ /* 0x000fda0003f04100 */
[----:B------:R-:W-:Y:S05]  /*1180*/  @P0 BRA `(.L_x_14) ;  /* 0x0000001800ac0947 */ /* 0x000fea0003800000 */
[----:B------:R-:W-:-:S05]  /*1190*/  IMAD R0, R12, -0x55555555, RZ ;  /* 0xaaaaaaab0c007824 */ /* 0x000fca00078e02ff */
[----:B------:R-:W-:-:S13]  /*11a0*/  ISETP.GE.U32.AND P0, PT, R0, 0x55555556, PT ;  /* 0x555555560000780c */ /* 0x000fda0003f06070 */
[----:B------:R-:W-:Y:S05]  /*11b0*/  @!P0 BRA `(.L_x_12) ;  /* 0x0000034400f48947 */ /* 0x000fea0003800000 */
[----:B------:R-:W-:Y:S01]  /*11c0*/  VIADD R2, R12, 0xffffffff ;  /* 0xffffffff0c027836 */ /* 0x000fe20000000000 */
[----:B------:R-:W-:Y:S01]  /*11d0*/  BSSY.RECONVERGENT B2, `(.L_x_15) ;  /* 0x0000009000027945 */ /* 0x000fe20003800200 */
[----:B------:R-:W-:Y:S02]  /*11e0*/  IMAD.MOV.U32 R3, RZ, RZ, RZ ;  /* 0x000000ffff037224 */ /* 0x000fe400078e00ff */
[----:B------:R-:W-:-:S07]  /*11f0*/  IMAD.MOV.U32 R4, RZ, RZ, R2 ;  /* 0x000000ffff047224 */ /* 0x000fce00078e0002 */
.L_x_16:
[----:B------:R-:W-:Y:S02]  /*1200*/  LOP3.LUT P0, RZ, R4, 0x2, RZ, 0xc0, !PT ;  /* 0x0000000204ff7812 */ /* 0x000fe4000780c0ff */
[----:B------:R-:W-:Y:S02]  /*1210*/  SHF.R.U32.HI R6, RZ, 0x1, R4 ;  /* 0x00000001ff067819 */ /* 0x000fe40000011604 */
[----:B------:R-:W-:Y:S01]  /*1220*/  MOV R0, R3 ;  /* 0x0000000300007202 */ /* 0x000fe20000000f00 */
[----:B------:R-:W-:Y:S02]  /*1230*/  VIADD R3, R3, 0x1 ;  /* 0x0000000103037836 */ /* 0x000fe40000000000 */
[----:B------:R-:W-:-:S06]  /*1240*/  IMAD.MOV.U32 R4, RZ, RZ, R6 ;  /* 0x000000ffff047224 */ /* 0x000fcc00078e0006 */
[----:B------:R-:W-:Y:S05]  /*1250*/  @!P0 BRA `(.L_x_16) ;  /* 0xfffffffc00e88947 */ /* 0x000fea000383ffff */
[----:B------:R-:W-:Y:S05]  /*1260*/  BSYNC.RECONVERGENT B2 ;  /* 0x0000000000027941 */ /* 0x000fea0003800200 */
.L_x_15:
[----:B------:R-:W0:Y:S02]  /*1270*/  LDCU.64 UR4, c[0x3][URZ] ;  /* 0x00c00000ff0477ac */ /* 0x000e240008000a00 */
[----:B0-----:R-:W-:-:S04]  /*1280*/  ISETP.GT.U32.AND P0, PT, R12, UR4, PT ;  /* 0x000000040c007c0c */ /* 0x001fc8000bf04070 */
[----:B------:R-:W-:-:S13]  /*1290*/  ISETP.GT.U32.AND.EX P0, PT, R13, UR5, PT, P0 ;  /* 0x000000050d007c0c */ /* 0x000fda000bf04100 */
[----:B------:R-:W-:Y:S05]  /*12a0*/  @!P0 BRA `(.L_x_17) ;  /* 0x0000000800188947 */ /* 0x000fea0003800000 */
[----:B------:R-:W0:Y:S01]  /*12b0*/  LDCU.64 UR4, c[0x3][URZ] ;  /* 0x00c00000ff0477ac */ /* 0x000e220008000a00 */
[----:B------:R-:W-:Y:S01]  /*12c0*/  HFMA2 R3, -RZ, RZ, 0, 0 ;  /* 0x00000000ff037431 */ /* 0x000fe200000001ff */
[----:B------:R-:W-:Y:S01]  /*12d0*/  BSSY.RECONVERGENT B2, `(.L_x_18) ;  /* 0x0000051000027945 */ /* 0x000fe20003800200 */
[----:B------:R-:W-:Y:S02]  /*12e0*/  IMAD.MOV.U32 R4, RZ, RZ, 0x1 ;  /* 0x00000001ff047424 */ /* 0x000fe400078e00ff */
[----:B------:R-:W-:Y:S02]  /*12f0*/  IMAD.MOV.U32 R5, RZ, RZ, R6 ;  /* 0x000000ffff057224 */ /* 0x000fe400078e0006 */
[----:B0-----:R-:W-:Y:S02]  /*1300*/  IMAD.U32 R36, RZ, RZ, UR4 ;  /* 0x00000004ff247e24 */ /* 0x001fe4000f8e00ff */
[----:B------:R-:W-:-:S07]  /*1310*/  IMAD.U32 R37, RZ, RZ, UR5 ;  /* 0x00000005ff257e24 */ /* 0x000fce000f8e00ff */
.L_x_25:
[----:B------:R-:W-:Y:S01]  /*1320*/  LOP3.LUT R7, R5, 0x1, RZ, 0xc0, !PT ;  /* 0x0000000105077812 */ /* 0x000fe200078ec0ff */
[----:B------:R-:W-:Y:S03]  /*1330*/  BSSY.RECONVERGENT B3, `(.L_x_19) ;  /* 0x0000024000037945 */ /* 0x000fe60003800200 */
[----:B------:R-:W-:-:S13]  /*1340*/  ISETP.NE.U32.AND P0, PT, R7, 0x1, PT ;  /* 0x000000010700780c */ /* 0x000fda0003f05070 */
[----:B------:R-:W-:Y:S05]  /*1350*/  @P0 BRA `(.L_x_20) ;  /* 0x0000000000840947 */ /* 0x000fea0003800000 */
[-C--:B------:R-:W-:Y:S02]  /*1360*/  IMAD R3, R3, R36.reuse, RZ ;  /* 0x0000002403037224 */ /* 0x080fe400078e02ff */
[----:B------:R-:W-:-:S04]  /*1370*/  IMAD.WIDE.U32 R8, R4, R36, RZ ;  /* 0x0000002404087225 */ /* 0x000fc800078e00ff */
[----:B------:R-:W-:-:S05]  /*1380*/  IMAD R3, R37, R4, R3 ;  /* 0x0000000425037224 */ /* 0x000fca00078e0203 */
[----:B------:R-:W-:-:S04]  /*1390*/  IADD3 R4, PT, PT, R9, R3, RZ ;  /* 0x0000000309047210 */ /* 0x000fc80007ffe0ff */
[----:B------:R-:W-:-:S04]  /*13a0*/  LOP3.LUT R3, R4, R13, RZ, 0xfc, !PT ;  /* 0x0000000d04037212 */ /* 0x000fc800078efcff */
[----:B------:R-:W-:-:S13]  /*13b0*/  ISETP.NE.U32.AND P0, PT, R3, RZ, PT ;  /* 0x000000ff0300720c */ /* 0x000fda0003f05070 */
[----:B------:R-:W-:Y:S05]  /*13c0*/  @P0 BRA `(.L_x_21) ;  /* 0x00000000004c0947 */ /* 0x000fea0003800000 */
[----:B------:R-:W0:Y:S01]  /*13d0*/  I2F.U32.RP R3, R12 ;  /* 0x0000000c00037306 */ /* 0x000e220000209000 */
[----:B------:R-:W-:-:S07]  /*13e0*/  ISETP.NE.U32.AND P2, PT, R12, RZ, PT ;  /* 0x000000ff0c00720c */ /* 0x000fce0003f45070 */
[----:B0-----:R-:W0:Y:S02]  /*13f0*/  MUFU.RCP R3, R3 ;  /* 0x0000000300037308 */ /* 0x001e240000001000 */
[----:B0-----:R-:W-:Y:S02]  /*1400*/  VIADD R38, R3, 0xffffffe ;  /* 0x0ffffffe03267836 */ /* 0x001fe40000000000 */
[----:B------:R-:W-:-:S04]  /*1410*/  IMAD.MOV.U32 R3, RZ, RZ, RZ ;  /* 0x000000ffff037224 */ /* 0x000fc800078e00ff */
[----:B------:R0:W1:Y:S02]  /*1420*/  F2I.FTZ.U32.TRUNC.NTZ R39, R38 ;  /* 0x0000002600277305 */ /* 0x000064000021f000 */
[----:B0-----:R-:W-:Y:S02]  /*1430*/  IMAD.MOV.U32 R38, RZ, RZ, RZ ;  /* 0x000000ffff267224 */ /* 0x001fe400078e00ff */
[----:B-1----:R-:W-:-:S04]  /*1440*/  IMAD.MOV R7, RZ, RZ, -R39 ;  /* 0x000000ffff077224 */ /* 0x002fc800078e0a27 */
[----:B------:R-:W-:-:S04]  /*1450*/  IMAD R7, R7, R12, RZ ;  /* 0x0000000c07077224 */ /* 0x000fc800078e02ff */
[----:B------:R-:W-:-:S06]  /*1460*/  IMAD.HI.U32 R39, R39, R7, R38 ;  /* 0x0000000727277227 */ /* 0x000fcc00078e0026 */
[----:B------:R-:W-:-:S05]  /*1470*/  IMAD.HI.U32 R39, R39, R8, RZ ;  /* 0x0000000827277227 */ /* 0x000fca00078e00ff */
[----:B------:R-:W-:-:S05]  /*1480*/  IADD3 R39, PT, PT, -R39, RZ, RZ ;  /* 0x000000ff27277210 */ /* 0x000fca0007ffe1ff */
[----:B------:R-:W-:-:S05]  /*1490*/  IMAD R4, R12, R39, R8 ;  /* 0x000000270c047224 */ /* 0x000fca00078e0208 */
[----:B------:R-:W-:-:S13]  /*14a0*/  ISETP.GE.U32.AND P0, PT, R4, R12, PT ;  /* 0x0000000c0400720c */ /* 0x000fda0003f06070 */
[----:B------:R-:W-:-:S05]  /*14b0*/  @P0 IMAD.IADD R4, R4, 0x1, -R12 ;  /* 0x0000000104040824 */ /* 0x000fca00078e0a0c */
[----:B------:R-:W-:-:S13]  /*14c0*/  ISETP.GE.U32.AND P0, PT, R4, R12, PT ;  /* 0x0000000c0400720c */ /* 0x000fda0003f06070 */
[----:B------:R-:W-:Y:S01]  /*14d0*/  @P0 IMAD.IADD R4, R4, 0x1, -R12 ;  /* 0x0000000104040824 */ /* 0x000fe200078e0a0c */
[----:B------:R-:W-:Y:S01]  /*14e0*/  @!P2 LOP3.LUT R4, RZ, R12, RZ, 0x33, !PT ;  /* 0x0000000cff04a212 */ /* 0x000fe200078e33ff */
[----:B------:R-:W-:Y:S06]  /*14f0*/  BRA `(.L_x_20) ;  /* 0x00000000001c7947 */ /* 0x000fec0003800000 */
.L_x_21:
[----:B------:R-:W-:Y:S01]  /*1500*/  MOV R9, R4 ;  /* 0x0000000400097202 */ /* 0x000fe20000000f00 */
[----:B------:R-:W-:Y:S01]  /*1510*/  IMAD.MOV.U32 R58, RZ, RZ, R12 ;  /* 0x000000ffff3a7224 */ /* 0x000fe200078e000c */
[----:B------:R-:W-:Y:S01]  /*1520*/  MOV R52, 0x1550 ;  /* 0x0000155000347802 */ /* 0x000fe20000000f00 */
[----:B------:R-:W-:-:S07]  /*1530*/  IMAD.MOV.U32 R57, RZ, RZ, R13 ;  /* 0x000000ffff397224 */ /* 0x000fce00078e000d */
[----:B------:R-:W-:Y:S05]  /*1540*/  CALL.REL.NOINC `($__internal_0_$__cuda_sm20_rem_u64) ;  /* 0x00000350008c7944 */ /* 0x000fea0003c00000 */
[----:B------:R-:W-:Y:S01]  /*1550*/  IMAD.MOV.U32 R4, RZ, RZ, R56 ;  /* 0x000000ffff047224 */ /* 0x000fe200078e0038 */
[----:B------:R-:W-:-:S07]  /*1560*/  MOV R3, R9 ;  /* 0x0000000900037202 */ /* 0x000fce0000000f00 */
.L_x_20:
[----:B------:R-:W-:Y:S05]  /*1570*/  BSYNC.RECONVERGENT B3 ;  /* 0x0000000000037941 */ /* 0x000fea0003800200 */
.L_x_19:
[-C--:B------:R-:W-:Y:S01]  /*1580*/  IMAD R7, R37, R36.reuse, RZ ;  /* 0x0000002425077224 */ /* 0x080fe200078e02ff */
[----:B------:R-:W-:Y:S01]  /*1590*/  BSSY.RECONVERGENT B3, `(.L_x_22) ;  /* 0x0000021000037945 */ /* 0x000fe20003800200 */
[----:B------:R-:W-:-:S04]  /*15a0*/  IMAD.WIDE.U32 R8, R36, R36, RZ ;  /* 0x0000002424087225 */ /* 0x000fc800078e00ff */
[----:B------:R-:W-:-:S04]  /*15b0*/  IMAD R7, R36, R37, R7 ;  /* 0x0000002524077224 */ /* 0x000fc800078e0207 */
[----:B------:R-:W-:-:S05]  /*15c0*/  IMAD.IADD R36, R9, 0x1, R7 ;  /* 0x0000000109247824 */ /* 0x000fca00078e0207 */
[----:B------:R-:W-:-:S04]  /*15d0*/  LOP3.LUT R7, R36, R13, RZ, 0xfc, !PT ;  /* 0x0000000d24077212 */ /* 0x000fc800078efcff */
[----:B------:R-:W-:-:S13]  /*15e0*/  ISETP.NE.U32.AND P0, PT, R7, RZ, PT ;  /* 0x000000ff0700720c */ /* 0x000fda0003f05070 */
[----:B------:R-:W-:Y:S05]  /*15f0*/  @P0 BRA `(.L_x_23) ;  /* 0x00000000004c0947 */ /* 0x000fea0003800000 */
[----:B------:R-:W0:Y:S01]  /*1600*/  I2F.U32.RP R9, R12 ;  /* 0x0000000c00097306 */ /* 0x000e220000209000 */
[----:B------:R-:W-:Y:S01]  /*1610*/  HFMA2 R36, -RZ, RZ, 0, 0 ;  /* 0x00000000ff247431 */ /* 0x000fe200000001ff */
[----:B------:R-:W-:-:S06]  /*1620*/  ISETP.NE.U32.AND P2, PT, R12, RZ, PT ;  /* 0x000000ff0c00720c */ /* 0x000fcc0003f45070 */
[----:B0-----:R-:W0:Y:S02]  /*1630*/  MUFU.RCP R9, R9 ;  /* 0x0000000900097308 */ /* 0x001e240000001000 */
[----:B0-----:R-:W-:-:S06]  /*1640*/  VIADD R37, R9, 0xffffffe ;  /* 0x0ffffffe09257836 */ /* 0x001fcc0000000000 */
[----:B------:R-:W0:Y:S02]  /*1650*/  F2I.FTZ.U32.TRUNC.NTZ R37, R37 ;  /* 0x0000002500257305 */ /* 0x000e24000021f000 */
[----:B0-----:R-:W-:-:S04]  /*1660*/  IMAD.MOV R7, RZ, RZ, -R37 ;  /* 0x000000ffff077224 */ /* 0x001fc800078e0a25 */
[----:B------:R-:W-:-:S04]  /*1670*/  IMAD R7, R7, R12, RZ ;  /* 0x0000000c07077224 */ /* 0x000fc800078e02ff */
[----:B------:R-:W-:Y:S01]  /*1680*/  IMAD.HI.U32 R7, R37, R7, R36 ;  /* 0x0000000725077227 */ /* 0x000fe200078e0024 */
[----:B------:R-:W-:-:S05]  /*1690*/  MOV R37, RZ ;  /* 0x000000ff00257202 */ /* 0x000fca0000000f00 */
[----:B------:R-:W-:-:S04]  /*16a0*/  IMAD.HI.U32 R7, R7, R8, RZ ;  /* 0x0000000807077227 */ /* 0x000fc800078e00ff */
[----:B------:R-:W-:-:S04]  /*16b0*/  IMAD.MOV R7, RZ, RZ, -R7 ;  /* 0x000000ffff077224 */ /* 0x000fc800078e0a07 */
[----:B------:R-:W-:-:S05]  /*16c0*/  IMAD R36, R12, R7, R8 ;  /* 0x000000070c247224 */ /* 0x000fca00078e0208 */
[----:B------:R-:W-:-:S13]  /*16d0*/  ISETP.GE.U32.AND P0, PT, R36, R12, PT ;  /* 0x0000000c2400720c */ /* 0x000fda0003f06070 */
[----:B------:R-:W-:-:S05]  /*16e0*/  @P0 IMAD.IADD R36, R36, 0x1, -R12 ;  /* 0x0000000124240824 */ /* 0x000fca00078e0a0c */
[----:B------:R-:W-:-:S13]  /*16f0*/  ISETP.GE.U32.AND P0, PT, R36, R12, PT ;  /* 0x0000000c2400720c */ /* 0x000fda0003f06070 */
[----:B------:R-:W-:Y:S01]  /*1700*/  @P0 IMAD.IADD R36, R36, 0x1, -R12 ;  /* 0x0000000124240824 */ /* 0x000fe200078e0a0c */
[----:B------:R-:W-:Y:S01]  /*1710*/  @!P2 LOP3.LUT R36, RZ, R12, RZ, 0x33, !PT ;  /* 0x0000000cff24a212 */ /* 0x000fe200078e33ff */
[----:B------:R-:W-:Y:S06]  /*1720*/  BRA `(.L_x_24) ;  /* 0x00000000001c7947 */ /* 0x000fec0003800000 */
.L_x_23:
[----:B------:R-:W-:Y:S01]  /*1730*/  IMAD.MOV.U32 R9, RZ, RZ, R36 ;  /* 0x000000ffff097224 */ /* 0x000fe200078e0024 */
[----:B------:R-:W-:Y:S01]  /*1740*/  MOV R52, 0x1780 ;  /* 0x0000178000347802 */ /* 0x000fe20000000f00 */
[----:B------:R-:W-:Y:S02]  /*1750*/  IMAD.MOV.U32 R58, RZ, RZ, R12 ;  /* 0x000000ffff3a7224 */ /* 0x000fe400078e000c */
[----:B------:R-:W-:-:S07]  /*1760*/  IMAD.MOV.U32 R57, RZ, RZ, R13 ;  /* 0x000000ffff397224 */ /* 0x000fce00078e000d */
[----:B------:R-:W-:Y:S05]  /*1770*/  CALL.REL.NOINC `($__internal_0_$__cuda_sm20_rem_u64) ;  /* 0x0000035000007944 */ /* 0x000fea0003c00000 */
[----:B------:R-:W-:Y:S01]  /*1780*/  MOV R36, R56 ;  /* 0x0000003800247202 */ /* 0x000fe20000000f00 */
[----:B------:R-:W-:-:S07]  /*1790*/  IMAD.MOV.U32 R37, RZ, RZ, R9 ;  /* 0x000000ffff257224 */ /* 0x000fce00078e0009 */
.L_x_24:
[----:B------:R-:W-:Y:S05]  /*17a0*/  BSYNC.RECONVERGENT B3 ;  /* 0x0000000000037941 */ /* 0x000fea0003800200 */
.L_x_22:
[----:B------:R-:W-:Y:S02]  /*17b0*/  ISETP.GT.U32.AND P0, PT, R5, 0x1, PT ;  /* 0x000000010500780c */ /* 0x000fe40003f04070 */
[----:B------:R-:W-:-:S11]  /*17c0*/  SHF.R.U32.HI R5, RZ, 0x1, R5 ;  /* 0x00000001ff057819 */ /* 0x000fd60000011605 */
[----:B------:R-:W-:Y:S05]  /*17d0*/  @P0 BRA `(.L_x_25) ;  /* 0xfffffff800d00947 */ /* 0x000fea000383ffff */
[----:B------:R-:W-:Y:S05]  /*17e0*/  BSYNC.RECONVERGENT B2 ;  /* 0x0000000000027941 */ /* 0x000fea0003800200 */
.L_x_18:
[C---:B------:R-:W-:Y:S02]  /*17f0*/  ISETP.NE.U32.AND P0, PT, R4.reuse, R2, PT ;  /* 0x000000020400720c */ /* 0x040fe40003f05070 */
[----:B------:R-:W-:Y:S02]  /*1800*/  ISETP.EQ.U32.AND P2, PT, R4, 0x1, PT ;  /* 0x000000010400780c */ /* 0x000fe40003f42070 */
[----:B------:R-:W-:-:S04]  /*1810*/  ISETP.NE.AND.EX P0, PT, R3, RZ, PT, P0 ;  /* 0x000000ff0300720c */ /* 0x000fc80003f05300 */
[----:B------:R-:W-:-:S13]  /*1820*/  ISETP.EQ.OR.EX P0, PT, R3, RZ, !P0, P2 ;  /* 0x000000ff0300720c */ /* 0x000fda0004702720 */
[----:B------:R-:W-:Y:S05]  /*1830*/  @P0 BRA `(.L_x_17) ;  /* 0x0000000000b40947 */ /* 0x000fea0003800000 */
[----:B------:R-:W-:-:S13]  /*1840*/  ISETP.NE.AND P0, PT, R0, RZ, PT ;  /* 0x000000ff0000720c */ /* 0x000fda0003f05270 */
[----:B------:R-:W-:Y:S05]  /*1850*/  @!P0 BRA `(.L_x_12) ;  /* 0x00000340004c8947 */ /* 0x000fea0003800000 */
[----:B------:R-:W-:-:S07]  /*1860*/  IMAD.MOV.U32 R5, RZ, RZ, RZ ;  /* 0x000000ffff057224 */ /* 0x000fce00078e00ff */
.L_x_29:
        /* <DEDUP_REMOVED lines=9> */
[----:B------:R-:W-:-:S07]  /*1900*/  ISETP.NE.U32.AND P2, PT, R12, RZ, PT ;  /* 0x000000ff0c00720c */ /* 0x000fce0003f45070 */
[----:B0-----:R-:W0:Y:S02]  /*1910*/  MUFU.RCP R7, R7 ;  /* 0x0000000700077308 */ /* 0x001e240000001000 */
[----:B0-----:R-:W-:-:S06]  /*1920*/  IADD3 R36, PT, PT, R7, 0xffffffe, RZ ;  /* 0x0ffffffe07247810 */ /* 0x001fcc0007ffe0ff */
[----:B------:R0:W1:Y:S02]  /*1930*/  F2I.FTZ.U32.TRUNC.NTZ R37, R36 ;  /* 0x0000002400257305 */ /* 0x000064000021f000 */
[----:B0-----:R-:W-:Y:S02]  /*1940*/  IMAD.MOV.U32 R36, RZ, RZ, RZ ;  /* 0x000000ffff247224 */ /* 0x001fe400078e00ff */
[----:B-1----:R-:W-:-:S04]  /*1950*/  IMAD.MOV R3, RZ, RZ, -R37 ;  /* 0x000000ffff037224 */ /* 0x002fc800078e0a25 */
[----:B------:R-:W-:-:S04]  /*1960*/  IMAD R3, R3, R12, RZ ;  /* 0x0000000c03037224 */ /* 0x000fc800078e02ff */
[----:B------:R-:W-:-:S06]  /*1970*/  IMAD.HI.U32 R3, R37, R3, R36 ;  /* 0x0000000325037227 */ /* 0x000fcc00078e0024 */
[----:B------:R-:W-:-:S04]  /*1980*/  IMAD.HI.U32 R3, R3, R8, RZ ;  /* 0x0000000803037227 */ /* 0x000fc800078e00ff */
[----:B------:R-:W-:-:S04]  /*1990*/  IMAD.MOV R3, RZ, RZ, -R3 ;  /* 0x000000ffff037224 */ /* 0x000fc800078e0a03 */
[----:B------:R-:W-:Y:S02]  /*19a0*/  IMAD R4, R12, R3, R8 ;  /* 0x000000030c047224 */ /* 0x000fe400078e0208 */
[----:B------:R-:W-:-:S03]  /*19b0*/  IMAD.MOV.U32 R3, RZ, RZ, RZ ;  /* 0x000000ffff037224 */ /* 0x000fc600078e00ff */
[----:B------:R-:W-:-:S13]  /*19c0*/  ISETP.GE.U32.AND P0, PT, R4, R12, PT ;  /* 0x0000000c0400720c */ /* 0x000fda0003f06070 */
[----:B------:R-:W-:-:S04]  /*19d0*/  @P0 IADD3 R4, PT, PT, R4, -R12, RZ ;  /* 0x8000000c04040210 */ /* 0x000fc80007ffe0ff */
[----:B------:R-:W-:-:S13]  /*19e0*/  ISETP.GE.U32.AND P0, PT, R4, R12, PT ;  /* 0x0000000c0400720c */ /* 0x000fda0003f06070 */
[----:B------:R-:W-:Y:S01]  /*19f0*/  @P0 IMAD.IADD R4, R4, 0x1, -R12 ;  /* 0x0000000104040824 */ /* 0x000fe200078e0a0c */
[----:B------:R-:W-:Y:S01]  /*1a00*/  @!P2 LOP3.LUT R4, RZ, R12, RZ, 0x33, !PT ;  /* 0x0000000cff04a212 */ /* 0x000fe200078e33ff */
[----:B------:R-:W-:Y:S06]  /*1a10*/  BRA `(.L_x_28) ;  /* 0x00000000001c7947 */ /* 0x000fec0003800000 */
.L_x_27:
[----:B------:R-:W-:Y:S01]  /*1a20*/  IMAD.MOV.U32 R9, RZ, RZ, R4 ;  /* 0x000000ffff097224 */ /* 0x000fe200078e0004 */
[----:B------:R-:W-:Y:S01]  /*1a30*/  MOV R58, R12 ;  /* 0x0000000c003a7202 */ /* 0x000fe20000000f00 */
[----:B------:R-:W-:Y:S01]  /*1a40*/  IMAD.MOV.U32 R57, RZ, RZ, R13 ;  /* 0x000000ffff397224 */ /* 0x000fe200078e000d */
[----:B------:R-:W-:-:S07]  /*1a50*/  MOV R52, 0x1a70 ;  /* 0x00001a7000347802 */ /* 0x000fce0000000f00 */
[----:B------:R-:W-:Y:S05]  /*1a60*/  CALL.REL.NOINC `($__internal_0_$__cuda_sm20_rem_u64) ;  /* 0x0000034c00447944 */ /* 0x000fea0003c00000 */
[----:B------:R-:W-:Y:S02]  /*1a70*/  IMAD.MOV.U32 R4, RZ, RZ, R56 ;  /* 0x000000ffff047224 */ /* 0x000fe400078e0038 */
[----:B------:R-:W-:-:S07]  /*1a80*/  IMAD.MOV.U32 R3, RZ, RZ, R9 ;  /* 0x000000ffff037224 */ /* 0x000fce00078e0009 */
.L_x_28:
[----:B------:R-:W-:Y:S05]  /*1a90*/  BSYNC.RECONVERGENT B2 ;  /* 0x0000000000027941 */ /* 0x000fea0003800200 */
.L_x_26:
[----:B------:R-:W-:-:S04]  /*1aa0*/  ISETP.NE.U32.AND P0, PT, R4, R2, PT ;  /* 0x000000020400720c */ /* 0x000fc80003f05070 */
[----:B------:R-:W-:-:S13]  /*1ab0*/  ISETP.NE.AND.EX P0, PT, R3, RZ, PT, P0 ;  /* 0x000000ff0300720c */ /* 0x000fda0003f05300 */
[----:B------:R-:W-:Y:S05]  /*1ac0*/  @!P0 BRA `(.L_x_17) ;  /* 0x0000000000108947 */ /* 0x000fea0003800000 */
[----:B------:R-:W-:-:S04]  /*1ad0*/  IADD3 R5, PT, PT, R5, 0x1, RZ ;  /* 0x0000000105057810 */ /* 0x000fc80007ffe0ff */
[----:B------:R-:W-:-:S13]  /*1ae0*/  ISETP.NE.AND P0, PT, R5, R0, PT ;  /* 0x000000000500720c */ /* 0x000fda0003f05270 */
[----:B------:R-:W-:Y:S05]  /*1af0*/  @!P0 BRA `(.L_x_12) ;  /* 0x0000033c00a48947 */ /* 0x000fea0003800000 */
[----:B------:R-:W-:Y:S05]  /*1b00*/  BRA `(.L_x_29) ;  /* 0xfffffffc00587947 */ /* 0x000fea000383ffff */
.L_x_17:
[----:B------:R-:W0:Y:S02]  /*1b10*/  LDCU.64 UR4, c[0x3][0x8] ;  /* 0x00c00100ff0477ac */ /* 0x000e240008000a00 */
[----:B0-----:R-:W-:-:S04]  /*1b20*/  ISETP.GT.U32.AND P0, PT, R12, UR4, PT ;  /* 0x000000040c007c0c */ /* 0x001fc8000bf04070 */
[----:B------:R-:W-:-:S13]  /*1b30*/  ISETP.GT.U32.AND.EX P0, PT, R13, UR5, PT, P0 ;  /* 0x000000050d007c0c */ /* 0x000fda000bf04100 */
[----:B------:R-:W-:Y:S05]  /*1b40*/  @!P0 BRA `(.L_x_30) ;  /* 0x0000000800188947 */ /* 0x000fea0003800000 */
[----:B------:R-:W0:Y:S01]  /*1b50*/  LDCU.64 UR4, c[0x3][0x8] ;  /* 0x00c00100ff0477ac */ /* 0x000e220008000a00 */
[----:B------:R-:W-:Y:S01]  /*1b60*/  BSSY.RECONVERGENT B2, `(.L_x_31) ;  /* 0x0000052000027945 */ /* 0x000fe20003800200 */
[----:B------:R-:W-:Y:S02]  /*1b70*/  IMAD.MOV.U32 R4, RZ, RZ, 0x1 ;  /* 0x00000001ff047424 */ /* 0x000fe400078e00ff */
[----:B------:R-:W-:Y:S02]  /*1b80*/  IMAD.MOV.U32 R3, RZ, RZ, RZ ;  /* 0x000000ffff037224 */ /* 0x000fe400078e00ff */
[----:B------:R-:W-:Y:S01]  /*1b90*/  IMAD.MOV.U32 R5, RZ, RZ, R6 ;  /* 0x000000ffff057224 */ /* 0x000fe200078e0006 */
[----:B0-----:R-:W-:Y:S01]  /*1ba0*/  MOV R36, UR4 ;  /* 0x0000000400247c02 */ /* 0x001fe20008000f00 */
[----:B------:R-:W-:-:S07]  /*1bb0*/  IMAD.U32 R37, RZ, RZ, UR5 ;  /* 0x00000005ff257e24 */ /* 0x000fce000f8e00ff */
.L_x_38:
[----:B------:R-:W-:Y:S01]  /*1bc0*/  LOP3.LUT R7, R5, 0x1, RZ, 0xc0, !PT ;  /* 0x0000000105077812 */ /* 0x000fe200078ec0ff */
[----:B------:R-:W-:Y:S03]  /*1bd0*/  BSSY.RECONVERGENT B3, `(.L_x_32) ;  /* 0x0000024000037945 */ /* 0x000fe60003800200 */
[----:B------:R-:W-:-:S13]  /*1be0*/  ISETP.NE.U32.AND P0, PT, R7, 0x1, PT ;  /* 0x000000010700780c */ /* 0x000fda0003f05070 */
[----:B------:R-:W-:Y:S05]  /*1bf0*/  @P0 BRA `(.L_x_33) ;  /* 0x0000000000840947 */ /* 0x000fea0003800000 */
[-C--:B------:R-:W-:Y:S02]  /*1c00*/  IMAD R3, R3, R36.reuse, RZ ;  /* 0x0000002403037224 */ /* 0x080fe400078e02ff */
        /* <DEDUP_REMOVED lines=9> */
[----:B0-----:R-:W-:-:S06]  /*1ca0*/  VIADD R38, R7, 0xffffffe ;  /* 0x0ffffffe07267836 */ /* 0x001fcc0000000000 */
[----:B------:R0:W1:Y:S02]  /*1cb0*/  F2I.FTZ.U32.TRUNC.NTZ R39, R38 ;  /* 0x0000002600277305 */ /* 0x000064000021f000 */
[----:B0-----:R-:W-:Y:S01]  /*1cc0*/  IMAD.MOV.U32 R38, RZ, RZ, RZ ;  /* 0x000000ffff267224 */ /* 0x001fe200078e00ff */
[----:B-1----:R-:W-:-:S05]  /*1cd0*/  IADD3 R3, PT, PT, RZ, -R39, RZ ;  /* 0x80000027ff037210 */ /* 0x002fca0007ffe0ff */
[----:B------:R-:W-:-:S04]  /*1ce0*/  IMAD R3, R3, R12, RZ ;  /* 0x0000000c03037224 */ /* 0x000fc800078e02ff */
[----:B------:R-:W-:-:S06]  /*1cf0*/  IMAD.HI.U32 R3, R39, R3, R38 ;  /* 0x0000000327037227 */ /* 0x000fcc00078e0026 */
[----:B------:R-:W-:-:S04]  /*1d00*/  IMAD.HI.U32 R3, R3, R8, RZ ;  /* 0x0000000803037227 */ /* 0x000fc800078e00ff */
[----:B------:R-:W-:-:S04]  /*1d10*/  IMAD.MOV R3, RZ, RZ, -R3 ;  /* 0x000000ffff037224 */ /* 0x000fc800078e0a03 */
[----:B------:R-:W-:Y:S02]  /*1d20*/  IMAD R4, R12, R3, R8 ;  /* 0x000000030c047224 */ /* 0x000fe400078e0208 */
[----:B------:R-:W-:-:S03]  /*1d30*/  IMAD.MOV.U32 R3, RZ, RZ, RZ ;  /* 0x000000ffff037224 */ /* 0x000fc600078e00ff */
[----:B------:R-:W-:-:S13]  /*1d40*/  ISETP.GE.U32.AND P0, PT, R4, R12, PT ;  /* 0x0000000c0400720c */ /* 0x000fda0003f06070 */
[----:B------:R-:W-:-:S05]  /*1d50*/  @P0 IMAD.IADD R4, R4, 0x1, -R12 ;  /* 0x0000000104040824 */ /* 0x000fca00078e0a0c */
[----:B------:R-:W-:-:S13]  /*1d60*/  ISETP.GE.U32.AND P0, PT, R4, R12, PT ;  /* 0x0000000c0400720c */ /* 0x000fda0003f06070 */
[-C--:B------:R-:W-:Y:S02]  /*1d70*/  @P0 IADD3 R4, PT, PT, R4, -R12.reuse, RZ ;  /* 0x8000000c04040210 */ /* 0x080fe40007ffe0ff */
[----:B------:R-:W-:Y:S01]  /*1d80*/  @!P2 LOP3.LUT R4, RZ, R12, RZ, 0x33, !PT ;  /* 0x0000000cff04a212 */ /* 0x000fe200078e33ff */
[----:B------:R-:W-:Y:S06]  /*1d90*/  BRA `(.L_x_33) ;  /* 0x00000000001c7947 */ /* 0x000fec0003800000 */
.L_x_34:
[----:B------:R-:W-:Y:S01]  /*1da0*/  IMAD.MOV.U32 R9, RZ, RZ, R4 ;  /* 0x000000ffff097224 */ /* 0x000fe200078e0004 */
[----:B------:R-:W-:Y:S01]  /*1db0*/  MOV R57, R13 ;  /* 0x0000000d00397202 */ /* 0x000fe20000000f00 */
[----:B------:R-:W-:Y:S01]  /*1dc0*/  IMAD.MOV.U32 R58, RZ, RZ, R12 ;  /* 0x000000ffff3a7224 */ /* 0x000fe200078e000c */
[----:B------:R-:W-:-:S07]  /*1dd0*/  MOV R52, 0x1df0 ;  /* 0x00001df000347802 */ /* 0x000fce0000000f00 */
[----:B------:R-:W-:Y:S05]  /*1de0*/  CALL.REL.NOINC `($__internal_0_$__cuda_sm20_rem_u64) ;  /* 0x0000034800647944 */ /* 0x000fea0003c00000 */
[----:B------:R-:W-:Y:S02]  /*1df0*/  IMAD.MOV.U32 R4, RZ, RZ, R56 ;  /* 0x000000ffff047224 */ /* 0x000fe400078e0038 */
[----:B------:R-:W-:-:S07]  /*1e00*/  IMAD.MOV.U32 R3, RZ, RZ, R9 ;  /* 0x000000ffff037224 */ /* 0x000fce00078e0009 */
.L_x_33:
[----:B------:R-:W-:Y:S05]  /*1e10*/  BSYNC.RECONVERGENT B3 ;  /* 0x0000000000037941 */ /* 0x000fea0003800200 */
.L_x_32:
        /* <DEDUP_REMOVED lines=9> */
[----:B------:R-:W-:Y:S01]  /*1eb0*/  IMAD.MOV.U32 R36, RZ, RZ, RZ ;  /* 0x000000ffff247224 */ /* 0x000fe200078e00ff */
[----:B------:R-:W-:-:S06]  /*1ec0*/  ISETP.NE.U32.AND P2, PT, R12, RZ, PT ;  /* 0x000000ff0c00720c */ /* 0x000fcc0003f45070 */
[----:B0-----:R-:W0:Y:S02]  /*1ed0*/  MUFU.RCP R9, R9 ;  /* 0x0000000900097308 */ /* 0x001e240000001000 */
[----:B0-----:R-:W-:-:S06]  /*1ee0*/  IADD3 R37, PT, PT, R9, 0xffffffe, RZ ;  /* 0x0ffffffe09257810 */ /* 0x001fcc0007ffe0ff */
[----:B------:R-:W0:Y:S02]  /*1ef0*/  F2I.FTZ.U32.TRUNC.NTZ R37, R37 ;  /* 0x0000002500257305 */ /* 0x000e24000021f000 */
[----:B0-----:R-:W-:-:S04]  /*1f00*/  IMAD.MOV R7, RZ, RZ, -R37 ;  /* 0x000000ffff077224 */ /* 0x001fc800078e0a25 */
[----:B------:R-:W-:-:S04]  /*1f10*/  IMAD R7, R7, R12, RZ ;  /* 0x0000000c07077224 */ /* 0x000fc800078e02ff */
[----:B------:R-:W-:-:S04]  /*1f20*/  IMAD.HI.U32 R7, R37, R7, R36 ;  /* 0x0000000725077227 */ /* 0x000fc800078e0024 */
[----:B------:R-:W-:Y:S02]  /*1f30*/  IMAD.MOV.U32 R37, RZ, RZ, RZ ;  /* 0x000000ffff257224 */ /* 0x000fe400078e00ff */
[----:B------:R-:W-:-:S04]  /*1f40*/  IMAD.HI.U32 R7, R7, R8, RZ ;  /* 0x0000000807077227 */ /* 0x000fc800078e00ff */
[----:B------:R-:W-:-:S04]  /*1f50*/  IMAD.MOV R7, RZ, RZ, -R7 ;  /* 0x000000ffff077224 */ /* 0x000fc800078e0a07 */
[----:B------:R-:W-:-:S05]  /*1f60*/  IMAD R36, R12, R7, R8 ;  /* 0x000000070c247224 */ /* 0x000fca00078e0208 */
[----:B------:R-:W-:-:S13]  /*1f70*/  ISETP.GE.U32.AND P0, PT, R36, R12, PT ;  /* 0x0000000c2400720c */ /* 0x000fda0003f06070 */
[----:B------:R-:W-:-:S04]  /*1f80*/  @P0 IADD3 R36, PT, PT, R36, -R12, RZ ;  /* 0x8000000c24240210 */ /* 0x000fc80007ffe0ff */
[----:B------:R-:W-:-:S13]  /*1f90*/  ISETP.GE.U32.AND P0, PT, R36, R12, PT ;  /* 0x0000000c2400720c */ /* 0x000fda0003f06070 */
[----:B------:R-:W-:Y:S01]  /*1fa0*/  @P0 IMAD.IADD R36, R36, 0x1, -R12 ;  /* 0x0000000124240824 */ /* 0x000fe200078e0a0c */
[----:B------:R-:W-:Y:S01]  /*1fb0*/  @!P2 LOP3.LUT R36, RZ, R12, RZ, 0x33, !PT ;  /* 0x0000000cff24a212 */ /* 0x000fe200078e33ff */
[----:B------:R-:W-:Y:S06]  /*1fc0*/  BRA `(.L_x_37) ;  /* 0x00000000001c7947 */ /* 0x000fec0003800000 */
.L_x_36:
[----:B------:R-:W-:Y:S01]  /*1fd0*/  IMAD.MOV.U32 R9, RZ, RZ, R36 ;  /* 0x000000ffff097224 */ /* 0x000fe200078e0024 */
[----:B------:R-:W-:Y:S01]  /*1fe0*/  MOV R58, R12 ;  /* 0x0000000c003a7202 */ /* 0x000fe20000000f00 */
[----:B------:R-:W-:Y:S01]  /*1ff0*/  IMAD.MOV.U32 R57, RZ, RZ, R13 ;  /* 0x000000ffff397224 */ /* 0x000fe200078e000d */
[----:B------:R-:W-:-:S07]  /*2000*/  MOV R52, 0x2020 ;  /* 0x0000202000347802 */ /* 0x000fce0000000f00 */
[----:B------:R-:W-:Y:S05]  /*2010*/  CALL.REL.NOINC `($__internal_0_$__cuda_sm20_rem_u64) ;  /* 0x0000034400d87944 */ /* 0x000fea0003c00000 */
[----:B------:R-:W-:Y:S02]  /*2020*/  IMAD.MOV.U32 R36, RZ, RZ, R56 ;  /* 0x000000ffff247224 */ /* 0x000fe400078e0038 */
[----:B------:R-:W-:-:S07]  /*2030*/  IMAD.MOV.U32 R37, RZ, RZ, R9 ;  /* 0x000000ffff257224 */ /* 0x000fce00078e0009 */
.L_x_37:
[----:B------:R-:W-:Y:S05]  /*2040*/  BSYNC.RECONVERGENT B3 ;  /* 0x0000000000037941 */ /* 0x000fea0003800200 */
.L_x_35:
[----:B------:R-:W-:Y:S02]  /*2050*/  ISETP.GT.U32.AND P0, PT, R5, 0x1, PT ;  /* 0x000000010500780c */ /* 0x000fe40003f04070 */
[----:B------:R-:W-:-:S11]  /*2060*/  SHF.R.U32.HI R5, RZ, 0x1, R5 ;  /* 0x00000001ff057819 */ /* 0x000fd60000011605 */
[----:B------:R-:W-:Y:S05]  /*2070*/  @P0 BRA `(.L_x_38) ;  /* 0xfffffff800d00947 */ /* 0x000fea000383ffff */
[----:B------:R-:W-:Y:S05]  /*2080*/  BSYNC.RECONVERGENT B2 ;  /* 0x0000000000027941 */ /* 0x000fea0003800200 */
.L_x_31:
[C---:B------:R-:W-:Y:S02]  /*2090*/  ISETP.NE.U32.AND P0, PT, R4.reuse, R2, PT ;  /* 0x000000020400720c */ /* 0x040fe40003f05070 */
[----:B------:R-:W-:Y:S02]  /*20a0*/  ISETP.EQ.U32.AND P2, PT, R4, 0x1, PT ;  /* 0x000000010400780c */ /* 0x000fe40003f42070 */
[----:B------:R-:W-:-:S04]  /*20b0*/  ISETP.NE.AND.EX P0, PT, R3, RZ, PT, P0 ;  /* 0x000000ff0300720c */ /* 0x000fc80003f05300 */
[----:B------:R-:W-:-:S13]  /*20c0*/  ISETP.EQ.OR.EX P0, PT, R3, RZ, !P0, P2 ;  /* 0x000000ff0300720c */ /* 0x000fda0004702720 */
[----:B------:R-:W-:Y:S05]  /*20d0*/  @P0 BRA `(.L_x_30) ;  /* 0x0000000000b40947 */ /* 0x000fea0003800000 */
[----:B------:R-:W-:-:S13]  /*20e0*/  ISETP.NE.AND P0, PT, R0, RZ, PT ;  /* 0x000000ff0000720c */ /* 0x000fda0003f05270 */
[----:B------:R-:W-:Y:S05]  /*20f0*/  @!P0 BRA `(.L_x_12) ;  /* 0x0000033800248947 */ /* 0x000fea0003800000 */
[----:B------:R-:W-:-:S07]  /*2100*/  HFMA2 R5, -RZ, RZ, 0, 0 ;  /* 0x00000000ff057431 */ /* 0x000fce00000001ff */
.L_x_42:
        /* <DEDUP_REMOVED lines=13> */
[----:B0-----:R-:W-:Y:S01]  /*21e0*/  MOV R36, RZ ;  /* 0x000000ff00247202 */ /* 0x001fe20000000f00 */
[----:B-1----:R-:W-:-:S04]  /*21f0*/  IMAD.MOV R3, RZ, RZ, -R37 ;  /* 0x000000ffff037224 */ /* 0x002fc800078e0a25 */
[----:B------:R-:W-:-:S04]  /*2200*/  IMAD R3, R3, R12, RZ ;  /* 0x0000000c03037224 */ /* 0x000fc800078e02ff */
[----:B------:R-:W-:-:S06]  /*2210*/  IMAD.HI.U32 R3, R37, R3, R36 ;  /* 0x0000000325037227 */ /* 0x000fcc00078e0024 */
[----:B------:R-:W-:-:S04]  /*2220*/  IMAD.HI.U32 R3, R3, R8, RZ ;  /* 0x0000000803037227 */ /* 0x000fc800078e00ff */
[----:B------:R-:W-:-:S04]  /*2230*/  IMAD.MOV R3, RZ, RZ, -R3 ;  /* 0x000000ffff037224 */ /* 0x000fc800078e0a03 */
[----:B------:R-:W-:Y:S02]  /*2240*/  IMAD R4, R12, R3, R8 ;  /* 0x000000030c047224 */ /* 0x000fe400078e0208 */
[----:B------:R-:W-:-:S03]  /*2250*/  HFMA2 R3, -RZ, RZ, 0, 0 ;  /* 0x00000000ff037431 */ /* 0x000fc600000001ff */
[----:B------:R-:W-:-:S13]  /*2260*/  ISETP.GE.U32.AND P0, PT, R4, R12, PT ;  /* 0x0000000c0400720c */ /* 0x000fda0003f06070 */
[----:B------:R-:W-:-:S05]  /*2270*/  @P0 IMAD.IADD R4, R4, 0x1, -R12 ;  /* 0x0000000104040824 */ /* 0x000fca00078e0a0c */
[----:B------:R-:W-:-:S13]  /*2280*/  ISETP.GE.U32.AND P0, PT, R4, R12, PT ;  /* 0x0000000c0400720c */ /* 0x000fda0003f06070 */
[----:B------:R-:W-:Y:S01]  /*2290*/  @P0 IMAD.IADD R4, R4, 0x1, -R12 ;  /* 0x0000000104040824 */ /* 0x000fe200078e0a0c */
[----:B------:R-:W-:Y:S01]  /*22a0*/  @!P2 LOP3.LUT R4, RZ, R12, RZ, 0x33, !PT ;  /* 0x0000000cff04a212 */ /* 0x000fe200078e33ff */
[----:B------:R-:W-:Y:S06]  /*22b0*/  BRA `(.L_x_41) ;  /* 0x00000000001c7947 */ /* 0x000fec0003800000 */
.L_x_40:
[----:B------:R-:W-:Y:S01]  /*22c0*/  IMAD.MOV.U32 R9, RZ, RZ, R4 ;  /* 0x000000ffff097224 */ /* 0x000fe200078e0004 */
[----:B------:R-:W-:Y:S01]  /*22d0*/  MOV R52, 0x2310 ;  /* 0x0000231000347802 */ /* 0x000fe20000000f00 */
[----:B------:R-:W-:Y:S02]  /*22e0*/  IMAD.MOV.U32 R58, RZ, RZ, R12 ;  /* 0x000000ffff3a7224 */ /* 0x000fe400078e000c */
[----:B------:R-:W-:-:S07]  /*22f0*/  IMAD.MOV.U32 R57, RZ, RZ, R13 ;  /* 0x000000ffff397224 */ /* 0x000fce00078e000d */
[----:B------:R-:W-:Y:S05]  /*2300*/  CALL.REL.NOINC `($__internal_0_$__cuda_sm20_rem_u64) ;  /* 0x00000344001c7944 */ /* 0x000fea0003c00000 */
[----:B------:R-:W-:Y:S01]  /*2310*/  MOV R4, R56 ;  /* 0x0000003800047202 */ /* 0x000fe20000000f00 */
[----:B------:R-:W-:-:S07]  /*2320*/  IMAD.MOV.U32 R3, RZ, RZ, R9 ;  /* 0x000000ffff037224 */ /* 0x000fce00078e0009 */
.L_x_41:
[----:B------:R-:W-:Y:S05]  /*2330*/  BSYNC.RECONVERGENT B2 ;  /* 0x0000000000027941 */ /* 0x000fea0003800200 */
.L_x_39:
[----:B------:R-:W-:-:S04]  /*2340*/  ISETP.NE.U32.AND P0, PT, R4, R2, PT ;  /* 0x000000020400720c */ /* 0x000fc80003f05070 */
[----:B------:R-:W-:-:S13]  /*2350*/  ISETP.NE.AND.EX P0, PT, R3, RZ, PT, P0 ;  /* 0x000000ff0300720c */ /* 0x000fda0003f05300 */
[----:B------:R-:W-:Y:S05]  /*2360*/  @!P0 BRA `(.L_x_30) ;  /* 0x0000000000108947 */ /* 0x000fea0003800000 */
[----:B------:R-:W-:-:S05]  /*2370*/  VIADD R5, R5, 0x1 ;  /* 0x0000000105057836 */ /* 0x000fca0000000000 */
[----:B------:R-:W-:-:S13]  /*2380*/  ISETP.NE.AND P0, PT, R5, R0, PT ;  /* 0x000000000500720c */ /* 0x000fda0003f05270 */
[----:B------:R-:W-:Y:S05]  /*2390*/  @!P0 BRA `(.L_x_12) ;  /* 0x00000334007c8947 */ /* 0x000fea0003800000 */
[----:B------:R-:W-:Y:S05]  /*23a0*/  BRA `(.L_x_42) ;  /* 0xfffffffc00587947 */ /* 0x000fea000383ffff */
.L_x_30:
        /* <DEDUP_REMOVED lines=8> */
[----:B0-----:R-:W-:Y:S02]  /*2430*/  IMAD.U32 R36, RZ, RZ, UR4 ;  /* 0x00000004ff247e24 */ /* 0x001fe4000f8e00ff */
[----:B------:R-:W-:-:S07]  /*2440*/  IMAD.U32 R37, RZ, RZ, UR5 ;  /* 0x00000005ff257e24 */ /* 0x000fce000f8e00ff */
.L_x_50:
        /* <DEDUP_REMOVED lines=30> */
.L_x_46:
[----:B------:R-:W-:Y:S01]  /*2630*/  IMAD.MOV.U32 R9, RZ, RZ, R4 ;  /* 0x000000ffff097224 */ /* 0x000fe200078e0004 */
[----:B------:R-:W-:Y:S01]  /*2640*/  MOV R58, R12 ;  /* 0x0000000c003a7202 */ /* 0x000fe20000000f00 */
[----:B------:R-:W-:Y:S01]  /*2650*/  IMAD.MOV.U32 R57, RZ, RZ, R13 ;  /* 0x000000ffff397224 */ /* 0x000fe200078e000d */
[----:B------:R-:W-:-:S07]  /*2660*/  MOV R52, 0x2680 ;  /* 0x0000268000347802 */ /* 0x000fce0000000f00 */
[----:B------:R-:W-:Y:S05]  /*2670*/  CALL.REL.NOINC `($__internal_0_$__cuda_sm20_rem_u64) ;  /* 0x0000034000407944 */ /* 0x000fea0003c00000 */
[----:B------:R-:W-:Y:S02]  /*2680*/  IMAD.MOV.U32 R4, RZ, RZ, R56 ;  /* 0x000000ffff047224 */ /* 0x000fe400078e0038 */
[----:B------:R-:W-:-:S07]  /*2690*/  IMAD.MOV.U32 R3, RZ, RZ, R9 ;  /* 0x000000ffff037224 */ /* 0x000fce00078e0009 */
.L_x_45:
[----:B------:R-:W-:Y:S05]  /*26a0*/  BSYNC.RECONVERGENT B3 ;  /* 0x0000000000037941 */ /* 0x000fea0003800200 */
.L_x_44:
[-C--:B------:R-:W-:Y:S01]  /*26b0*/  IMAD R5, R37, R36.reuse, RZ ;  /* 0x0000002425057224 */ /* 0x080fe200078e02ff */
[----:B------:R-:W-:Y:S01]  /*26c0*/  BSSY.RECONVERGENT B3, `(.L_x_47) ;  /* 0x0000021000037945 */ /* 0x000fe20003800200 */
[----:B------:R-:W-:-:S04]  /*26d0*/  IMAD.WIDE.U32 R8, R36, R36, RZ ;  /* 0x0000002424087225 */ /* 0x000fc800078e00ff */
[----:B------:R-:W-:-:S05]  /*26e0*/  IMAD R5, R36, R37, R5 ;  /* 0x0000002524057224 */ /* 0x000fca00078e0205 */
[----:B------:R-:W-:-:S04]  /*26f0*/  IADD3 R36, PT, PT, R9, R5, RZ ;  /* 0x0000000509247210 */ /* 0x000fc80007ffe0ff */
[----:B------:R-:W-:-:S04]  /*2700*/  LOP3.LUT R5, R36, R13, RZ, 0xfc, !PT ;  /* 0x0000000d24057212 */ /* 0x000fc800078efcff */
[----:B------:R-:W-:-:S13]  /*2710*/  ISETP.NE.U32.AND P0, PT, R5, RZ, PT ;  /* 0x000000ff0500720c */ /* 0x000fda0003f05070 */
[----:B------:R-:W-:Y:S05]  /*2720*/  @P0 BRA `(.L_x_48) ;  /* 0x00000000004c0947 */ /* 0x000fea0003800000 */
[----:B------:R-:W0:Y:S01]  /*2730*/  I2F.U32.RP R7, R12 ;  /* 0x0000000c00077306 */ /* 0x000e220000209000 */
[----:B------:R-:W-:Y:S01]  /*2740*/  IMAD.MOV.U32 R36, RZ, RZ, RZ ;  /* 0x000000ffff247224 */ /* 0x000fe200078e00ff */
[----:B------:R-:W-:-:S06]  /*2750*/  ISETP.NE.U32.AND P2, PT, R12, RZ, PT ;  /* 0x000000ff0c00720c */ /* 0x000fcc0003f45070 */
[----:B0-----:R-:W0:Y:S02]  /*2760*/  MUFU.RCP R7, R7 ;  /* 0x0000000700077308 */ /* 0x001e240000001000 */
[----:B0-----:R-:W-:-:S06]  /*2770*/  VIADD R37, R7, 0xffffffe ;  /* 0x0ffffffe07257836 */ /* 0x001fcc0000000000 */
[----:B------:R-:W0:Y:S02]  /*2780*/  F2I.FTZ.U32.TRUNC.NTZ R37, R37 ;  /* 0x0000002500257305 */ /* 0x000e24000021f000 */
[----:B0-----:R-:W-:-:S04]  /*2790*/  IMAD.MOV R5, RZ, RZ, -R37 ;  /* 0x000000ffff057224 */ /* 0x001fc800078e0a25 */
[----:B------:R-:W-:-:S04]  /*27a0*/  IMAD R5, R5, R12, RZ ;  /* 0x0000000c05057224 */ /* 0x000fc800078e02ff */
[----:B------:R-:W-:-:S04]  /*27b0*/  IMAD.HI.U32 R5, R37, R5, R36 ;  /* 0x0000000525057227 */ /* 0x000fc800078e0024 */
[----:B------:R-:W-:Y:S02]  /*27c0*/  IMAD.MOV.U32 R37, RZ, RZ, RZ ;  /* 0x000000ffff257224 */ /* 0x000fe400078e00ff */
        /* <DEDUP_REMOVED lines=9> */
.L_x_48:
[----:B------:R-:W-:Y:S01]  /*2860*/  MOV R9, R36 ;  /* 0x0000002400097202 */ /* 0x000fe20000000f00 */
[----:B------:R-:W-:Y:S01]  /*2870*/  IMAD.MOV.U32 R58, RZ, RZ, R12 ;  /* 0x000000ffff3a7224 */ /* 0x000fe200078e000c */
[----:B------:R-:W-:Y:S01]  /*2880*/  MOV R52, 0x28b0 ;  /* 0x000028b000347802 */ /* 0x000fe20000000f00 */
[----:B------:R-:W-:-:S07]  /*2890*/  IMAD.MOV.U32 R57, RZ, RZ, R13 ;  /* 0x000000ffff397224 */ /* 0x000fce00078e000d */
[----:B------:R-:W-:Y:S05]  /*28a0*/  CALL.REL.NOINC `($__internal_0_$__cuda_sm20_rem_u64) ;  /* 0x0000033c00b47944 */ /* 0x000fea0003c00000 */
[----:B------:R-:W-:Y:S01]  /*28b0*/  IMAD.MOV.U32 R36, RZ, RZ, R56 ;  /* 0x000000ffff247224 */ /* 0x000fe200078e0038 */
[----:B------:R-:W-:-:S07]  /*28c0*/  MOV R37, R9 ;  /* 0x0000000900257202 */ /* 0x000fce0000000f00 */
.L_x_49:
[----:B------:R-:W-:Y:S05]  /*28d0*/  BSYNC.RECONVERGENT B3 ;  /* 0x0000000000037941 */ /* 0x000fea0003800200 */
.L_x_47:
[----:B------:R-:W-:Y:S02]  /*28e0*/  ISETP.GT.U32.AND P0, PT, R6, 0x1, PT ;  /* 0x000000010600780c */ /* 0x000fe40003f04070 */
[----:B------:R-:W-:-:S11]  /*28f0*/  SHF.R.U32.HI R6, RZ, 0x1, R6 ;  /* 0x00000001ff067819 */ /* 0x000fd60000011606 */
[----:B------:R-:W-:Y:S05]  /*2900*/  @P0 BRA `(.L_x_50) ;  /* 0xfffffff800d00947 */ /* 0x000fea000383ffff */
[----:B------:R-:W-:Y:S05]  /*2910*/  BSYNC.RECONVERGENT B2 ;  /* 0x0000000000027941 */ /* 0x000fea0003800200 */
.L_x_43:
        /* <DEDUP_REMOVED lines=8> */
.L_x_54:
        /* <DEDUP_REMOVED lines=27> */
.L_x_52:
[----:B------:R-:W-:Y:S01]  /*2b50*/  IMAD.MOV.U32 R9, RZ, RZ, R4 ;  /* 0x000000ffff097224 */ /* 0x000fe200078e0004 */
[----:B------:R-:W-:Y:S01]  /*2b60*/  MOV R57, R13 ;  /* 0x0000000d00397202 */ /* 0x000fe20000000f00 */
[----:B------:R-:W-:Y:S01]  /*2b70*/  IMAD.MOV.U32 R58, RZ, RZ, R12 ;  /* 0x000000ffff3a7224 */ /* 0x000fe200078e000c */
[----:B------:R-:W-:-:S07]  /*2b80*/  MOV R52, 0x2ba0 ;  /* 0x00002ba000347802 */ /* 0x000fce0000000f00 */
[----:B------:R-:W-:Y:S05]  /*2b90*/  CALL.REL.NOINC `($__internal_0_$__cuda_sm20_rem_u64) ;  /* 0x0000033800f87944 */ /* 0x000fea0003c00000 */
[----:B------:R-:W-:Y:S02]  /*2ba0*/  IMAD.MOV.U32 R4, RZ, RZ, R56 ;  /* 0x000000ffff047224 */ /* 0x000fe400078e0038 */
[----:B------:R-:W-:-:S07]  /*2bb0*/  IMAD.MOV.U32 R3, RZ, RZ, R9 ;  /* 0x000000ffff037224 */ /* 0x000fce00078e0009 */
.L_x_53:
[----:B------:R-:W-:Y:S05]  /*2bc0*/  BSYNC.RECONVERGENT B2 ;  /* 0x0000000000027941 */ /* 0x000fea0003800200 */
.L_x_51:
[----:B------:R-:W-:-:S04]  /*2bd0*/  ISETP.NE.U32.AND P0, PT, R4, R2, PT ;  /* 0x000000020400720c */ /* 0x000fc80003f05070 */
[----:B------:R-:W-:-:S13]  /*2be0*/  ISETP.NE.AND.EX P0, PT, R3, RZ, PT, P0 ;  /* 0x000000ff0300720c */ /* 0x000fda0003f05300 */
[----:B------:R-:W-:Y:S05]  /*2bf0*/  @!P0 BRA `(.L_x_13) ;  /* 0x00000190000c8947 */ /* 0x000fea0003800000 */
[----:B------:R-:W-:-:S05]  /*2c00*/  VIADD R5, R5, 0x1 ;  /* 0x0000000105057836 */ /* 0x000fca0000000000 */
[----:B------:R-:W-:-:S13]  /*2c10*/  ISETP.NE.AND P0, PT, R5, R0, PT ;  /* 0x000000000500720c */ /* 0x000fda0003f05270 */
[----:B------:R-:W-:Y:S05]  /*2c20*/  @!P0 BRA `(.L_x_12) ;  /* 0x0000032c00588947 */ /* 0x000fea0003800000 */
[----:B------:R-:W-:Y:S05]  /*2c30*/  BRA `(.L_x_54) ;  /* 0xfffffffc00587947 */ /* 0x000fea000383ffff */
.L_x_14:
[----:B------:R-:W-:Y:S01]  /*2c40*/  IADD3 R5, P0, PT, R12, -0x1, RZ ;  /* 0xffffffff0c057810 */ /* 0x000fe20007f1e0ff */
[----:B------:R-:W-:Y:S01]  /*2c50*/  HFMA2 R6, -RZ, RZ, 0, 0 ;  /* 0x00000000ff067431 */ /* 0x000fe200000001ff */
[----:B------:R-:W-:Y:S02]  /*2c60*/  BSSY.RECONVERGENT B2, `(.L_x_55) ;  /* 0x000000a000027945 */ /* 0x000fe40003800200 */
[----:B------:R-:W-:Y:S01]  /*2c70*/  IADD3.X R4, PT, PT, R13, -0x1, RZ, P0, !PT ;  /* 0xffffffff0d047810 */ /* 0x000fe200007fe4ff */
[----:B------:R-:W-:-:S04]  /*2c80*/  IMAD.MOV.U32 R0, RZ, RZ, R5 ;  /* 0x000000ffff007224 */ /* 0x000fc800078e0005 */
[----:B------:R-:W-:-:S07]  /*2c90*/  IMAD.MOV.U32 R2, RZ, RZ, R4 ;  /* 0x000000ffff027224 */ /* 0x000fce00078e0004 */
.L_x_56:
[C---:B------:R-:W-:Y:S01]  /*2ca0*/  LOP3.LUT P0, RZ, R0.reuse, 0x2, RZ, 0xc0, !PT ;  /* 0x0000000200ff7812 */ /* 0x040fe2000780c0ff */
[----:B------:R-:W-:Y:S01]  /*2cb0*/  IMAD.MOV.U32 R3, RZ, RZ, R6 ;  /* 0x000000ffff037224 */ /* 0x000fe200078e0006 */
[--C-:B------:R-:W-:Y:S02]  /*2cc0*/  SHF.R.U64 R0, R0, 0x1, R2.reuse ;  /* 0x0000000100007819 */ /* 0x100fe40000001202 */
[----:B------:R-:W-:Y:S02]  /*2cd0*/  SHF.R.U32.HI R2, RZ, 0x1, R2 ;  /* 0x00000001ff027819 */ /* 0x000fe40000011602 */
[----:B------:R-:W-:-:S07]  /*2ce0*/  IADD3 R6, PT, PT, R6, 0x1, RZ ;  /* 0x0000000106067810 */ /* 0x000fce0007ffe0ff */
[----:B------:R-:W-:Y:S05]  /*2cf0*/  @!P0 BRA `(.L_x_56) ;  /* 0xfffffffc00e88947 */ /* 0x000fea000383ffff */
[----:B------:R-:W-:Y:S05]  /*2d00*/  BSYNC.RECONVERGENT B2 ;  /* 0x0000000000027941 */ /* 0x000fea0003800200 */
.L_x_55:
[----:B------:R-:W-:-:S07]  /*2d10*/  IMAD.MOV.U32 R38, RZ, RZ, RZ ;  /* 0x000000ffff267224 */ /* 0x000fce00078e00ff */
.L_x_671:
[----:B------:R-:W-:Y:S01]  /*2d20*/  UMOV UR4, 0x18 ;  /* 0x0000001800047882 */ /* 0x000fe20000000000 */
[----:B------:R-:W-:Y:S01]  /*2d30*/  BSSY.RELIABLE B2, `(.L_x_57) ;  /* 0x00018ec000027945 */ /* 0x000fe20003800100 */
[----:B------:R-:W-:-:S06]  /*2d40*/  LEA R40, R38, UR4, 0x3 ;  /* 0x0000000426287c11 */ /* 0x000fcc000f8e18ff */
[----:B------:R-:W0:Y:S02]  /*2d50*/  LDC.64 R40, c[0x3][R40] ;  /* 0x00c0000028287b82 */ /* 0x000e240000000a00 */
[----:B0-----:R-:W-:-:S04]  /*2d60*/  ISETP.GE.U32.AND P0, PT, R40, R12, PT ;  /* 0x0000000c2800720c */ /* 0x001fc80003f06070 */
[----:B------:R-:W-:-:S13]  /*2d70*/  ISETP.GE.U32.AND.EX P0, PT, R41, R13, PT, P0 ;  /* 0x0000000d2900720c */ /* 0x000fda0003f06100 */
[----:B------:R-:W-:Y:S05]  /*2d80*/  @P0 BRA `(.L_x_58) ;  /* 0x0000018c00980947 */ /* 0x000fea0003800000 */
[----:B------:R-:W-:Y:S01]  /*2d90*/  BSSY.RECONVERGENT B3, `(.L_x_59) ;  /* 0x00010a7000037945 */ /* 0x000fe20003800200 */
[----:B------:R-:W-:Y:S01]  /*2da0*/  IMAD.MOV.U32 R6, RZ, RZ, 0x1 ;  /* 0x00000001ff067424 */ /* 0x000fe200078e00ff */
[----:B------:R-:W-:Y:S01]  /*2db0*/  MOV R37, R0 ;  /* 0x0000000000257202 */ /* 0x000fe20000000f00 */
[----:B------:R-:W-:Y:S02]  /*2dc0*/  IMAD.MOV.U32 R7, RZ, RZ, RZ ;  /* 0x000000ffff077224 */ /* 0x000fe400078e00ff */
[----:B------:R-:W-:-:S07]  /*2dd0*/  IMAD.MOV.U32 R36, RZ, RZ, R2 ;  /* 0x000000ffff247224 */ /* 0x000fce00078e0002 */
.L_x_466:
[----:B------:R-:W-:Y:S01]  /*2de0*/  LOP3.LUT R8, R37, 0x1, RZ, 0xc0, !PT ;  /* 0x0000000125087812 */ /* 0x000fe200078ec0ff */
[----:B------:R-:W-:Y:S03]  /*2df0*/  BSSY.RECONVERGENT B5, `(.L_x_60) ;  /* 0x000082f000057945 */ /* 0x000fe60003800200 */
[----:B------:R-:W-:-:S04]  /*2e00*/  ISETP.NE.U32.AND P0, PT, R8, 0x1, PT ;  /* 0x000000010800780c */ /* 0x000fc80003f05070 */
[----:B------:R-:W-:-:S13]  /*2e10*/  ISETP.NE.U32.AND.EX P0, PT, RZ, RZ, PT, P0 ;  /* 0x000000ffff00720c */ /* 0x000fda0003f05100 */
[----:B------:R-:W-:Y:S05]  /*2e20*/  @P0 BRA `(.L_x_61) ;  /* 0x0000008000ac0947 */ /* 0x000fea0003800000 */
[-C--:B------:R-:W-:Y:S01]  /*2e30*/  IMAD.WIDE.U32 R8, R7, R40.reuse, RZ ;  /* 0x0000002807087225 */ /* 0x080fe200078e00ff */
[----:B------:R-:W-:Y:S03]  /*2e40*/  BSSY.RECONVERGENT B4, `(.L_x_62) ;  /* 0x000080b000047945 */ /* 0x000fe60003800200 */
[----:B------:R-:W-:-:S04]  /*2e50*/  IMAD.WIDE.U32 R52, R6, R40, RZ ;  /* 0x0000002806347225 */ /* 0x000fc800078e00ff */
[----:B------:R-:W-:-:S04]  /*2e60*/  IMAD.WIDE.U32 R8, P0, R41, R6, R8 ;  /* 0x0000000629087225 */ /* 0x000fc80007800008 */
[----:B------:R-:W-:Y:S01]  /*2e70*/  IMAD.X R55, RZ, RZ, RZ, P0 ;  /* 0x000000ffff377224 */ /* 0x000fe200000e06ff */
[----:B------:R-:W-:Y:S01]  /*2e80*/  IADD3 R66, P0, PT, R53, R8, RZ ;  /* 0x0000000835427210 */ /* 0x000fe20007f1e0ff */
[----:B------:R-:W-:-:S04]  /*2e90*/  IMAD.MOV.U32 R54, RZ, RZ, R9 ;  /* 0x000000ffff367224 */ /* 0x000fc800078e0009 */
[----:B------:R-:W-:-:S03]  /*2ea0*/  IMAD.WIDE.U32.X R6, R41, R7, R54, P0 ;  /* 0x0000000729067225 */ /* 0x000fc600000e0436 */
[----:B------:R-:W-:-:S04]  /*2eb0*/  ISETP.NE.U32.AND P0, PT, R6, RZ, PT ;  /* 0x000000ff0600720c */ /* 0x000fc80003f05070 */
[----:B------:R-:W-:-:S13]  /*2ec0*/  ISETP.NE.AND.EX P0, PT, R7, RZ, PT, P0 ;  /* 0x000000ff0700720c */ /* 0x000fda0003f05300 */
[----:B------:R-:W-:Y:S05]  /*2ed0*/  @!P0 BRA `(.L_x_63) ;  /* 0x0000008000048947 */ /* 0x000fea0003800000 */
[----:B------:R-:W-:Y:S01]  /*2ee0*/  LOP3.LUT R8, R66, R13, RZ, 0xfc, !PT ;  /* 0x0000000d42087212 */ /* 0x000fe200078efcff */
[----:B------:R-:W-:Y:S03]  /*2ef0*/  BSSY.RECONVERGENT B6, `(.L_x_64) ;  /* 0x000001e000067945 */ /* 0x000fe60003800200 */
[----:B------:R-:W-:-:S13]  /*2f00*/  ISETP.NE.U32.AND P0, PT, R8, RZ, PT ;  /* 0x000000ff0800720c */ /* 0x000fda0003f05070 */
[----:B------:R-:W-:Y:S05]  /*2f10*/  @P0 BRA `(.L_x_65) ;  /* 0x00000000004c0947 */ /* 0x000fea0003800000 */
[----:B------:R-:W0:Y:S01]  /*2f20*/  I2F.U32.RP R39, R12 ;  /* 0x0000000c00277306 */ /* 0x000e220000209000 */
[----:B------:R-:W-:Y:S01]  /*2f30*/  IMAD.MOV.U32 R8, RZ, RZ, RZ ;  /* 0x000000ffff087224 */ /* 0x000fe200078e00ff */
[----:B------:R-:W-:Y:S01]  /*2f40*/  ISETP.NE.U32.AND P2, PT, R12, RZ, PT ;  /* 0x000000ff0c00720c */ /* 0x000fe20003f45070 */
[----:B------:R-:W-:-:S05]  /*2f50*/  IMAD.MOV.U32 R67, RZ, RZ, RZ ;  /* 0x000000ffff437224 */ /* 0x000fca00078e00ff */
        /* <DEDUP_REMOVED lines=15> */
.L_x_65:
[----:B------:R-:W-:Y:S01]  /*3050*/  IMAD.MOV.U32 R8, RZ, RZ, R52 ;  /* 0x000000ffff087224 */ /* 0x000fe200078e0034 */
[----:B------:R-:W-:Y:S01]  /*3060*/  MOV R9, R66 ;  /* 0x0000004200097202 */ /* 0x000fe20000000f00 */
[----:B------:R-:W-:Y:S01]  /*3070*/  IMAD.MOV.U32 R58, RZ, RZ, R12 ;  /* 0x000000ffff3a7224 */ /* 0x000fe200078e000c */
[----:B------:R-:W-:Y:S01]  /*3080*/  MOV R52, 0x30b0 ;  /* 0x000030b000347802 */ /* 0x000fe20000000f00 */
[----:B------:R-:W-:-:S07]  /*3090*/  IMAD.MOV.U32 R57, RZ, RZ, R13 ;  /* 0x000000ffff397224 */ /* 0x000fce00078e000d */
[----:B------:R-:W-:Y:S05]  /*30a0*/  CALL.REL.NOINC `($__internal_0_$__cuda_sm20_rem_u64) ;  /* 0x0000033400b47944 */ /* 0x000fea0003c00000 */
[----:B------:R-:W-:Y:S01]  /*30b0*/  IMAD.MOV.U32 R66, RZ, RZ, R56 ;  /* 0x000000ffff427224 */ /* 0x000fe200078e0038 */
[----:B------:R-:W-:-:S07]  /*30c0*/  MOV R67, R9 ;  /* 0x0000000900437202 */ /* 0x000fce0000000f00 */
.L_x_66:
[----:B------:R-:W-:Y:S05]  /*30d0*/  BSYNC.RECONVERGENT B6 ;  /* 0x0000000000067941 */ /* 0x000fea0003800200 */
.L_x_64:
[----:B------:R-:W-:Y:S01]  /*30e0*/  LOP3.LUT R8, R7, R13, RZ, 0xfc, !PT ;  /* 0x0000000d07087212 */ /* 0x000fe200078efcff */
[----:B------:R-:W-:Y:S03]  /*30f0*/  BSSY.RECONVERGENT B6, `(.L_x_67) ;  /* 0x000001d000067945 */ /* 0x000fe60003800200 */
        /* <DEDUP_REMOVED lines=21> */
.L_x_68:
[----:B------:R-:W-:Y:S01]  /*3250*/  MOV R8, R6 ;  /* 0x0000000600087202 */ /* 0x000fe20000000f00 */
[----:B------:R-:W-:Y:S01]  /*3260*/  IMAD.MOV.U32 R9, RZ, RZ, R7 ;  /* 0x000000ffff097224 */ /* 0x000fe200078e0007 */
[----:B------:R-:W-:Y:S01]  /*3270*/  MOV R52, 0x32b0 ;  /* 0x000032b000347802 */ /* 0x000fe20000000f00 */
[----:B------:R-:W-:Y:S02]  /*3280*/  IMAD.MOV.U32 R58, RZ, RZ, R12 ;  /* 0x000000ffff3a7224 */ /* 0x000fe400078e000c */
[----:B------:R-:W-:-:S07]  /*3290*/  IMAD.MOV.U32 R57, RZ, RZ, R13 ;  /* 0x000000ffff397224 */ /* 0x000fce00078e000d */
[----:B------:R-:W-:Y:S05]  /*32a0*/  CALL.REL.NOINC `($__internal_0_$__cuda_sm20_rem_u64) ;  /* 0x0000033400347944 */ /* 0x000fea0003c00000 */
[----:B------:R-:W-:-:S07]  /*32b0*/  MOV R8, R56 ;  /* 0x0000003800087202 */ /* 0x000fce0000000f00 */
.L_x_69:
[----:B------:R-:W-:Y:S05]  /*32c0*/  BSYNC.RECONVERGENT B6 ;  /* 0x0000000000067941 */ /* 0x000fea0003800200 */
.L_x_67:
[C---:B------:R-:W-:Y:S01]  /*32d0*/  SHF.L.U64.HI R9, R8.reuse, 0x1, R9 ;  /* 0x0000000108097819 */ /* 0x040fe20000010209 */
[----:B------:R-:W-:Y:S01]  /*32e0*/  BSSY.RECONVERGENT B6, `(.L_x_70) ;  /* 0x000001d000067945 */ /* 0x000fe20003800200 */
[----:B------:R-:W-:Y:S02]  /*32f0*/  IMAD.SHL.U32 R8, R8, 0x2, RZ ;  /* 0x0000000208087824 */ /* 0x000fe400078e00ff */
[----:B------:R-:W-:-:S04]  /*3300*/  LOP3.LUT R6, R9, R13, RZ, 0xfc, !PT ;  /* 0x0000000d09067212 */ /* 0x000fc800078efcff */
[----:B------:R-:W-:-:S13]  /*3310*/  ISETP.NE.U32.AND P0, PT, R6, RZ, PT ;  /* 0x000000ff0600720c */ /* 0x000fda0003f05070 */
[----:B------:R-:W-:Y:S05]  /*3320*/  @P0 BRA `(.L_x_71) ;  /* 0x00000000004c0947 */ /* 0x000fea0003800000 */
[----:B------:R-:W0:Y:S01]  /*3330*/  I2F.U32.RP R9, R12 ;  /* 0x0000000c00097306 */ /* 0x000e220000209000 */
[----:B------:R-:W-:Y:S01]  /*3340*/  HFMA2 R6, -RZ, RZ, 0, 0 ;  /* 0x00000000ff067431 */ /* 0x000fe200000001ff */
[----:B------:R-:W-:-:S06]  /*3350*/  ISETP.NE.U32.AND P2, PT, R12, RZ, PT ;  /* 0x000000ff0c00720c */ /* 0x000fcc0003f45070 */
[----:B0-----:R-:W0:Y:S02]  /*3360*/  MUFU.RCP R9, R9 ;  /* 0x0000000900097308 */ /* 0x001e240000001000 */
[----:B0-----:R-:W-:Y:S01]  /*3370*/  VIADD R39, R9, 0xffffffe ;  /* 0x0ffffffe09277836 */ /* 0x001fe20000000000 */
[----:B------:R-:W-:-:S05]  /*3380*/  MOV R9, RZ ;  /* 0x000000ff00097202 */ /* 0x000fca0000000f00 */
        /* <DEDUP_REMOVED lines=13> */
.L_x_71:
[----:B------:R-:W-:Y:S01]  /*3460*/  IMAD.MOV.U32 R58, RZ, RZ, R12 ;  /* 0x000000ffff3a7224 */ /* 0x000fe200078e000c */
[----:B------:R-:W-:Y:S01]  /*3470*/  MOV R52, 0x34a0 ;  /* 0x000034a000347802 */ /* 0x000fe20000000f00 */
[----:B------:R-:W-:-:S07]  /*3480*/  IMAD.MOV.U32 R57, RZ, RZ, R13 ;  /* 0x000000ffff397224 */ /* 0x000fce00078e000d */
[----:B------:R-:W-:Y:S05]  /*3490*/  CALL.REL.NOINC `($__internal_0_$__cuda_sm20_rem_u64) ;  /* 0x0000033000b87944 */ /* 0x000fea0003c00000 */
[----:B------:R-:W-:-:S07]  /*34a0*/  IMAD.MOV.U32 R8, RZ, RZ, R56 ;  /* 0x000000ffff087224 */ /* 0x000fce00078e0038 */
.L_x_72:
[----:B------:R-:W-:Y:S05]  /*34b0*/  BSYNC.RECONVERGENT B6 ;  /* 0x0000000000067941 */ /* 0x000fea0003800200 */
.L_x_70:
[C---:B------:R-:W-:Y:S01]  /*34c0*/  SHF.L.U64.HI R9, R8.reuse, 0x1, R9 ;  /* 0x0000000108097819 */ /* 0x040fe20000010209 */
[----:B------:R-:W-:Y:S01]  /*34d0*/  BSSY.RECONVERGENT B6, `(.L_x_73) ;  /* 0x000001d000067945 */ /* 0x000fe20003800200 */
[----:B------:R-:W-:Y:S02]  /*34e0*/  SHF.L.U32 R8, R8, 0x1, RZ ;  /* 0x0000000108087819 */ /* 0x000fe400000006ff */
[----:B------:R-:W-:-:S04]  /*34f0*/  LOP3.LUT R6, R9, R13, RZ, 0xfc, !PT ;  /* 0x0000000d09067212 */ /* 0x000fc800078efcff */
[----:B------:R-:W-:-:S13]  /*3500*/  ISETP.NE.U32.AND P0, PT, R6, RZ, PT ;  /* 0x000000ff0600720c */ /* 0x000fda0003f05070 */
[----:B------:R-:W-:Y:S05]  /*3510*/  @P0 BRA `(.L_x_74) ;  /* 0x00000000004c0947 */ /* 0x000fea0003800000 */
[----:B------:R-:W0:Y:S01]  /*3520*/  I2F.U32.RP R9, R12 ;  /* 0x0000000c00097306 */ /* 0x000e220000209000 */
[----:B------:R-:W-:Y:S01]  /*3530*/  IMAD.MOV.U32 R6, RZ, RZ, RZ ;  /* 0x000000ffff067224 */ /* 0x000fe200078e00ff */
[----:B------:R-:W-:-:S06]  /*3540*/  ISETP.NE.U32.AND P2, PT, R12, RZ, PT ;  /* 0x000000ff0c00720c */ /* 0x000fcc0003f45070 */
[----:B0-----:R-:W0:Y:S02]  /*3550*/  MUFU.RCP R9, R9 ;  /* 0x0000000900097308 */ /* 0x001e240000001000 */
[----:B0-----:R-:W-:Y:S02]  /*3560*/  VIADD R39, R9, 0xffffffe ;  /* 0x0ffffffe09277836 */ /* 0x001fe40000000000 */
[----:B------:R-:W-:-:S04]  /*3570*/  IMAD.MOV.U32 R9, RZ, RZ, RZ ;  /* 0x000000ffff097224 */ /* 0x000fc800078e00ff */
[----:B------:R-:W0:Y:S02]  /*3580*/  F2I.FTZ.U32.TRUNC.NTZ R7, R39 ;  /* 0x0000002700077305 */ /* 0x000e24000021f000 */
[----:B0-----:R-:W-:-:S04]  /*3590*/  IMAD.MOV R53, RZ, RZ, -R7 ;  /* 0x000000ffff357224 */ /* 0x001fc800078e0a07 */
        /* <DEDUP_REMOVED lines=11> */
.L_x_74:
[----:B------:R-:W-:Y:S01]  /*3650*/  MOV R58, R12 ;  /* 0x0000000c003a7202 */ /* 0x000fe20000000f00 */
[----:B------:R-:W-:Y:S01]  /*3660*/  IMAD.MOV.U32 R57, RZ, RZ, R13 ;  /* 0x000000ffff397224 */ /* 0x000fe200078e000d */
[----:B------:R-:W-:-:S07]  /*3670*/  MOV R52, 0x3690 ;  /* 0x0000369000347802 */ /* 0x000fce0000000f00 */
[----:B------:R-:W-:Y:S05]  /*3680*/  CALL.REL.NOINC `($__internal_0_$__cuda_sm20_rem_u64) ;  /* 0x00000330003c7944 */ /* 0x000fea0003c00000 */
[----:B------:R-:W-:-:S07]  /*3690*/  IMAD.MOV.U32 R8, RZ, RZ, R56 ;  /* 0x000000ffff087224 */ /* 0x000fce00078e0038 */
.L_x_75:
[----:B------:R-:W-:Y:S05]  /*36a0*/  BSYNC.RECONVERGENT B6 ;  /* 0x0000000000067941 */ /* 0x000fea0003800200 */
.L_x_73:
[C---:B------:R-:W-:Y:S01]  /*36b0*/  SHF.L.U64.HI R9, R8.reuse, 0x1, R9 ;  /* 0x0000000108097819 */ /* 0x040fe20000010209 */
[----:B------:R-:W-:Y:S01]  /*36c0*/  BSSY.RECONVERGENT B6, `(.L_x_76) ;  /* 0x000001d000067945 */ /* 0x000fe20003800200 */
[----:B------:R-:W-:Y:S02]  /*36d0*/  IMAD.SHL.U32 R8, R8, 0x2, RZ ;  /* 0x0000000208087824 */ /* 0x000fe400078e00ff */
[----:B------:R-:W-:-:S04]  /*36e0*/  LOP3.LUT R6, R9, R13, RZ, 0xfc, !PT ;  /* 0x0000000d09067212 */ /* 0x000fc800078efcff */
[----:B------:R-:W-:-:S13]  /*36f0*/  ISETP.NE.U32.AND P0, PT, R6, RZ, PT ;  /* 0x000000ff0600720c */ /* 0x000fda0003f05070 */
[----:B------:R-:W-:Y:S05]  /*3700*/  @P0 BRA `(.L_x_77) ;  /* 0x00000000004c0947 */ /* 0x000fea0003800000 */
[----:B------:R-:W0:Y:S01]  /*3710*/  I2F.U32.RP R9, R12 ;  /* 0x0000000c00097306 */ /* 0x000e220000209000 */
[----:B------:R-:W-:Y:S01]  /*3720*/  IMAD.MOV.U32 R6, RZ, RZ, RZ ;  /* 0x000000ffff067224 */ /* 0x000fe200078e00ff */
[----:B------:R-:W-:-:S06]  /*3730*/  ISETP.NE.U32.AND P2, PT, R12, RZ, PT ;  /* 0x000000ff0c00720c */ /* 0x000fcc0003f45070 */
[----:B0-----:R-:W0:Y:S02]  /*3740*/  MUFU.RCP R9, R9 ;  /* 0x0000000900097308 */ /* 0x001e240000001000 */
[----:B0-----:R-:W-:Y:S01]  /*3750*/  IADD3 R39, PT, PT, R9, 0xffffffe, RZ ;  /* 0x0ffffffe09277810 */ /* 0x001fe20007ffe0ff */
[----:B------:R-:W-:-:S05]  /*3760*/  IMAD.MOV.U32 R9, RZ, RZ, RZ ;  /* 0x000000ffff097224 */ /* 0x000fca00078e00ff */
        /* <DEDUP_REMOVED lines=13> */
.L_x_77:
[----:B------:R-:W-:Y:S01]  /*3840*/  IMAD.MOV.U32 R58, RZ, RZ, R12 ;  /* 0x000000ffff3a7224 */ /* 0x000fe200078e000c */
[----:B------:R-:W-:Y:S02]  /*3850*/  MOV R57, R13 ;  /* 0x0000000d00397202 */ /* 0x000fe40000000f00 */
[----:B------:R-:W-:-:S07]  /*3860*/  MOV R52, 0x3880 ;  /* 0x0000388000347802 */ /* 0x000fce0000000f00 */
[----:B------:R-:W-:Y:S05]  /*3870*/  CALL.REL.NOINC `($__internal_0_$__cuda_sm20_rem_u64) ;  /* 0x0000032c00c07944 */ /* 0x000fea0003c00000 */
[----:B------:R-:W-:-:S07]  /*3880*/  IMAD.MOV.U32 R8, RZ, RZ, R56 ;  /* 0x000000ffff087224 */ /* 0x000fce00078e0038 */
.L_x_78:
[----:B------:R-:W-:Y:S05]  /*3890*/  BSYNC.RECONVERGENT B6 ;  /* 0x0000000000067941 */ /* 0x000fea0003800200 */
.L_x_76:
        /* <DEDUP_REMOVED lines=13> */
[----:B0-----:R-:W-:-:S05]  /*3970*/  IADD3 R53, PT, PT, RZ, -R7, RZ ;  /* 0x80000007ff357210 */ /* 0x001fca0007ffe0ff */
        /* <DEDUP_REMOVED lines=8> */
[-C--:B------:R-:W-:Y:S02]  /*3a00*/  @P0 IADD3 R8, PT, PT, R8, -R12.reuse, RZ ;  /* 0x8000000c08080210 */ /* 0x080fe40007ffe0ff */
[----:B------:R-:W-:Y:S01]  /*3a10*/  @!P2 LOP3.LUT R8, RZ, R12, RZ, 0x33, !PT ;  /* 0x0000000cff08a212 */ /* 0x000fe200078e33ff */
[----:B------:R-:W-:Y:S06]  /*3a20*/  BRA `(.L_x_81) ;  /* 0x0000000000147947 */ /* 0x000fec0003800000 */
.L_x_80:
[----:B------:R-:W-:Y:S01]  /*3a30*/  IMAD.MOV.U32 R58, RZ, RZ, R12 ;  /* 0x000000ffff3a7224 */ /* 0x000fe200078e000c */
[----:B------:R-:W-:Y:S01]  /*3a40*/  MOV R52, 0x3a70 ;  /* 0x00003a7000347802 */ /* 0x000fe20000000f00 */
[----:B------:R-:W-:-:S07]  /*3a50*/  IMAD.MOV.U32 R57, RZ, RZ, R13 ;  /* 0x000000ffff397224 */ /* 0x000fce00078e000d */
[----:B------:R-:W-:Y:S05]  /*3a60*/  CALL.REL.NOINC `($__internal_0_$__cuda_sm20_rem_u64) ;  /* 0x0000032c00447944 */ /* 0x000fea0003c00000 */
[----:B------:R-:W-:-:S07]  /*3a70*/  MOV R8, R56 ;  /* 0x0000003800087202 */ /* 0x000fce0000000f00 */
.L_x_81:
[----:B------:R-:W-:Y:S05]  /*3a80*/  BSYNC.RECONVERGENT B6 ;  /* 0x0000000000067941 */ /* 0x000fea0003800200 */
.L_x_79:
        /* <DEDUP_REMOVED lines=25> */
.L_x_83:
[----:B------:R-:W-:Y:S01]  /*3c20*/  IMAD.MOV.U32 R58, RZ, RZ, R12 ;  /* 0x000000ffff3a7224 */ /* 0x000fe200078e000c */
[----:B------:R-:W-:Y:S01]  /*3c30*/  MOV R52, 0x3c60 ;  /* 0x00003c6000347802 */ /* 0x000fe20000000f00 */
[----:B------:R-:W-:-:S07]  /*3c40*/  IMAD.MOV.U32 R57, RZ, RZ, R13 ;  /* 0x000000ffff397224 */ /* 0x000fce00078e000d */
[----:B------:R-:W-:Y:S05]  /*3c50*/  CALL.REL.NOINC `($__internal_0_$__cuda_sm20_rem_u64) ;  /* 0x0000032800c87944 */ /* 0x000fea0003c00000 */
[----:B------:R-:W-:-:S07]  /*3c60*/  IMAD.MOV.U32 R8, RZ, RZ, R56 ;  /* 0x000000ffff087224 */ /* 0x000fce00078e0038 */
.L_x_84:
[----:B------:R-:W-:Y:S05]  /*3c70*/  BSYNC.RECONVERGENT B6 ;  /* 0x0000000000067941 */ /* 0x000fea0003800200 */
.L_x_82:
        /* <DEDUP_REMOVED lines=25> */
.L_x_86:
[----:B------:R-:W-:Y:S01]  /*3e10*/  MOV R58, R12 ;  /* 0x0000000c003a7202 */ /* 0x000fe20000000f00 */
[----:B------:R-:W-:Y:S01]  /*3e20*/  IMAD.MOV.U32 R57, RZ, RZ, R13 ;  /* 0x000000ffff397224 */ /* 0x000fe200078e000d */
[----:B------:R-:W-:-:S07]  /*3e30*/  MOV R52, 0x3e50 ;  /* 0x00003e5000347802 */ /* 0x000fce0000000f00 */
[----:B------:R-:W-:Y:S05]  /*3e40*/  CALL.REL.NOINC `($__internal_0_$__cuda_sm20_rem_u64) ;  /* 0x00000328004c7944 */ /* 0x000fea0003c00000 */
[----:B------:R-:W-:-:S07]  /*3e50*/  IMAD.MOV.U32 R8, RZ, RZ, R56 ;  /* 0x000000ffff087224 */ /* 0x000fce00078e0038 */
.L_x_87:
[----:B------:R-:W-:Y:S05]  /*3e60*/  BSYNC.RECONVERGENT B6 ;  /* 0x0000000000067941 */ /* 0x000fea0003800200 */
.L_x_85:
        /* <DEDUP_REMOVED lines=25> */
.L_x_89:
[----:B------:R-:W-:Y:S01]  /*4000*/  IMAD.MOV.U32 R58, RZ, RZ, R12 ;  /* 0x000000ffff3a7224 */ /* 0x000fe200078e000c */
[----:B------:R-:W-:Y:S02]  /*4010*/  MOV R57, R13 ;  /* 0x0000000d00397202 */ /* 0x000fe40000000f00 */
[----:B------:R-:W-:-:S07]  /*4020*/  MOV R52, 0x4040 ;  /* 0x0000404000347802 */ /* 0x000fce0000000f00 */
[----:B------:R-:W-:Y:S05]  /*4030*/  CALL.REL.NOINC `($__internal_0_$__cuda_sm20_rem_u64) ;  /* 0x0000032400d07944 */ /* 0x000fea0003c00000 */
[----:B------:R-:W-:-:S07]  /*4040*/  IMAD.MOV.U32 R8, RZ, RZ, R56 ;  /* 0x000000ffff087224 */ /* 0x000fce00078e0038 */
.L_x_90:
[----:B------:R-:W-:Y:S05]  /*4050*/  BSYNC.RECONVERGENT B6 ;  /* 0x0000000000067941 */ /* 0x000fea0003800200 */
.L_x_88:
        /* <DEDUP_REMOVED lines=25> */
.L_x_92:
[----:B------:R-:W-:Y:S01]  /*41f0*/  IMAD.MOV.U32 R58, RZ, RZ, R12 ;  /* 0x000000ffff3a7224 */ /* 0x000fe200078e000c */
[----:B------:R-:W-:Y:S01]  /*4200*/  MOV R52, 0x4230 ;  /* 0x0000423000347802 */ /* 0x000fe20000000f00 */
[----:B------:R-:W-:-:S07]  /*4210*/  IMAD.MOV.U32 R57, RZ, RZ, R13 ;  /* 0x000000ffff397224 */ /* 0x000fce00078e000d */
[----:B------:R-:W-:Y:S05]  /*4220*/  CALL.REL.NOINC `($__internal_0_$__cuda_sm20_rem_u64) ;  /* 0x0000032400547944 */ /* 0x000fea0003c00000 */
[----:B------:R-:W-:-:S07]  /*4230*/  MOV R8, R56 ;  /* 0x0000003800087202 */ /* 0x000fce0000000f00 */
.L_x_93:
[----:B------:R-:W-:Y:S05]  /*4240*/  BSYNC.RECONVERGENT B6 ;  /* 0x0000000000067941 */ /* 0x000fea0003800200 */
.L_x_91:
        /* <DEDUP_REMOVED lines=25> */
.L_x_95:
[----:B------:R-:W-:Y:S01]  /*43e0*/  IMAD.MOV.U32 R58, RZ, RZ, R12 ;  /* 0x000000ffff3a7224 */ /* 0x000fe200078e000c */
[----:B------:R-:W-:Y:S01]  /*43f0*/  MOV R52, 0x4420 ;  /* 0x0000442000347802 */ /* 0x000fe20000000f00 */
[----:B------:R-:W-:-:S07]  /*4400*/  IMAD.MOV.U32 R57, RZ, RZ, R13 ;  /* 0x000000ffff397224 */ /* 0x000fce00078e000d */
[----:B------:R-:W-:Y:S05]  /*4410*/  CALL.REL.NOINC `($__internal_0_$__cuda_sm20_rem_u64) ;  /* 0x0000032000d87944 */ /* 0x000fea0003c00000 */
[----:B------:R-:W-:-:S07]  /*4420*/  IMAD.MOV.U32 R8, RZ, RZ, R56 ;  /* 0x000000ffff087224 */ /* 0x000fce00078e0038 */
.L_x_96:
[----:B------:R-:W-:Y:S05]  /*4430*/  BSYNC.RECONVERGENT B6 ;  /* 0x0000000000067941 */ /* 0x000fea0003800200 */
.L_x_94:
        /* <DEDUP_REMOVED lines=25> */
.L_x_98:
[----:B------:R-:W-:Y:S01]  /*45d0*/  MOV R58, R12 ;  /* 0x0000000c003a7202 */ /* 0x000fe20000000f00 */
[----:B------:R-:W-:Y:S01]  /*45e0*/  IMAD.MOV.U32 R57, RZ, RZ, R13 ;  /* 0x000000ffff397224 */ /* 0x000fe200078e000d */
[----:B------:R-:W-:-:S07]  /*45f0*/  MOV R52, 0x4610 ;  /* 0x0000461000347802 */ /* 0x000fce0000000f00 */
[----:B------:R-:W-:Y:S05]  /*4600*/  CALL.REL.NOINC `($__internal_0_$__cuda_sm20_rem_u64) ;  /* 0x00000320005c7944 */ /* 0x000fea0003c00000 */
[----:B------:R-:W-:-:S07]  /*4610*/  IMAD.MOV.U32 R8, RZ, RZ, R56 ;  /* 0x000000ffff087224 */ /* 0x000fce00078e0038 */
.L_x_99:
[----:B------:R-:W-:Y:S05]  /*4620*/  BSYNC.RECONVERGENT B6 ;  /* 0x0000000000067941 */ /* 0x000fea0003800200 */
.L_x_97:
        /* <DEDUP_REMOVED lines=25> */
.L_x_101:
[----:B------:R-:W-:Y:S01]  /*47c0*/  IMAD.MOV.U32 R58, RZ, RZ, R12 ;  /* 0x000000ffff3a7224 */ /* 0x000fe200078e000c */
[----:B------:R-:W-:Y:S02]  /*47d0*/  MOV R57, R13 ;  /* 0x0000000d00397202 */ /* 0x000fe40000000f00 */
[----:B------:R-:W-:-:S07]  /*47e0*/  MOV R52, 0x4800 ;  /* 0x0000480000347802 */ /* 0x000fce0000000f00 */
[----:B------:R-:W-:Y:S05]  /*47f0*/  CALL.REL.NOINC `($__internal_0_$__cuda_sm20_rem_u64) ;  /* 0x0000031c00e07944 */ /* 0x000fea0003c00000 */
[----:B------:R-:W-:-:S07]  /*4800*/  IMAD.MOV.U32 R8, RZ, RZ, R56 ;  /* 0x000000ffff087224 */ /* 0x000fce00078e0038 */
.L_x_102:
[----:B------:R-:W-:Y:S05]  /*4810*/  BSYNC.RECONVERGENT B6 ;  /* 0x0000000000067941 */ /* 0x000fea0003800200 */
.L_x_100:
        /* <DEDUP_REMOVED lines=25> */
.L_x_104:
[----:B------:R-:W-:Y:S01]  /*49b0*/  IMAD.MOV.U32 R58, RZ, RZ, R12 ;  /* 0x000000ffff3a7224 */ /* 0x000fe200078e000c */
[----:B------:R-:W-:Y:S01]  /*49c0*/  MOV R52, 0x49f0 ;  /* 0x000049f000347802 */ /* 0x000fe20000000f00 */
[----:B------:R-:W-:-:S07]  /*49d0*/  IMAD.MOV.U32 R57, RZ, RZ, R13 ;  /* 0x000000ffff397224 */ /* 0x000fce00078e000d */
[----:B------:R-:W-:Y:S05]  /*49e0*/  CALL.REL.NOINC `($__internal_0_$__cuda_sm20_rem_u64) ;  /* 0x0000031c00647944 */ /* 0x000fea0003c00000 */
[----:B------:R-:W-:-:S07]  /*49f0*/  MOV R8, R56 ;  /* 0x0000003800087202 */ /* 0x000fce0000000f00 */
.L_x_105:
[----:B------:R-:W-:Y:S05]  /*4a00*/  BSYNC.RECONVERGENT B6 ;  /* 0x0000000000067941 */ /* 0x000fea0003800200 */
.L_x_103:
        /* <DEDUP_REMOVED lines=25> */
.L_x_107:
[----:B------:R-:W-:Y:S01]  /*4ba0*/  IMAD.MOV.U32 R58, RZ, RZ, R12 ;  /* 0x000000ffff3a7224 */ /* 0x000fe200078e000c */
[----:B------:R-:W-:Y:S01]  /*4bb0*/  MOV R52, 0x4be0 ;  /* 0x00004be000347802 */ /* 0x000fe20000000f00 */
[----:B------:R-:W-:-:S07]  /*4bc0*/  IMAD.MOV.U32 R57, RZ, RZ, R13 ;  /* 0x000000ffff397224 */ /* 0x000fce00078e000d */
[----:B------:R-:W-:Y:S05]  /*4bd0*/  CALL.REL.NOINC `($__internal_0_$__cuda_sm20_rem_u64) ;  /* 0x0000031800e87944 */ /* 0x000fea0003c00000 */
[----:B------:R-:W-:-:S07]  /*4be0*/  IMAD.MOV.U32 R8, RZ, RZ, R56 ;  /* 0x000000ffff087224 */ /* 0x000fce00078e0038 */
.L_x_108:
[----:B------:R-:W-:Y:S05]  /*4bf0*/  BSYNC.RECONVERGENT B6 ;  /* 0x0000000000067941 */ /* 0x000fea0003800200 */
.L_x_106:
        /* <DEDUP_REMOVED lines=25> */
.L_x_110:
[----:B------:R-:W-:Y:S01]  /*4d90*/  MOV R58, R12 ;  /* 0x0000000c003a7202 */ /* 0x000fe20000000f00 */
[----:B------:R-:W-:Y:S01]  /*4da0*/  IMAD.MOV.U32 R57, RZ, RZ, R13 ;  /* 0x000000ffff397224 */ /* 0x000fe200078e000d */
[----:B------:R-:W-:-:S07]  /*4db0*/  MOV R52, 0x4dd0 ;  /* 0x00004dd000347802 */ /* 0x000fce0000000f00 */
[----:B------:R-:W-:Y:S05]  /*4dc0*/  CALL.REL.NOINC `($__internal_0_$__cuda_sm20_rem_u64) ;  /* 0x00000318006c7944 */ /* 0x000fea0003c00000 */
[----:B------:R-:W-:-:S07]  /*4dd0*/  IMAD.MOV.U32 R8, RZ, RZ, R56 ;  /* 0x000000ffff087224 */ /* 0x000fce00078e0038 */
.L_x_111:
[----:B------:R-:W-:Y:S05]  /*4de0*/  BSYNC.RECONVERGENT B6 ;  /* 0x0000000000067941 */ /* 0x000fea0003800200 */
.L_x_109:
        /* <DEDUP_REMOVED lines=25> */
.L_x_113:
[----:B------:R-:W-:Y:S01]  /*4f80*/  IMAD.MOV.U32 R58, RZ, RZ, R12 ;  /* 0x000000ffff3a7224 */ /* 0x000fe200078e000c */
[----:B------:R-:W-:Y:S02]  /*4f90*/  MOV R57, R13 ;  /* 0x0000000d00397202 */ /* 0x000fe40000000f00 */
[----:B------:R-:W-:-:S07]  /*4fa0*/  MOV R52, 0x4fc0 ;  /* 0x00004fc000347802 */ /* 0x000fce0000000f00 */
[----:B------:R-:W-:Y:S05]  /*4fb0*/  CALL.REL.NOINC `($__internal_0_$__cuda_sm20_rem_u64) ;  /* 0x0000031400f07944 */ /* 0x000fea0003c00000 */
[----:B------:R-:W-:-:S07]  /*4fc0*/  IMAD.MOV.U32 R8, RZ, RZ, R56 ;  /* 0x000000ffff087224 */ /* 0x000fce00078e0038 */
.L_x_114:
[----:B------:R-:W-:Y:S05]  /*4fd0*/  BSYNC.RECONVERGENT B6 ;  /* 0x0000000000067941 */ /* 0x000fea0003800200 */
.L_x_112:
        /* <DEDUP_REMOVED lines=25> */
.L_x_116:
[----:B------:R-:W-:Y:S01]  /*5170*/  IMAD.MOV.U32 R58, RZ, RZ, R12 ;  /* 0x000000ffff3a7224 */ /* 0x000fe200078e000c */
[----:B------:R-:W-:Y:S01]  /*5180*/  MOV R52, 0x51b0 ;  /* 0x000051b000347802 */ /* 0x000fe20000000f00 */
[----:B------:R-:W-:-:S07]  /*5190*/  IMAD.MOV.U32 R57, RZ, RZ, R13 ;  /* 0x000000ffff397224 */ /* 0x000fce00078e000d */
[----:B------:R-:W-:Y:S05]  /*51a0*/  CALL.REL.NOINC `($__internal_0_$__cuda_sm20_rem_u64) ;  /* 0x0000031400747944 */ /* 0x000fea0003c00000 */
[----:B------:R-:W-:-:S07]  /*51b0*/  MOV R8, R56 ;  /* 0x0000003800087202 */ /* 0x000fce0000000f00 */
.L_x_117:
[----:B------:R-:W-:Y:S05]  /*51c0*/  BSYNC.RECONVERGENT B6 ;  /* 0x0000000000067941 */ /* 0x000fea0003800200 */
.L_x_115:
        /* <DEDUP_REMOVED lines=25> */
.L_x_119:
[----:B------:R-:W-:Y:S01]  /*5360*/  IMAD.MOV.U32 R58, RZ, RZ, R12 ;  /* 0x000000ffff3a7224 */ /* 0x000fe200078e000c */
[----:B------:R-:W-:Y:S01]  /*5370*/  MOV R52, 0x53a0 ;  /* 0x000053a000347802 */ /* 0x000fe20000000f00 */
[----:B------:R-:W-:-:S07]  /*5380*/  IMAD.MOV.U32 R57, RZ, RZ, R13 ;  /* 0x000000ffff397224 */ /* 0x000fce00078e000d */
[----:B------:R-:W-:Y:S05]  /*5390*/  CALL.REL.NOINC `($__internal_0_$__cuda_sm20_rem_u64) ;  /* 0x0000031000f87944 */ /* 0x000fea0003c00000 */
[----:B------:R-:W-:-:S07]  /*53a0*/  IMAD.MOV.U32 R8, RZ, RZ, R56 ;  /* 0x000000ffff087224 */ /* 0x000fce00078e0038 */
.L_x_120:
[----:B------:R-:W-:Y:S05]  /*53b0*/  BSYNC.RECONVERGENT B6 ;  /* 0x0000000000067941 */ /* 0x000fea0003800200 */
.L_x_118:
        /* <DEDUP_REMOVED lines=25> */
.L_x_122:
[----:B------:R-:W-:Y:S01]  /*5550*/  MOV R58, R12 ;  /* 0x0000000c003a7202 */ /* 0x000fe20000000f00 */
[----:B------:R-:W-:Y:S01]  /*5560*/  IMAD.MOV.U32 R57, RZ, RZ, R13 ;  /* 0x000000ffff397224 */ /* 0x000fe200078e000d */
[----:B------:R-:W-:-:S07]  /*5570*/  MOV R52, 0x5590 ;  /* 0x0000559000347802 */ /* 0x000fce0000000f00 */
[----:B------:R-:W-:Y:S05]  /*5580*/  CALL.REL.NOINC `($__internal_0_$__cuda_sm20_rem_u64) ;  /* 0x00000310007c7944 */ /* 0x000fea0003c00000 */
[----:B------:R-:W-:-:S07]  /*5590*/  IMAD.MOV.U32 R8, RZ, RZ, R56 ;  /* 0x000000ffff087224 */ /* 0x000fce00078e0038 */
.L_x_123:
[----:B------:R-:W-:Y:S05]  /*55a0*/  BSYNC.RECONVERGENT B6 ;  /* 0x0000000000067941 */ /* 0x000fea0003800200 */
.L_x_121:
        /* <DEDUP_REMOVED lines=25> */
.L_x_125:
[----:B------:R-:W-:Y:S01]  /*5740*/  IMAD.MOV.U32 R58, RZ, RZ, R12 ;  /* 0x000000ffff3a7224 */ /* 0x000fe200078e000c */
[----:B------:R-:W-:Y:S02]  /*5750*/  MOV R57, R13 ;  /* 0x0000000d00397202 */ /* 0x000fe40000000f00 */
[----:B------:R-:W-:-:S07]  /*5760*/  MOV R52, 0x5780 ;  /* 0x0000578000347802 */ /* 0x000fce0000000f00 */
[----:B------:R-:W-:Y:S05]  /*5770*/  CALL.REL.NOINC `($__internal_0_$__cuda_sm20_rem_u64) ;  /* 0x0000031000007944 */ /* 0x000fea0003c00000 */
[----:B------:R-:W-:-:S07]  /*5780*/  IMAD.MOV.U32 R8, RZ, RZ, R56 ;  /* 0x000000ffff087224 */ /* 0x000fce00078e0038 */
.L_x_126:
[----:B------:R-:W-:Y:S05]  /*5790*/  BSYNC.RECONVERGENT B6 ;  /* 0x0000000000067941 */ /* 0x000fea0003800200 */
.L_x_124:
        /* <DEDUP_REMOVED lines=25> */
.L_x_128:
[----:B------:R-:W-:Y:S01]  /*5930*/  IMAD.MOV.U32 R58, RZ, RZ, R12 ;  /* 0x000000ffff3a7224 */ /* 0x000fe200078e000c */
[----:B------:R-:W-:Y:S01]  /*5940*/  MOV R52, 0x5970 ;  /* 0x0000597000347802 */ /* 0x000fe20000000f00 */
[----:B------:R-:W-:-:S07]  /*5950*/  IMAD.MOV.U32 R57, RZ, RZ, R13 ;  /* 0x000000ffff397224 */ /* 0x000fce00078e000d */
[----:B------:R-:W-:Y:S05]  /*5960*/  CALL.REL.NOINC `($__internal_0_$__cuda_sm20_rem_u64) ;  /* 0x0000030c00847944 */ /* 0x000fea0003c00000 */
[----:B------:R-:W-:-:S07]  /*5970*/  MOV R8, R56 ;  /* 0x0000003800087202 */ /* 0x000fce0000000f00 */
.L_x_129:
[----:B------:R-:W-:Y:S05]  /*5980*/  BSYNC.RECONVERGENT B6 ;  /* 0x0000000000067941 */ /* 0x000fea0003800200 */
.L_x_127:
        /* <DEDUP_REMOVED lines=25> */
.L_x_131:
[----:B------:R-:W-:Y:S01]  /*5b20*/  IMAD.MOV.U32 R58, RZ, RZ, R12 ;  /* 0x000000ffff3a7224 */ /* 0x000fe200078e000c */
[----:B------:R-:W-:Y:S01]  /*5b30*/  MOV R52, 0x5b60 ;  /* 0x00005b6000347802 */ /* 0x000fe20000000f00 */
[----:B------:R-:W-:-:S07]  /*5b40*/  IMAD.MOV.U32 R57, RZ, RZ, R13 ;  /* 0x000000ffff397224 */ /* 0x000fce00078e000d */
[----:B------:R-:W-:Y:S05]  /*5b50*/  CALL.REL.NOINC `($__internal_0_$__cuda_sm20_rem_u64) ;  /* 0x0000030c00087944 */ /* 0x000fea0003c00000 */
[----:B------:R-:W-:-:S07]  /*5b60*/  IMAD.MOV.U32 R8, RZ, RZ, R56 ;  /* 0x000000ffff087224 */ /* 0x000fce00078e0038 */
.L_x_132:
[----:B------:R-:W-:Y:S05]  /*5b70*/  BSYNC.RECONVERGENT B6 ;  /* 0x0000000000067941 */ /* 0x000fea0003800200 */
.L_x_130:
        /* <DEDUP_REMOVED lines=25> */
.L_x_134:
[----:B------:R-:W-:Y:S01]  /*5d10*/  MOV R58, R12 ;  /* 0x0000000c003a7202 */ /* 0x000fe20000000f00 */
[----:B------:R-:W-:Y:S01]  /*5d20*/  IMAD.MOV.U32 R57, RZ, RZ, R13 ;  /* 0x000000ffff397224 */ /* 0x000fe200078e000d */
[----:B------:R-:W-:-:S07]  /*5d30*/  MOV R52, 0x5d50 ;  /* 0x00005d5000347802 */ /* 0x000fce0000000f00 */
[----:B------:R-:W-:Y:S05]  /*5d40*/  CALL.REL.NOINC `($__internal_0_$__cuda_sm20_rem_u64) ;  /* 0x00000308008c7944 */ /* 0x000fea0003c00000 */
[----:B------:R-:W-:-:S07]  /*5d50*/  IMAD.MOV.U32 R8, RZ, RZ, R56 ;  /* 0x000000ffff087224 */ /* 0x000fce00078e0038 */
.L_x_135:
[----:B------:R-:W-:Y:S05]  /*5d60*/  BSYNC.RECONVERGENT B6 ;  /* 0x0000000000067941 */ /* 0x000fea0003800200 */
.L_x_133:
        /* <DEDUP_REMOVED lines=25> */
.L_x_137:
[----:B------:R-:W-:Y:S01]  /*5f00*/  IMAD.MOV.U32 R58, RZ, RZ, R12 ;  /* 0x000000ffff3a7224 */ /* 0x000fe200078e000c */
[----:B------:R-:W-:Y:S02]  /*5f10*/  MOV R57, R13 ;  /* 0x0000000d00397202 */ /* 0x000fe40000000f00 */
[----:B------:R-:W-:-:S07]  /*5f20*/  MOV R52, 0x5f40 ;  /* 0x00005f4000347802 */ /* 0x000fce0000000f00 */
[----:B------:R-:W-:Y:S05]  /*5f30*/  CALL.REL.NOINC `($__internal_0_$__cuda_sm20_rem_u64) ;  /* 0x0000030800107944 */ /* 0x000fea0003c00000 */
[----:B------:R-:W-:-:S07]  /*5f40*/  IMAD.MOV.U32 R8, RZ, RZ, R56 ;  /* 0x000000ffff087224 */ /* 0x000fce00078e0038 */
.L_x_138:
[----:B------:R-:W-:Y:S05]  /*5f50*/  BSYNC.RECONVERGENT B6 ;  /* 0x0000000000067941 */ /* 0x000fea0003800200 */
.L_x_136:
        /* <DEDUP_REMOVED lines=25> */
.L_x_140:
[----:B------:R-:W-:Y:S01]  /*60f0*/  IMAD.MOV.U32 R58, RZ, RZ, R12 ;  /* 0x000000ffff3a7224 */ /* 0x000fe200078e000c */
[----:B------:R-:W-:Y:S01]  /*6100*/  MOV R52, 0x6130 ;  /* 0x0000613000347802 */ /* 0x000fe20000000f00 */
[----:B------:R-:W-:-:S07]  /*6110*/  IMAD.MOV.U32 R57, RZ, RZ, R13 ;  /* 0x000000ffff397224 */ /* 0x000fce00078e000d */
[----:B------:R-:W-:Y:S05]  /*6120*/  CALL.REL.NOINC `($__internal_0_$__cuda_sm20_rem_u64) ;  /* 0x0000030400947944 */ /* 0x000fea0003c00000 */
[----:B------:R-:W-:-:S07]  /*6130*/  MOV R8, R56 ;  /* 0x0000003800087202 */ /* 0x000fce0000000f00 */
.L_x_141:
[----:B------:R-:W-:Y:S05]  /*6140*/  BSYNC.RECONVERGENT B6 ;  /* 0x0000000000067941 */ /* 0x000fea0003800200 */
.L_x_139:
        /* <DEDUP_REMOVED lines=25> */
.L_x_143:
[----:B------:R-:W-:Y:S01]  /*62e0*/  IMAD.MOV.U32 R58, RZ, RZ, R12 ;  /* 0x000000ffff3a7224 */ /* 0x000fe200078e000c */
[----:B------:R-:W-:Y:S01]  /*62f0*/  MOV R52, 0x6320 ;  /* 0x0000632000347802 */ /* 0x000fe20000000f00 */
[----:B------:R-:W-:-:S07]  /*6300*/  IMAD.MOV.U32 R57, RZ, RZ, R13 ;  /* 0x000000ffff397224 */ /* 0x000fce00078e000d */
[----:B------:R-:W-:Y:S05]  /*6310*/  CALL.REL.NOINC `($__internal_0_$__cuda_sm20_rem_u64) ;  /* 0x0000030400187944 */ /* 0x000fea0003c00000 */
[----:B------:R-:W-:-:S07]  /*6320*/  IMAD.MOV.U32 R8, RZ, RZ, R56 ;  /* 0x000000ffff087224 */ /* 0x000fce00078e0038 */
.L_x_144:
[----:B------:R-:W-:Y:S05]  /*6330*/  BSYNC.RECONVERGENT B6 ;  /* 0x0000000000067941 */ /* 0x000fea0003800200 */
.L_x_142:
        /* <DEDUP_REMOVED lines=25> */
.L_x_146:
[----:B------:R-:W-:Y:S01]  /*64d0*/  MOV R58, R12 ;  /* 0x0000000c003a7202 */ /* 0x000fe20000000f00 */
[----:B------:R-:W-:Y:S01]  /*64e0*/  IMAD.MOV.U32 R57, RZ, RZ, R13 ;  /* 0x000000ffff397224 */ /* 0x000fe200078e000d */
[----:B------:R-:W-:-:S07]  /*64f0*/  MOV R52, 0x6510 ;  /* 0x0000651000347802 */ /* 0x000fce0000000f00 */
[----:B------:R-:W-:Y:S05]  /*6500*/  CALL.REL.NOINC `($__internal_0_$__cuda_sm20_rem_u64) ;  /* 0x00000300009c7944 */ /* 0x000fea0003c00000 */
[----:B------:R-:W-:-:S07]  /*6510*/  IMAD.MOV.U32 R8, RZ, RZ, R56 ;  /* 0x000000ffff087224 */ /* 0x000fce00078e0038 */
.L_x_147:
[----:B------:R-:W-:Y:S05]  /*6520*/  BSYNC.RECONVERGENT B6 ;  /* 0x0000000000067941 */ /* 0x000fea0003800200 */
.L_x_145:
        /* <DEDUP_REMOVED lines=25> */
.L_x_149:
[----:B------:R-:W-:Y:S01]  /*66c0*/  IMAD.MOV.U32 R58, RZ, RZ, R12 ;  /* 0x000000ffff3a7224 */ /* 0x000fe200078e000c */
[----:B------:R-:W-:Y:S02]  /*66d0*/  MOV R57, R13 ;  /* 0x0000000d00397202 */ /* 0x000fe40000000f00 */
[----:B------:R-:W-:-:S07]  /*66e0*/  MOV R52, 0x6700 ;  /* 0x0000670000347802 */ /* 0x000fce0000000f00 */
[----:B------:R-:W-:Y:S05]  /*66f0*/  CALL.REL.NOINC `($__internal_0_$__cuda_sm20_rem_u64) ;  /* 0x0000030000207944 */ /* 0x000fea0003c00000 */
[----:B------:R-:W-:-:S07]  /*6700*/  IMAD.MOV.U32 R8, RZ, RZ, R56 ;  /* 0x000000ffff087224 */ /* 0x000fce00078e0038 */
.L_x_150:
[----:B------:R-:W-:Y:S05]  /*6710*/  BSYNC.RECONVERGENT B6 ;  /* 0x0000000000067941 */ /* 0x000fea0003800200 */
.L_x_148:
        /* <DEDUP_REMOVED lines=25> */
.L_x_152:
[----:B------:R-:W-:Y:S01]  /*68b0*/  IMAD.MOV.U32 R58, RZ, RZ, R12 ;  /* 0x000000ffff3a7224 */ /* 0x000fe200078e000c */
[----:B------:R-:W-:Y:S01]  /*68c0*/  MOV R52, 0x68f0 ;  /* 0x000068f000347802 */ /* 0x000fe20000000f00 */
[----:B------:R-:W-:-:S07]  /*68d0*/  IMAD.MOV.U32 R57, RZ, RZ, R13 ;  /* 0x000000ffff397224 */ /* 0x000fce00078e000d */
[----:B------:R-:W-:Y:S05]  /*68e0*/  CALL.REL.NOINC `($__internal_0_$__cuda_sm20_rem_u64) ;  /* 0x000002fc00a47944 */ /* 0x000fea0003c00000 */
[----:B------:R-:W-:-:S07]  /*68f0*/  MOV R8, R56 ;  /* 0x0000003800087202 */ /* 0x000fce0000000f00 */
.L_x_153:
[----:B------:R-:W-:Y:S05]  /*6900*/  BSYNC.RECONVERGENT B6 ;  /* 0x0000000000067941 */ /* 0x000fea0003800200 */
.L_x_151:
        /* <DEDUP_REMOVED lines=25> */
.L_x_155:
[----:B------:R-:W-:Y:S01]  /*6aa0*/  IMAD.MOV.U32 R58, RZ, RZ, R12 ;  /* 0x000000ffff3a7224 */ /* 0x000fe200078e000c */
[----:B------:R-:W-:Y:S01]  /*6ab0*/  MOV R52, 0x6ae0 ;  /* 0x00006ae000347802 */ /* 0x000fe20000000f00 */
[----:B------:R-:W-:-:S07]  /*6ac0*/  IMAD.MOV.U32 R57, RZ, RZ, R13 ;  /* 0x000000ffff397224 */ /* 0x000fce00078e000d */
[----:B------:R-:W-:Y:S05]  /*6ad0*/  CALL.REL.NOINC `($__internal_0_$__cuda_sm20_rem_u64) ;  /* 0x000002fc00287944 */ /* 0x000fea0003c00000 */
[----:B------:R-:W-:-:S07]  /*6ae0*/  IMAD.MOV.U32 R8, RZ, RZ, R56 ;  /* 0x000000ffff087224 */ /* 0x000fce00078e0038 */
.L_x_156:
[----:B------:R-:W-:Y:S05]  /*6af0*/  BSYNC.RECONVERGENT B6 ;  /* 0x0000000000067941 */ /* 0x000fea0003800200 */
.L_x_154:
        /* <DEDUP_REMOVED lines=25> */
.L_x_158:
[----:B------:R-:W-:Y:S01]  /*6c90*/  MOV R58, R12 ;  /* 0x0000000c003a7202 */ /* 0x000fe20000000f00 */
[----:B------:R-:W-:Y:S01]  /*6ca0*/  IMAD.MOV.U32 R57, RZ, RZ, R13 ;  /* 0x000000ffff397224 */ /* 0x000fe200078e000d */
[----:B------:R-:W-:-:S07]  /*6cb0*/  MOV R52, 0x6cd0 ;  /* 0x00006cd000347802 */ /* 0x000fce0000000f00 */
[----:B------:R-:W-:Y:S05]  /*6cc0*/  CALL.REL.NOINC `($__internal_0_$__cuda_sm20_rem_u64) ;  /* 0x000002f800ac7944 */ /* 0x000fea0003c00000 */
[----:B------:R-:W-:-:S07]  /*6cd0*/  IMAD.MOV.U32 R8, RZ, RZ, R56 ;  /* 0x000000ffff087224 */ /* 0x000fce00078e0038 */
.L_x_159:
[----:B------:R-:W-:Y:S05]  /*6ce0*/  BSYNC.RECONVERGENT B6 ;  /* 0x0000000000067941 */ /* 0x000fea0003800200 */
.L_x_157:
        /* <DEDUP_REMOVED lines=25> */
.L_x_161:
[----:B------:R-:W-:Y:S01]  /*6e80*/  IMAD.MOV.U32 R58, RZ, RZ, R12 ;  /* 0x000000ffff3a7224 */ /* 0x000fe200078e000c */
[----:B------:R-:W-:Y:S02]  /*6e90*/  MOV R57, R13 ;  /* 0x0000000d00397202 */ /* 0x000fe40000000f00 */
[----:B------:R-:W-:-:S07]  /*6ea0*/  MOV R52, 0x6ec0 ;  /* 0x00006ec000347802 */ /* 0x000fce0000000f00 */
[----:B------:R-:W-:Y:S05]  /*6eb0*/  CALL.REL.NOINC `($__internal_0_$__cuda_sm20_rem_u64) ;  /* 0x000002f800307944 */ /* 0x000fea0003c00000 */
[----:B------:R-:W-:-:S07]  /*6ec0*/  IMAD.MOV.U32 R8, RZ, RZ, R56 ;  /* 0x000000ffff087224 */ /* 0x000fce00078e0038 */
.L_x_162:
[----:B------:R-:W-:Y:S05]  /*6ed0*/  BSYNC.RECONVERGENT B6 ;  /* 0x0000000000067941 */ /* 0x000fea0003800200 */
.L_x_160:
        /* <DEDUP_REMOVED lines=25> */
.L_x_164:
[----:B------:R-:W-:Y:S01]  /*7070*/  IMAD.MOV.U32 R58, RZ, RZ, R12 ;  /* 0x000000ffff3a7224 */ /* 0x000fe200078e000c */
[----:B------:R-:W-:Y:S01]  /*7080*/  MOV R52, 0x70b0 ;  /* 0x000070b000347802 */ /* 0x000fe20000000f00 */
[----:B------:R-:W-:-:S07]  /*7090*/  IMAD.MOV.U32 R57, RZ, RZ, R13 ;  /* 0x000000ffff397224 */ /* 0x000fce00078e000d */
[----:B------:R-:W-:Y:S05]  /*70a0*/  CALL.REL.NOINC `($__internal_0_$__cuda_sm20_rem_u64) ;  /* 0x000002f400b47944 */ /* 0x000fea0003c00000 */
[----:B------:R-:W-:-:S07]  /*70b0*/  MOV R8, R56 ;  /* 0x0000003800087202 */ /* 0x000fce0000000f00 */
.L_x_165:
[----:B------:R-:W-:Y:S05]  /*70c0*/  BSYNC.RECONVERGENT B6 ;  /* 0x0000000000067941 */ /* 0x000fea0003800200 */
.L_x_163:
        /* <DEDUP_REMOVED lines=25> */
.L_x_167:
[----:B------:R-:W-:Y:S01]  /*7260*/  IMAD.MOV.U32 R58, RZ, RZ, R12 ;  /* 0x000000ffff3a7224 */ /* 0x000fe200078e000c */
[----:B------:R-:W-:Y:S01]  /*7270*/  MOV R52, 0x72a0 ;  /* 0x000072a000347802 */ /* 0x000fe20000000f00 */
[----:B------:R-:W-:-:S07]  /*7280*/  IMAD.MOV.U32 R57, RZ, RZ, R13 ;  /* 0x000000ffff397224 */ /* 0x000fce00078e000d */
[----:B------:R-:W-:Y:S05]  /*7290*/  CALL.REL.NOINC `($__internal_0_$__cuda_sm20_rem_u64) ;  /* 0x000002f400387944 */ /* 0x000fea0003c00000 */
[----:B------:R-:W-:-:S07]  /*72a0*/  IMAD.MOV.U32 R8, RZ, RZ, R56 ;  /* 0x000000ffff087224 */ /* 0x000fce00078e0038 */
.L_x_168:
[----:B------:R-:W-:Y:S05]  /*72b0*/  BSYNC.RECONVERGENT B6 ;  /* 0x0000000000067941 */ /* 0x000fea0003800200 */
.L_x_166:
        /* <DEDUP_REMOVED lines=25> */
.L_x_170:
[----:B------:R-:W-:Y:S01]  /*7450*/  MOV R58, R12 ;  /* 0x0000000c003a7202 */ /* 0x000fe20000000f00 */
[----:B------:R-:W-:Y:S01]  /*7460*/  IMAD.MOV.U32 R57, RZ, RZ, R13 ;  /* 0x000000ffff397224 */ /* 0x000fe200078e000d */
[----:B------:R-:W-:-:S07]  /*7470*/  MOV R52, 0x7490 ;  /* 0x0000749000347802 */ /* 0x000fce0000000f00 */
[----:B------:R-:W-:Y:S05]  /*7480*/  CALL.REL.NOINC `($__internal_0_$__cuda_sm20_rem_u64) ;  /* 0x000002f000bc7944 */ /* 0x000fea0003c00000 */
[----:B------:R-:W-:-:S07]  /*7490*/  IMAD.MOV.U32 R8, RZ, RZ, R56 ;  /* 0x000000ffff087224 */ /* 0x000fce00078e0038 */
.L_x_171:
[----:B------:R-:W-:Y:S05]  /*74a0*/  BSYNC.RECONVERGENT B6 ;  /* 0x0000000000067941 */ /* 0x000fea0003800200 */
.L_x_169:
        /* <DEDUP_REMOVED lines=25> */
.L_x_173:
[----:B------:R-:W-:Y:S01]  /*7640*/  IMAD.MOV.U32 R58, RZ, RZ, R12 ;  /* 0x000000ffff3a7224 */ /* 0x000fe200078e000c */
[----:B------:R-:W-:Y:S02]  /*7650*/  MOV R57, R13 ;  /* 0x0000000d00397202 */ /* 0x000fe40000000f00 */
[----:B------:R-:W-:-:S07]  /*7660*/  MOV R52, 0x7680 ;  /* 0x0000768000347802 */ /* 0x000fce0000000f00 */
[----:B------:R-:W-:Y:S05]  /*7670*/  CALL.REL.NOINC `($__internal_0_$__cuda_sm20_rem_u64) ;  /* 0x000002f000407944 */ /* 0x000fea0003c00000 */
[----:B------:R-:W-:-:S07]  /*7680*/  IMAD.MOV.U32 R8, RZ, RZ, R56 ;  /* 0x000000ffff087224 */ /* 0x000fce00078e0038 */
.L_x_174:
[----:B------:R-:W-:Y:S05]  /*7690*/  BSYNC.RECONVERGENT B6 ;  /* 0x0000000000067941 */ /* 0x000fea0003800200 */
.L_x_172:
        /* <DEDUP_REMOVED lines=25> */
.L_x_176:
[----:B------:R-:W-:Y:S01]  /*7830*/  IMAD.MOV.U32 R58, RZ, RZ, R12 ;  /* 0x000000ffff3a7224 */ /* 0x000fe200078e000c */
[----:B------:R-:W-:Y:S01]  /*7840*/  MOV R52, 0x7870 ;  /* 0x0000787000347802 */ /* 0x000fe20000000f00 */
[----:B------:R-:W-:-:S07]  /*7850*/  IMAD.MOV.U32 R57, RZ, RZ, R13 ;  /* 0x000000ffff397224 */ /* 0x000fce00078e000d */
[----:B------:R-:W-:Y:S05]  /*7860*/  CALL.REL.NOINC `($__internal_0_$__cuda_sm20_rem_u64) ;  /* 0x000002ec00c47944 */ /* 0x000fea0003c00000 */
[----:B------:R-:W-:-:S07]  /*7870*/  MOV R8, R56 ;  /* 0x0000003800087202 */ /* 0x000fce0000000f00 */
.L_x_177:
[----:B------:R-:W-:Y:S05]  /*7880*/  BSYNC.RECONVERGENT B6 ;  /* 0x0000000000067941 */ /* 0x000fea0003800200 */
.L_x_175:
        /* <DEDUP_REMOVED lines=25> */
.L_x_179:
[----:B------:R-:W-:Y:S01]  /*7a20*/  IMAD.MOV.U32 R58, RZ, RZ, R12 ;  /* 0x000000ffff3a7224 */ /* 0x000fe200078e000c */
[----:B------:R-:W-:Y:S01]  /*7a30*/  MOV R52, 0x7a60 ;  /* 0x00007a6000347802 */ /* 0x000fe20000000f00 */
[----:B------:R-:W-:-:S07]  /*7a40*/  IMAD.MOV.U32 R57, RZ, RZ, R13 ;  /* 0x000000ffff397224 */ /* 0x000fce00078e000d */
[----:B------:R-:W-:Y:S05]  /*7a50*/  CALL.REL.NOINC `($__internal_0_$__cuda_sm20_rem_u64) ;  /* 0x000002ec00487944 */ /* 0x000fea0003c00000 */
[----:B------:R-:W-:-:S07]  /*7a60*/  IMAD.MOV.U32 R8, RZ, RZ, R56 ;  /* 0x000000ffff087224 */ /* 0x000fce00078e0038 */
.L_x_180:
[----:B------:R-:W-:Y:S05]  /*7a70*/  BSYNC.RECONVERGENT B6 ;  /* 0x0000000000067941 */ /* 0x000fea0003800200 */
.L_x_178:
        /* <DEDUP_REMOVED lines=25> */
.L_x_182:
[----:B------:R-:W-:Y:S01]  /*7c10*/  MOV R58, R12 ;  /* 0x0000000c003a7202 */ /* 0x000fe20000000f00 */
[----:B------:R-:W-:Y:S01]  /*7c20*/  IMAD.MOV.U32 R57, RZ, RZ, R13 ;  /* 0x000000ffff397224 */ /* 0x000fe200078e000d */
[----:B------:R-:W-:-:S07]  /*7c30*/  MOV R52, 0x7c50 ;  /* 0x00007c5000347802 */ /* 0x000fce0000000f00 */
[----:B------:R-:W-:Y:S05]  /*7c40*/  CALL.REL.NOINC `($__internal_0_$__cuda_sm20_rem_u64) ;  /* 0x000002e800cc7944 */ /* 0x000fea0003c00000 */
[----:B------:R-:W-:-:S07]  /*7c50*/  IMAD.MOV.U32 R8, RZ, RZ, R56 ;  /* 0x000000ffff087224 */ /* 0x000fce00078e0038 */
.L_x_183:
[----:B------:R-:W-:Y:S05]  /*7c60*/  BSYNC.RECONVERGENT B6 ;  /* 0x0000000000067941 */ /* 0x000fea0003800200 */
.L_x_181:
        /* <DEDUP_REMOVED lines=25> */
.L_x_185:
[----:B------:R-:W-:Y:S01]  /*7e00*/  IMAD.MOV.U32 R58, RZ, RZ, R12 ;  /* 0x000000ffff3a7224 */ /* 0x000fe200078e000c */
[----:B------:R-:W-:Y:S02]  /*7e10*/  MOV R57, R13 ;  /* 0x0000000d00397202 */ /* 0x000fe40000000f00 */
[----:B------:R-:W-:-:S07]  /*7e20*/  MOV R52, 0x7e40 ;  /* 0x00007e4000347802 */ /* 0x000fce0000000f00 */
[----:B------:R-:W-:Y:S05]  /*7e30*/  CALL.REL.NOINC `($__internal_0_$__cuda_sm20_rem_u64) ;  /* 0x000002e800507944 */ /* 0x000fea0003c00000 */
[----:B------:R-:W-:-:S07]  /*7e40*/  IMAD.MOV.U32 R8, RZ, RZ, R56 ;  /* 0x000000ffff087224 */ /* 0x000fce00078e0038 */
.L_x_186:
[----:B------:R-:W-:Y:S05]  /*7e50*/  BSYNC.RECONVERGENT B6 ;  /* 0x0000000000067941 */ /* 0x000fea0003800200 */
.L_x_184:
        /* <DEDUP_REMOVED lines=25> */
.L_x_188:
[----:B------:R-:W-:Y:S01]  /*7ff0*/  IMAD.MOV.U32 R58, RZ, RZ, R12 ;  /* 0x000000ffff3a7224 */ /* 0x000fe200078e000c */
[----:B------:R-:W-:Y:S01]  /*8000*/  MOV R52, 0x8030 ;  /* 0x0000803000347802 */ /* 0x000fe20000000f00 */
[----:B------:R-:W-:-:S07]  /*8010*/  IMAD.MOV.U32 R57, RZ, RZ, R13 ;  /* 0x000000ffff397224 */ /* 0x000fce00078e000d */
[----:B------:R-:W-:Y:S05]  /*8020*/  CALL.REL.NOINC `($__internal_0_$__cuda_sm20_rem_u64) ;  /* 0x000002e400d47944 */ /* 0x000fea0003c00000 */
[----:B------:R-:W-:-:S07]  /*8030*/  MOV R8, R56 ;  /* 0x0000003800087202 */ /* 0x000fce0000000f00 */
.L_x_189:
[----:B------:R-:W-:Y:S05]  /*8040*/  BSYNC.RECONVERGENT B6 ;  /* 0x0000000000067941 */ /* 0x000fea0003800200 */
.L_x_187:
        /* <DEDUP_REMOVED lines=25> */
.L_x_191:
[----:B------:R-:W-:Y:S01]  /*81e0*/  IMAD.MOV.U32 R58, RZ, RZ, R12 ;  /* 0x000000ffff3a7224 */ /* 0x000fe200078e000c */
[----:B------:R-:W-:Y:S01]  /*81f0*/  MOV R52, 0x8220 ;  /* 0x0000822000347802 */ /* 0x000fe20000000f00 */
[----:B------:R-:W-:-:S07]  /*8200*/  IMAD.MOV.U32 R57, RZ, RZ, R13 ;  /* 0x000000ffff397224 */ /* 0x000fce00078e000d */
[----:B------:R-:W-:Y:S05]  /*8210*/  CALL.REL.NOINC `($__internal_0_$__cuda_sm20_rem_u64) ;  /* 0x000002e400587944 */ /* 0x000fea0003c00000 */
[----:B------:R-:W-:-:S07]  /*8220*/  IMAD.MOV.U32 R8, RZ, RZ, R56 ;  /* 0x000000ffff087224 */ /* 0x000fce00078e0038 */
.L_x_192:
[----:B------:R-:W-:Y:S05]  /*8230*/  BSYNC.RECONVERGENT B6 ;  /* 0x0000000000067941 */ /* 0x000fea0003800200 */
.L_x_190:
        /* <DEDUP_REMOVED lines=25> */
.L_x_194:
[----:B------:R-:W-:Y:S01]  /*83d0*/  MOV R58, R12 ;  /* 0x0000000c003a7202 */ /* 0x000fe20000000f00 */
[----:B------:R-:W-:Y:S01]  /*83e0*/  IMAD.MOV.U32 R57, RZ, RZ, R13 ;  /* 0x000000ffff397224 */ /* 0x000fe200078e000d */
[----:B------:R-:W-:-:S07]  /*83f0*/  MOV R52, 0x8410 ;  /* 0x0000841000347802 */ /* 0x000fce0000000f00 */
[----:B------:R-:W-:Y:S05]  /*8400*/  CALL.REL.NOINC `($__internal_0_$__cuda_sm20_rem_u64) ;  /* 0x000002e000dc7944 */ /* 0x000fea0003c00000 */
[----:B------:R-:W-:-:S07]  /*8410*/  IMAD.MOV.U32 R8, RZ, RZ, R56 ;  /* 0x000000ffff087224 */ /* 0x000fce00078e0038 */
.L_x_195:
[----:B------:R-:W-:Y:S05]  /*8420*/  BSYNC.RECONVERGENT B6 ;  /* 0x0000000000067941 */ /* 0x000fea0003800200 */
.L_x_193:
        /* <DEDUP_REMOVED lines=25> */
.L_x_197:
[----:B------:R-:W-:Y:S01]  /*85c0*/  IMAD.MOV.U32 R58, RZ, RZ, R12 ;  /* 0x000000ffff3a7224 */ /* 0x000fe200078e000c */
[----:B------:R-:W-:Y:S02]  /*85d0*/  MOV R57, R13 ;  /* 0x0000000d00397202 */ /* 0x000fe40000000f00 */
[----:B------:R-:W-:-:S07]  /*85e0*/  MOV R52, 0x8600 ;  /* 0x0000860000347802 */ /* 0x000fce0000000f00 */
[----:B------:R-:W-:Y:S05]  /*85f0*/  CALL.REL.NOINC `($__internal_0_$__cuda_sm20_rem_u64) ;  /* 0x000002e000607944 */ /* 0x000fea0003c00000 */
[----:B------:R-:W-:-:S07]  /*8600*/  IMAD.MOV.U32 R8, RZ, RZ, R56 ;  /* 0x000000ffff087224 */ /* 0x000fce00078e0038 */
.L_x_198:
[----:B------:R-:W-:Y:S05]  /*8610*/  BSYNC.RECONVERGENT B6 ;  /* 0x0000000000067941 */ /* 0x000fea0003800200 */
.L_x_196:
        /* <DEDUP_REMOVED lines=25> */
.L_x_200:
[----:B------:R-:W-:Y:S01]  /*87b0*/  IMAD.MOV.U32 R58, RZ, RZ, R12 ;  /* 0x000000ffff3a7224 */ /* 0x000fe200078e000c */
[----:B------:R-:W-:Y:S01]  /*87c0*/  MOV R52, 0x87f0 ;  /* 0x000087f000347802 */ /* 0x000fe20000000f00 */
[----:B------:R-:W-:-:S07]  /*87d0*/  IMAD.MOV.U32 R57, RZ, RZ, R13 ;  /* 0x000000ffff397224 */ /* 0x000fce00078e000d */
[----:B------:R-:W-:Y:S05]  /*87e0*/  CALL.REL.NOINC `($__internal_0_$__cuda_sm20_rem_u64) ;  /* 0x000002dc00e47944 */ /* 0x000fea0003c00000 */
[----:B------:R-:W-:-:S07]  /*87f0*/  MOV R8, R56 ;  /* 0x0000003800087202 */ /* 0x000fce0000000f00 */
.L_x_201:
[----:B------:R-:W-:Y:S05]  /*8800*/  BSYNC.RECONVERGENT B6 ;  /* 0x0000000000067941 */ /* 0x000fea0003800200 */
.L_x_199:
        /* <DEDUP_REMOVED lines=25> */
.L_x_203:
[----:B------:R-:W-:Y:S01]  /*89a0*/  IMAD.MOV.U32 R58, RZ, RZ, R12 ;  /* 0x000000ffff3a7224 */ /* 0x000fe200078e000c */
[----:B------:R-:W-:Y:S01]  /*89b0*/  MOV R52, 0x89e0 ;  /* 0x000089e000347802 */ /* 0x000fe20000000f00 */
[----:B------:R-:W-:-:S07]  /*89c0*/  IMAD.MOV.U32 R57, RZ, RZ, R13 ;  /* 0x000000ffff397224 */ /* 0x000fce00078e000d */
[----:B------:R-:W-:Y:S05]  /*89d0*/  CALL.REL.NOINC `($__internal_0_$__cuda_sm20_rem_u64) ;  /* 0x000002dc00687944 */ /* 0x000fea0003c00000 */
[----:B------:R-:W-:-:S07]  /*89e0*/  IMAD.MOV.U32 R8, RZ, RZ, R56 ;  /* 0x000000ffff087224 */ /* 0x000fce00078e0038 */
.L_x_204:
[----:B------:R-:W-:Y:S05]  /*89f0*/  BSYNC.RECONVERGENT B6 ;  /* 0x0000000000067941 */ /* 0x000fea0003800200 */
.L_x_202:
        /* <DEDUP_REMOVED lines=25> */
.L_x_206:
[----:B------:R-:W-:Y:S01]  /*8b90*/  MOV R58, R12 ;  /* 0x0000000c003a7202 */ /* 0x000fe20000000f00 */
[----:B------:R-:W-:Y:S01]  /*8ba0*/  IMAD.MOV.U32 R57, RZ, RZ, R13 ;  /* 0x000000ffff397224 */ /* 0x000fe200078e000d */
[----:B------:R-:W-:-:S07]  /*8bb0*/  MOV R52, 0x8bd0 ;  /* 0x00008bd000347802 */ /* 0x000fce0000000f00 */
[----:B------:R-:W-:Y:S05]  /*8bc0*/  CALL.REL.NOINC `($__internal_0_$__cuda_sm20_rem_u64) ;  /* 0x000002d800ec7944 */ /* 0x000fea0003c00000 */
[----:B------:R-:W-:-:S07]  /*8bd0*/  IMAD.MOV.U32 R8, RZ, RZ, R56 ;  /* 0x000000ffff087224 */ /* 0x000fce00078e0038 */
.L_x_207:
[----:B------:R-:W-:Y:S05]  /*8be0*/  BSYNC.RECONVERGENT B6 ;  /* 0x0000000000067941 */ /* 0x000fea0003800200 */
.L_x_205:
        /* <DEDUP_REMOVED lines=25> */
.L_x_209:
[----:B------:R-:W-:Y:S01]  /*8d80*/  IMAD.MOV.U32 R58, RZ, RZ, R12 ;  /* 0x000000ffff3a7224 */ /* 0x000fe200078e000c */
[----:B------:R-:W-:Y:S02]  /*8d90*/  MOV R57, R13 ;  /* 0x0000000d00397202 */ /* 0x000fe40000000f00 */
[----:B------:R-:W-:-:S07]  /*8da0*/  MOV R52, 0x8dc0 ;  /* 0x00008dc000347802 */ /* 0x000fce0000000f00 */
[----:B------:R-:W-:Y:S05]  /*8db0*/  CALL.REL.NOINC `($__internal_0_$__cuda_sm20_rem_u64) ;  /* 0x000002d800707944 */ /* 0x000fea0003c00000 */
[----:B------:R-:W-:-:S07]  /*8dc0*/  IMAD.MOV.U32 R8, RZ, RZ, R56 ;  /* 0x000000ffff087224 */ /* 0x000fce00078e0038 */
.L_x_210:
[----:B------:R-:W-:Y:S05]  /*8dd0*/  BSYNC.RECONVERGENT B6 ;  /* 0x0000000000067941 */ /* 0x000fea0003800200 */
.L_x_208:
        /* <DEDUP_REMOVED lines=25> */
.L_x_212:
[----:B------:R-:W-:Y:S01]  /*8f70*/  IMAD.MOV.U32 R58, RZ, RZ, R12 ;  /* 0x000000ffff3a7224 */ /* 0x000fe200078e000c */
[----:B------:R-:W-:Y:S01]  /*8f80*/  MOV R52, 0x8fb0 ;  /* 0x00008fb000347802 */ /* 0x000fe20000000f00 */
[----:B------:R-:W-:-:S07]  /*8f90*/  IMAD.MOV.U32 R57, RZ, RZ, R13 ;  /* 0x000000ffff397224 */ /* 0x000fce00078e000d */
[----:B------:R-:W-:Y:S05]  /*8fa0*/  CALL.REL.NOINC `($__internal_0_$__cuda_sm20_rem_u64) ;  /* 0x000002d400f47944 */ /* 0x000fea0003c00000 */
[----:B------:R-:W-:-:S07]  /*8fb0*/  MOV R8, R56 ;  /* 0x0000003800087202 */ /* 0x000fce0000000f00 */
.L_x_213:
[----:B------:R-:W-:Y:S05]  /*8fc0*/  BSYNC.RECONVERGENT B6 ;  /* 0x0000000000067941 */ /* 0x000fea0003800200 */
.L_x_211:
        /* <DEDUP_REMOVED lines=25> */
.L_x_215:
[----:B------:R-:W-:Y:S01]  /*9160*/  IMAD.MOV.U32 R58, RZ, RZ, R12 ;  /* 0x000000ffff3a7224 */ /* 0x000fe200078e000c */
[----:B------:R-:W-:Y:S01]  /*9170*/  MOV R52, 0x91a0 ;  /* 0x000091a000347802 */ /* 0x000fe20000000f00 */
[----:B------:R-:W-:-:S07]  /*9180*/  IMAD.MOV.U32 R57, RZ, RZ, R13 ;  /* 0x000000ffff397224 */ /* 0x000fce00078e000d */
[----:B------:R-:W-:Y:S05]  /*9190*/  CALL.REL.NOINC `($__internal_0_$__cuda_sm20_rem_u64) ;  /* 0x000002d400787944 */ /* 0x000fea0003c00000 */
[----:B------:R-:W-:-:S07]  /*91a0*/  IMAD.MOV.U32 R8, RZ, RZ, R56 ;  /* 0x000000ffff087224 */ /* 0x000fce00078e0038 */
.L_x_216:
[----:B------:R-:W-:Y:S05]  /*91b0*/  BSYNC.RECONVERGENT B6 ;  /* 0x0000000000067941 */ /* 0x000fea0003800200 */
.L_x_214:
        /* <DEDUP_REMOVED lines=25> */
.L_x_218:
[----:B------:R-:W-:Y:S01]  /*9350*/  MOV R58, R12 ;  /* 0x0000000c003a7202 */ /* 0x000fe20000000f00 */
[----:B------:R-:W-:Y:S01]  /*9360*/  IMAD.MOV.U32 R57, RZ, RZ, R13 ;  /* 0x000000ffff397224 */ /* 0x000fe200078e000d */
[----:B------:R-:W-:-:S07]  /*9370*/  MOV R52, 0x9390 ;  /* 0x0000939000347802 */ /* 0x000fce0000000f00 */
[----:B------:R-:W-:Y:S05]  /*9380*/  CALL.REL.NOINC `($__internal_0_$__cuda_sm20_rem_u64) ;  /* 0x000002d000fc7944 */ /* 0x000fea0003c00000 */
[----:B------:R-:W-:-:S07]  /*9390*/  IMAD.MOV.U32 R8, RZ, RZ, R56 ;  /* 0x000000ffff087224 */ /* 0x000fce00078e0038 */
.L_x_219:
[----:B------:R-:W-:Y:S05]  /*93a0*/  BSYNC.RECONVERGENT B6 ;  /* 0x0000000000067941 */ /* 0x000fea0003800200 */
.L_x_217:
        /* <DEDUP_REMOVED lines=25> */
.L_x_221:
[----:B------:R-:W-:Y:S01]  /*9540*/  IMAD.MOV.U32 R58, RZ, RZ, R12 ;  /* 0x000000ffff3a7224 */ /* 0x000fe200078e000c */
[----:B------:R-:W-:Y:S02]  /*9550*/  MOV R57, R13 ;  /* 0x0000000d00397202 */ /* 0x000fe40000000f00 */
[----:B------:R-:W-:-:S07]  /*9560*/  MOV R52, 0x9580 ;  /* 0x0000958000347802 */ /* 0x000fce0000000f00 */
[----:B------:R-:W-:Y:S05]  /*9570*/  CALL.REL.NOINC `($__internal_0_$__cuda_sm20_rem_u64) ;  /* 0x000002d000807944 */ /* 0x000fea0003c00000 */
[----:B------:R-:W-:-:S07]  /*9580*/  IMAD.MOV.U32 R8, RZ, RZ, R56 ;  /* 0x000000ffff087224 */ /* 0x000fce00078e0038 */
.L_x_222:
[----:B------:R-:W-:Y:S05]  /*9590*/  BSYNC.RECONVERGENT B6 ;  /* 0x0000000000067941 */ /* 0x000fea0003800200 */
.L_x_220:
        /* <DEDUP_REMOVED lines=25> */
.L_x_224:
[----:B------:R-:W-:Y:S01]  /*9730*/  IMAD.MOV.U32 R58, RZ, RZ, R12 ;  /* 0x000000ffff3a7224 */ /* 0x000fe200078e000c */
[----:B------:R-:W-:Y:S01]  /*9740*/  MOV R52, 0x9770 ;  /* 0x0000977000347802 */ /* 0x000fe20000000f00 */
[----:B------:R-:W-:-:S07]  /*9750*/  IMAD.MOV.U32 R57, RZ, RZ, R13 ;  /* 0x000000ffff397224 */ /* 0x000fce00078e000d */
[----:B------:R-:W-:Y:S05]  /*9760*/  CALL.REL.NOINC `($__internal_0_$__cuda_sm20_rem_u64) ;  /* 0x000002d000047944 */ /* 0x000fea0003c00000 */
[----:B------:R-:W-:-:S07]  /*9770*/  MOV R8, R56 ;  /* 0x0000003800087202 */ /* 0x000fce0000000f00 */
.L_x_225:
[----:B------:R-:W-:Y:S05]  /*9780*/  BSYNC.RECONVERGENT B6 ;  /* 0x0000000000067941 */ /* 0x000fea0003800200 */
.L_x_223:
        /* <DEDUP_REMOVED lines=25> */
.L_x_227:
[----:B------:R-:W-:Y:S01]  /*9920*/  IMAD.MOV.U32 R58, RZ, RZ, R12 ;  /* 0x000000ffff3a7224 */ /* 0x000fe200078e000c */
[----:B------:R-:W-:Y:S01]  /*9930*/  MOV R52, 0x9960 ;  /* 0x0000996000347802 */ /* 0x000fe20000000f00 */
[----:B------:R-:W-:-:S07]  /*9940*/  IMAD.MOV.U32 R57, RZ, RZ, R13 ;  /* 0x000000ffff397224 */ /* 0x000fce00078e000d */
[----:B------:R-:W-:Y:S05]  /*9950*/  CALL.REL.NOINC `($__internal_0_$__cuda_sm20_rem_u64) ;  /* 0x000002cc00887944 */ /* 0x000fea0003c00000 */
[----:B------:R-:W-:-:S07]  /*9960*/  IMAD.MOV.U32 R8, RZ, RZ, R56 ;  /* 0x000000ffff087224 */ /* 0x000fce00078e0038 */
.L_x_228:
[----:B------:R-:W-:Y:S05]  /*9970*/  BSYNC.RECONVERGENT B6 ;  /* 0x0000000000067941 */ /* 0x000fea0003800200 */
.L_x_226:
        /* <DEDUP_REMOVED lines=25> */
.L_x_230:
[----:B------:R-:W-:Y:S01]  /*9b10*/  MOV R58, R12 ;  /* 0x0000000c003a7202 */ /* 0x000fe20000000f00 */
[----:B------:R-:W-:Y:S01]  /*9b20*/  IMAD.MOV.U32 R57, RZ, RZ, R13 ;  /* 0x000000ffff397224 */ /* 0x000fe200078e000d */
[----:B------:R-:W-:-:S07]  /*9b30*/  MOV R52, 0x9b50 ;  /* 0x00009b5000347802 */ /* 0x000fce0000000f00 */
[----:B------:R-:W-:Y:S05]  /*9b40*/  CALL.REL.NOINC `($__internal_0_$__cuda_sm20_rem_u64) ;  /* 0x000002cc000c7944 */ /* 0x000fea0003c00000 */
[----:B------:R-:W-:-:S07]  /*9b50*/  IMAD.MOV.U32 R8, RZ, RZ, R56 ;  /* 0x000000ffff087224 */ /* 0x000fce00078e0038 */
.L_x_231:
[----:B------:R-:W-:Y:S05]  /*9b60*/  BSYNC.RECONVERGENT B6 ;  /* 0x0000000000067941 */ /* 0x000fea0003800200 */
.L_x_229:
        /* <DEDUP_REMOVED lines=25> */
.L_x_233:
[----:B------:R-:W-:Y:S01]  /*9d00*/  IMAD.MOV.U32 R58, RZ, RZ, R12 ;  /* 0x000000ffff3a7224 */ /* 0x000fe200078e000c */
[----:B------:R-:W-:Y:S02]  /*9d10*/  MOV R57, R13 ;  /* 0x0000000d00397202 */ /* 0x000fe40000000f00 */
[----:B------:R-:W-:-:S07]  /*9d20*/  MOV R52, 0x9d40 ;  /* 0x00009d4000347802 */ /* 0x000fce0000000f00 */
[----:B------:R-:W-:Y:S05]  /*9d30*/  CALL.REL.NOINC `($__internal_0_$__cuda_sm20_rem_u64) ;  /* 0x000002c800907944 */ /* 0x000fea0003c00000 */
[----:B------:R-:W-:-:S07]  /*9d40*/  IMAD.MOV.U32 R8, RZ, RZ, R56 ;  /* 0x000000ffff087224 */ /* 0x000fce00078e0038 */
.L_x_234:
[----:B------:R-:W-:Y:S05]  /*9d50*/  BSYNC.RECONVERGENT B6 ;  /* 0x0000000000067941 */ /* 0x000fea0003800200 */
.L_x_232:
        /* <DEDUP_REMOVED lines=25> */
.L_x_236:
[----:B------:R-:W-:Y:S01]  /*9ef0*/  IMAD.MOV.U32 R58, RZ, RZ, R12 ;  /* 0x000000ffff3a7224 */ /* 0x000fe200078e000c */
[----:B------:R-:W-:Y:S01]  /*9f00*/  MOV R52, 0x9f30 ;  /* 0x00009f3000347802 */ /* 0x000fe20000000f00 */
[----:B------:R-:W-:-:S07]  /*9f10*/  IMAD.MOV.U32 R57, RZ, RZ, R13 ;  /* 0x000000ffff397224 */ /* 0x000fce00078e000d */
[----:B------:R-:W-:Y:S05]  /*9f20*/  CALL.REL.NOINC `($__internal_0_$__cuda_sm20_rem_u64) ;  /* 0x000002c800147944 */ /* 0x000fea0003c00000 */
[----:B------:R-:W-:-:S07]  /*9f30*/  MOV R8, R56 ;  /* 0x0000003800087202 */ /* 0x000fce0000000f00 */
.L_x_237:
[----:B------:R-:W-:Y:S05]  /*9f40*/  BSYNC.RECONVERGENT B6 ;  /* 0x0000000000067941 */ /* 0x000fea0003800200 */
.L_x_235:
        /* <DEDUP_REMOVED lines=25> */
.L_x_239:
[----:B------:R-:W-:Y:S01]  /*a0e0*/  IMAD.MOV.U32 R58, RZ, RZ, R12 ;  /* 0x000000ffff3a7224 */ /* 0x000fe200078e000c */
[----:B------:R-:W-:Y:S01]  /*a0f0*/  MOV R52, 0xa120 ;  /* 0x0000a12000347802 */ /* 0x000fe20000000f00 */
[----:B------:R-:W-:-:S07]  /*a100*/  IMAD.MOV.U32 R57, RZ, RZ, R13 ;  /* 0x000000ffff397224 */ /* 0x000fce00078e000d */
[----:B------:R-:W-:Y:S05]  /*a110*/  CALL.REL.NOINC `($__internal_0_$__cuda_sm20_rem_u64) ;  /* 0x000002c400987944 */ /* 0x000fea0003c00000 */
[----:B------:R-:W-:-:S07]  /*a120*/  IMAD.MOV.U32 R8, RZ, RZ, R56 ;  /* 0x000000ffff087224 */ /* 0x000fce00078e0038 */
.L_x_240:
[----:B------:R-:W-:Y:S05]  /*a130*/  BSYNC.RECONVERGENT B6 ;  /* 0x0000000000067941 */ /* 0x000fea0003800200 */
.L_x_238:
        /* <DEDUP_REMOVED lines=25> */
.L_x_242:
[----:B------:R-:W-:Y:S01]  /*a2d0*/  MOV R58, R12 ;  /* 0x0000000c003a7202 */ /* 0x000fe20000000f00 */
[----:B------:R-:W-:Y:S01]  /*a2e0*/  IMAD.MOV.U32 R57, RZ, RZ, R13 ;  /* 0x000000ffff397224 */ /* 0x000fe200078e000d */
[----:B------:R-:W-:-:S07]  /*a2f0*/  MOV R52, 0xa310 ;  /* 0x0000a31000347802 */ /* 0x000fce0000000f00 */
[----:B------:R-:W-:Y:S05]  /*a300*/  CALL.REL.NOINC `($__internal_0_$__cuda_sm20_rem_u64) ;  /* 0x000002c4001c7944 */ /* 0x000fea0003c00000 */
[----:B------:R-:W-:-:S07]  /*a310*/  IMAD.MOV.U32 R8, RZ, RZ, R56 ;  /* 0x000000ffff087224 */ /* 0x000fce00078e0038 */
.L_x_243:
[----:B------:R-:W-:Y:S05]  /*a320*/  BSYNC.RECONVERGENT B6 ;  /* 0x0000000000067941 */ /* 0x000fea0003800200 */
.L_x_241:
        /* <DEDUP_REMOVED lines=25> */
.L_x_245:
[----:B------:R-:W-:Y:S01]  /*a4c0*/  IMAD.MOV.U32 R58, RZ, RZ, R12 ;  /* 0x000000ffff3a7224 */ /* 0x000fe200078e000c */
[----:B------:R-:W-:Y:S02]  /*a4d0*/  MOV R57, R13 ;  /* 0x0000000d00397202 */ /* 0x000fe40000000f00 */
[----:B------:R-:W-:-:S07]  /*a4e0*/  MOV R52, 0xa500 ;  /* 0x0000a50000347802 */ /* 0x000fce0000000f00 */
[----:B------:R-:W-:Y:S05]  /*a4f0*/  CALL.REL.NOINC `($__internal_0_$__cuda_sm20_rem_u64) ;  /* 0x000002c000a07944 */ /* 0x000fea0003c00000 */
[----:B------:R-:W-:-:S07]  /*a500*/  IMAD.MOV.U32 R8, RZ, RZ, R56 ;  /* 0x000000ffff087224 */ /* 0x000fce00078e0038 */
.L_x_246:
[----:B------:R-:W-:Y:S05]  /*a510*/  BSYNC.RECONVERGENT B6 ;  /* 0x0000000000067941 */ /* 0x000fea0003800200 */
.L_x_244:
        /* <DEDUP_REMOVED lines=25> */
.L_x_248:
[----:B------:R-:W-:Y:S01]  /*a6b0*/  IMAD.MOV.U32 R58, RZ, RZ, R12 ;  /* 0x000000ffff3a7224 */ /* 0x000fe200078e000c */
[----:B------:R-:W-:Y:S01]  /*a6c0*/  MOV R52, 0xa6f0 ;  /* 0x0000a6f000347802 */ /* 0x000fe20000000f00 */
[----:B------:R-:W-:-:S07]  /*a6d0*/  IMAD.MOV.U32 R57, RZ, RZ, R13 ;  /* 0x000000ffff397224 */ /* 0x000fce00078e000d */
[----:B------:R-:W-:Y:S05]  /*a6e0*/  CALL.REL.NOINC `($__internal_0_$__cuda_sm20_rem_u64) ;  /* 0x000002c000247944 */ /* 0x000fea0003c00000 */
[----:B------:R-:W-:-:S07]  /*a6f0*/  MOV R8, R56 ;  /* 0x0000003800087202 */ /* 0x000fce0000000f00 */
.L_x_249:
[----:B------:R-:W-:Y:S05]  /*a700*/  BSYNC.RECONVERGENT B6 ;  /* 0x0000000000067941 */ /* 0x000fea0003800200 */
.L_x_247:
        /* <DEDUP_REMOVED lines=25> */
.L_x_251:
[----:B------:R-:W-:Y:S01]  /*a8a0*/  IMAD.MOV.U32 R58, RZ, RZ, R12 ;  /* 0x000000ffff3a7224 */ /* 0x000fe200078e000c */
[----:B------:R-:W-:Y:S01]  /*a8b0*/  MOV R52, 0xa8e0 ;  /* 0x0000a8e000347802 */ /* 0x000fe20000000f00 */
[----:B------:R-:W-:-:S07]  /*a8c0*/  IMAD.MOV.U32 R57, RZ, RZ, R13 ;  /* 0x000000ffff397224 */ /* 0x000fce00078e000d */
[----:B------:R-:W-:Y:S05]  /*a8d0*/  CALL.REL.NOINC `($__internal_0_$__cuda_sm20_rem_u64) ;  /* 0x000002bc00a87944 */ /* 0x000fea0003c00000 */
[----:B------:R-:W-:-:S07]  /*a8e0*/  IMAD.MOV.U32 R8, RZ, RZ, R56 ;  /* 0x000000ffff087224 */ /* 0x000fce00078e0038 */
.L_x_252:
[----:B------:R-:W-:Y:S05]  /*a8f0*/  BSYNC.RECONVERGENT B6 ;  /* 0x0000000000067941 */ /* 0x000fea0003800200 */
.L_x_250:
        /* <DEDUP_REMOVED lines=25> */
.L_x_254:
[----:B------:R-:W-:Y:S01]  /*aa90*/  MOV R58, R12 ;  /* 0x0000000c003a7202 */ /* 0x000fe20000000f00 */
[----:B------:R-:W-:Y:S01]  /*aaa0*/  IMAD.MOV.U32 R57, RZ, RZ, R13 ;  /* 0x000000ffff397224 */ /* 0x000fe200078e000d */
[----:B------:R-:W-:-:S07]  /*aab0*/  MOV R52, 0xaad0 ;  /* 0x0000aad000347802 */ /* 0x000fce0000000f00 */
[----:B------:R-:W-:Y:S05]  /*aac0*/  CALL.REL.NOINC `($__internal_0_$__cuda_sm20_rem_u64) ;  /* 0x000002bc002c7944 */ /* 0x000fea0003c00000 */
[----:B------:R-:W-:-:S07]  /*aad0*/  IMAD.MOV.U32 R8, RZ, RZ, R56 ;  /* 0x000000ffff087224 */ /* 0x000fce00078e0038 */
.L_x_255:
[----:B------:R-:W-:Y:S05]  /*aae0*/  BSYNC.RECONVERGENT B6 ;  /* 0x0000000000067941 */ /* 0x000fea0003800200 */
.L_x_253:
        /* <DEDUP_REMOVED lines=25> */
.L_x_257:
[----:B------:R-:W-:Y:S01]  /*ac80*/  IMAD.MOV.U32 R58, RZ, RZ, R12 ;  /* 0x000000ffff3a7224 */ /* 0x000fe200078e000c */
[----:B------:R-:W-:Y:S02]  /*ac90*/  MOV R57, R13 ;  /* 0x0000000d00397202 */ /* 0x000fe40000000f00 */
[----:B------:R-:W-:-:S07]  /*aca0*/  MOV R52, 0xacc0 ;  /* 0x0000acc000347802 */ /* 0x000fce0000000f00 */
[----:B------:R-:W-:Y:S05]  /*acb0*/  CALL.REL.NOINC `($__internal_0_$__cuda_sm20_rem_u64) ;  /* 0x000002b800b07944 */ /* 0x000fea0003c00000 */
[----:B------:R-:W-:-:S07]  /*acc0*/  IMAD.MOV.U32 R8, RZ, RZ, R56 ;  /* 0x000000ffff087224 */ /* 0x000fce00078e0038 */
.L_x_258:
[----:B------:R-:W-:Y:S05]  /*acd0*/  BSYNC.RECONVERGENT B6 ;  /* 0x0000000000067941 */ /* 0x000fea0003800200 */
.L_x_256:
        /* <DEDUP_REMOVED lines=25> */
.L_x_260:
[----:B------:R-:W-:Y:S01]  /*ae70*/  IMAD.MOV.U32 R58, RZ, RZ, R12 ;  /* 0x000000ffff3a7224 */ /* 0x000fe200078e000c */
[----:B------:R-:W-:Y:S01]  /*ae80*/  MOV R52, 0xaeb0 ;  /* 0x0000aeb000347802 */ /* 0x000fe20000000f00 */
[----:B------:R-:W-:-:S07]  /*ae90*/  IMAD.MOV.U32 R57, RZ, RZ, R13 ;  /* 0x000000ffff397224 */ /* 0x000fce00078e000d */
[----:B------:R-:W-:Y:S05]  /*aea0*/  CALL.REL.NOINC `($__internal_0_$__cuda_sm20_rem_u64) ;  /* 0x000002b800347944 */ /* 0x000fea0003c00000 */
[----:B------:R-:W-:-:S07]  /*aeb0*/  MOV R8, R56 ;  /* 0x0000003800087202 */ /* 0x000fce0000000f00 */
.L_x_261:
[----:B------:R-:W-:Y:S05]  /*aec0*/  BSYNC.RECONVERGENT B6 ;  /* 0x0000000000067941 */ /* 0x000fea0003800200 */
.L_x_259:
[----:B------:R-:W-:-:S05]  /*aed0*/  IADD3 R52, P0, PT, R66, R8, RZ ;  /* 0x0000000842347210 */ /* 0x000fca0007f1e0ff */
[----:B------:R-:W-:-:S08]  /*aee0*/  IMAD.X R66, R67, 0x1, R9, P0 ;  /* 0x0000000143427824 */ /* 0x000fd000000e0609 */
.L_x_63:
[----:B------:R-:W-:Y:S05]  /*aef0*/  BSYNC.RECONVERGENT B4 ;  /* 0x0000000000047941 */ /* 0x000fea0003800200 */
.L_x_62:
        /* <DEDUP_REMOVED lines=11> */
[----:B------:R-:W-:-:S06]  /*afb0*/  IMAD.HI.U32 R39, R7, R39, R6 ;  /* 0x0000002707277227 */ /* 0x000fcc00078e0006 */
[----:B------:R-:W-:-:S04]  /*afc0*/  IMAD.HI.U32 R6, R39, R52, RZ ;  /* 0x0000003427067227 */ /* 0x000fc800078e00ff */
[----:B------:R-:W-:-:S04]  /*afd0*/  IMAD.MOV R7, RZ, RZ, -R6 ;  /* 0x000000ffff077224 */ /* 0x000fc800078e0a06 */
[----:B------:R-:W-:Y:S01]  /*afe0*/  IMAD R6, R12, R7, R52 ;  /* 0x000000070c067224 */ /* 0x000fe200078e0234 */
[----:B------:R-:W-:-:S04]  /*aff0*/  MOV R7, RZ ;  /* 0x000000ff00077202 */ /* 0x000fc80000000f00 */
[----:B------:R-:W-:-:S13]  /*b000*/  ISETP.GE.U32.AND P0, PT, R6, R12, PT ;  /* 0x0000000c0600720c */ /* 0x000fda0003f06070 */
[----:B------:R-:W-:-:S05]  /*b010*/  @P0 IMAD.IADD R6, R6, 0x1, -R12 ;  /* 0x0000000106060824 */ /* 0x000fca00078e0a0c */
[----:B------:R-:W-:-:S13]  /*b020*/  ISETP.GE.U32.AND P0, PT, R6, R12, PT ;  /* 0x0000000c0600720c */ /* 0x000fda0003f06070 */
[----:B------:R-:W-:Y:S01]  /*b030*/  @P0 IMAD.IADD R6, R6, 0x1, -R12 ;  /* 0x0000000106060824 */ /* 0x000fe200078e0a0c */
[----:B------:R-:W-:Y:S01]  /*b040*/  @!P2 LOP3.LUT R6, RZ, R12, RZ, 0x33, !PT ;  /* 0x0000000cff06a212 */ /* 0x000fe200078e33ff */
[----:B------:R-:W-:Y:S06]  /*b050*/  BRA `(.L_x_61) ;  /* 0x0000000000207947 */ /* 0x000fec0003800000 */
.L_x_262:
[----:B------:R-:W-:Y:S01]  /*b060*/  IMAD.MOV.U32 R8, RZ, RZ, R52 ;  /* 0x000000ffff087224 */ /* 0x000fe200078e0034 */
[----:B------:R-:W-:Y:S01]  /*b070*/  MOV R57, R13 ;  /* 0x0000000d00397202 */ /* 0x000fe20000000f00 */
[----:B------:R-:W-:Y:S01]  /*b080*/  IMAD.MOV.U32 R9, RZ, RZ, R66 ;  /* 0x000000ffff097224 */ /* 0x000fe200078e0042 */
[----:B------:R-:W-:Y:S01]  /*b090*/  MOV R52, 0xb0c0 ;  /* 0x0000b0c000347802 */ /* 0x000fe20000000f00 */
[----:B------:R-:W-:-:S07]  /*b0a0*/  IMAD.MOV.U32 R58, RZ, RZ, R12 ;  /* 0x000000ffff3a7224 */ /* 0x000fce00078e000c */
[----:B------:R-:W-:Y:S05]  /*b0b0*/  CALL.REL.NOINC `($__internal_0_$__cuda_sm20_rem_u64) ;  /* 0x000002b400b07944 */ /* 0x000fea0003c00000 */
[----:B------:R-:W-:Y:S02]  /*b0c0*/  IMAD.MOV.U32 R6, RZ, RZ, R56 ;  /* 0x000000ffff067224 */ /* 0x000fe400078e0038 */
[----:B------:R-:W-:-:S07]  /*b0d0*/  IMAD.MOV.U32 R7, RZ, RZ, R9 ;  /* 0x000000ffff077224 */ /* 0x000fce00078e0009 */
.L_x_61:
[----:B------:R-:W-:Y:S05]  /*b0e0*/  BSYNC.RECONVERGENT B5 ;  /* 0x0000000000057941 */ /* 0x000fea0003800200 */
.L_x_60:
[-C--:B------:R-:W-:Y:S01]  /*b0f0*/  IMAD.WIDE.U32 R54, R41, R40.reuse, RZ ;  /* 0x0000002829367225 */ /* 0x080fe200078e00ff */
[----:B------:R-:W-:Y:S03]  /*b100*/  BSSY.RECONVERGENT B4, `(.L_x_263) ;  /* 0x000084b000047945 */ /* 0x000fe60003800200 */
[----:B------:R-:W-:-:S04]  /*b110*/  IMAD.WIDE.U32 R8, R40, R40, RZ ;  /* 0x0000002828087225 */ /* 0x000fc800078e00ff */
[----:B------:R-:W-:-:S04]  /*b120*/  IMAD.WIDE.U32 R54, P0, R40, R41, R54 ;  /* 0x0000002928367225 */ /* 0x000fc80007800036 */
[----:B------:R-:W-:Y:S01]  /*b130*/  IMAD.X R53, RZ, RZ, RZ, P0 ;  /* 0x000000ffff357224 */ /* 0x000fe200000e06ff */
[----:B------:R-:W-:Y:S01]  /*b140*/  IADD3 R9, P0, PT, R9, R54, RZ ;  /* 0x0000003609097210 */ /* 0x000fe20007f1e0ff */
[----:B------:R-:W-:Y:S01]  /*b150*/  IMAD.MOV.U32 R39, RZ, RZ, R8 ;  /* 0x000000ffff277224 */ /* 0x000fe200078e0008 */
[----:B------:R-:W-:-:S05]  /*b160*/  MOV R52, R55 ;  /* 0x0000003700347202 */ /* 0x000fca0000000f00 */
        /* <DEDUP_REMOVED lines=9> */
[----:B------:R-:W-:Y:S01]  /*b200*/  HFMA2 R8, -RZ, RZ, 0, 0 ;  /* 0x00000000ff087431 */ /* 0x000fe200000001ff */
[----:B------:R-:W-:Y:S02]  /*b210*/  ISETP.NE.U32.AND P2, PT, R12, RZ, PT ;  /* 0x000000ff0c00720c */ /* 0x000fe40003f45070 */
[----:B------:R-:W-:-:S04]  /*b220*/  MOV R67, RZ ;  /* 0x000000ff00437202 */ /* 0x000fc80000000f00 */
        /* <DEDUP_REMOVED lines=15> */
.L_x_266:
[----:B------:R-:W-:Y:S01]  /*b320*/  IMAD.MOV.U32 R8, RZ, RZ, R39 ;  /* 0x000000ffff087224 */ /* 0x000fe200078e0027 */
[----:B------:R-:W-:Y:S01]  /*b330*/  MOV R52, 0xb370 ;  /* 0x0000b37000347802 */ /* 0x000fe20000000f00 */
[----:B------:R-:W-:Y:S02]  /*b340*/  IMAD.MOV.U32 R58, RZ, RZ, R12 ;  /* 0x000000ffff3a7224 */ /* 0x000fe400078e000c */
[----:B------:R-:W-:-:S07]  /*b350*/  IMAD.MOV.U32 R57, RZ, RZ, R13 ;  /* 0x000000ffff397224 */ /* 0x000fce00078e000d */
[----:B------:R-:W-:Y:S05]  /*b360*/  CALL.REL.NOINC `($__internal_0_$__cuda_sm20_rem_u64) ;  /* 0x000002b400047944 */ /* 0x000fea0003c00000 */
[----:B------:R-:W-:Y:S01]  /*b370*/  MOV R66, R56 ;  /* 0x0000003800427202 */ /* 0x000fe20000000f00 */
[----:B------:R-:W-:-:S07]  /*b380*/  IMAD.MOV.U32 R67, RZ, RZ, R9 ;  /* 0x000000ffff437224 */ /* 0x000fce00078e0009 */
.L_x_267:
[----:B------:R-:W-:Y:S05]  /*b390*/  BSYNC.RECONVERGENT B5 ;  /* 0x0000000000057941 */ /* 0x000fea0003800200 */
.L_x_265:
[----:B------:R-:W-:Y:S01]  /*b3a0*/  LOP3.LUT R8, R41, R13, RZ, 0xfc, !PT ;  /* 0x0000000d29087212 */ /* 0x000fe200078efcff */
[----:B------:R-:W-:Y:S03]  /*b3b0*/  BSSY.RECONVERGENT B5, `(.L_x_268) ;  /* 0x000001d000057945 */ /* 0x000fe60003800200 */
        /* <DEDUP_REMOVED lines=21> */
.L_x_269:
[----:B------:R-:W-:Y:S01]  /*b510*/  IMAD.MOV.U32 R8, RZ, RZ, R40 ;  /* 0x000000ffff087224 */ /* 0x000fe200078e0028 */
[----:B------:R-:W-:Y:S01]  /*b520*/  MOV R57, R13 ;  /* 0x0000000d00397202 */ /* 0x000fe20000000f00 */
[----:B------:R-:W-:Y:S01]  /*b530*/  IMAD.MOV.U32 R9, RZ, RZ, R41 ;  /* 0x000000ffff097224 */ /* 0x000fe200078e0029 */
[----:B------:R-:W-:Y:S01]  /*b540*/  MOV R52, 0xb570 ;  /* 0x0000b57000347802 */ /* 0x000fe20000000f00 */
[----:B------:R-:W-:-:S07]  /*b550*/  IMAD.MOV.U32 R58, RZ, RZ, R12 ;  /* 0x000000ffff3a7224 */ /* 0x000fce00078e000c */
[----:B------:R-:W-:Y:S05]  /*b560*/  CALL.REL.NOINC `($__internal_0_$__cuda_sm20_rem_u64) ;  /* 0x000002b000847944 */ /* 0x000fea0003c00000 */
[----:B------:R-:W-:-:S07]  /*b570*/  IMAD.MOV.U32 R8, RZ, RZ, R56 ;  /* 0x000000ffff087224 */ /* 0x000fce00078e0038 */
.L_x_270:
[----:B------:R-:W-:Y:S05]  /*b580*/  BSYNC.RECONVERGENT B5 ;  /* 0x0000000000057941 */ /* 0x000fea0003800200 */
.L_x_268:
[----:B------:R-:W-:Y:S01]  /*b590*/  SHF.L.U64.HI R9, R8, 0x1, R9 ;  /* 0x0000000108097819 */ /* 0x000fe20000010209 */
[----:B------:R-:W-:Y:S03]  /*b5a0*/  BSSY.RECONVERGENT B5, `(.L_x_271) ;  /* 0x000001e000057945 */ /* 0x000fe60003800200 */
[----:B------:R-:W-:-:S04]  /*b5b0*/  LOP3.LUT R39, R9, R13, RZ, 0xfc, !PT ;  /* 0x0000000d09277212 */ /* 0x000fc800078efcff */
[----:B------:R-:W-:Y:S01]  /*b5c0*/  ISETP.NE.U32.AND P0, PT, R39, RZ, PT ;  /* 0x000000ff2700720c */ /* 0x000fe20003f05070 */
[----:B------:R-:W-:-:S12]  /*b5d0*/  IMAD.SHL.U32 R39, R8, 0x2, RZ ;  /* 0x0000000208277824 */ /* 0x000fd800078e00ff */
[----:B------:R-:W-:Y:S05]  /*b5e0*/  @P0 BRA `(.L_x_272) ;  /* 0x00000000004c0947 */ /* 0x000fea0003800000 */
[----:B------:R-:W0:Y:S01]  /*b5f0*/  I2F.U32.RP R40, R12 ;  /* 0x0000000c00287306 */ /* 0x000e220000209000 */
[----:B------:R-:W-:Y:S01]  /*b600*/  IMAD.MOV.U32 R8, RZ, RZ, RZ ;  /* 0x000000ffff087224 */ /* 0x000fe200078e00ff */
[----:B------:R-:W-:-:S06]  /*b610*/  ISETP.NE.U32.AND P2, PT, R12, RZ, PT ;  /* 0x000000ff0c00720c */ /* 0x000fcc0003f45070 */
[----:B0-----:R-:W0:Y:S02]  /*b620*/  MUFU.RCP R40, R40 ;  /* 0x0000002800287308 */ /* 0x001e240000001000 */
[----:B0-----:R-:W-:-:S06]  /*b630*/  VIADD R41, R40, 0xffffffe ;  /* 0x0ffffffe28297836 */ /* 0x001fcc0000000000 */
[----:B------:R-:W0:Y:S02]  /*b640*/  F2I.FTZ.U32.TRUNC.NTZ R9, R41 ;  /* 0x0000002900097305 */ /* 0x000e24000021f000 */
[----:B0-----:R-:W-:-:S05]  /*b650*/  IADD3 R53, PT, PT, RZ, -R9, RZ ;  /* 0x80000009ff357210 */ /* 0x001fca0007ffe0ff */
        /* <DEDUP_REMOVED lines=12> */
.L_x_272:
[----:B------:R-:W-:Y:S01]  /*b720*/  IMAD.MOV.U32 R8, RZ, RZ, R39 ;  /* 0x000000ffff087224 */ /* 0x000fe200078e0027 */
[----:B------:R-:W-:Y:S01]  /*b730*/  MOV R57, R13 ;  /* 0x0000000d00397202 */ /* 0x000fe20000000f00 */
[----:B------:R-:W-:Y:S01]  /*b740*/  IMAD.MOV.U32 R58, RZ, RZ, R12 ;  /* 0x000000ffff3a7224 */ /* 0x000fe200078e000c */
[----:B------:R-:W-:-:S07]  /*b750*/  MOV R52, 0xb770 ;  /* 0x0000b77000347802 */ /* 0x000fce0000000f00 */
[----:B------:R-:W-:Y:S05]  /*b760*/  CALL.REL.NOINC `($__internal_0_$__cuda_sm20_rem_u64) ;  /* 0x000002b000047944 */ /* 0x000fea0003c00000 */
[----:B------:R-:W-:-:S07]  /*b770*/  IMAD.MOV.U32 R8, RZ, RZ, R56 ;  /* 0x000000ffff087224 */ /* 0x000fce00078e0038 */
.L_x_273:
[----:B------:R-:W-:Y:S05]  /*b780*/  BSYNC.RECONVERGENT B5 ;  /* 0x0000000000057941 */ /* 0x000fea0003800200 */
.L_x_271:
        /* <DEDUP_REMOVED lines=25> */
.L_x_275:
[----:B------:R-:W-:Y:S01]  /*b920*/  IMAD.MOV.U32 R8, RZ, RZ, R39 ;  /* 0x000000ffff087224 */ /* 0x000fe200078e0027 */
[----:B------:R-:W-:Y:S01]  /*b930*/  MOV R57, R13 ;  /* 0x0000000d00397202 */ /* 0x000fe20000000f00 */
[----:B------:R-:W-:Y:S01]  /*b940*/  IMAD.MOV.U32 R58, RZ, RZ, R12 ;  /* 0x000000ffff3a7224 */ /* 0x000fe200078e000c */
[----:B------:R-:W-:-:S07]  /*b950*/  MOV R52, 0xb970 ;  /* 0x0000b97000347802 */ /* 0x000fce0000000f00 */
[----:B------:R-:W-:Y:S05]  /*b960*/  CALL.REL.NOINC `($__internal_0_$__cuda_sm20_rem_u64) ;  /* 0x000002ac00847944 */ /* 0x000fea0003c00000 */
[----:B------:R-:W-:-:S07]  /*b970*/  IMAD.MOV.U32 R8, RZ, RZ, R56 ;  /* 0x000000ffff087224 */ /* 0x000fce00078e0038 */
.L_x_276:
[----:B------:R-:W-:Y:S05]  /*b980*/  BSYNC.RECONVERGENT B5 ;  /* 0x0000000000057941 */ /* 0x000fea0003800200 */
.L_x_274:
        /* <DEDUP_REMOVED lines=25> */
.L_x_278:
[----:B------:R-:W-:Y:S01]  /*bb20*/  IMAD.MOV.U32 R8, RZ, RZ, R39 ;  /* 0x000000ffff087224 */ /* 0x000fe200078e0027 */
[----:B------:R-:W-:Y:S01]  /*bb30*/  MOV R57, R13 ;  /* 0x0000000d00397202 */ /* 0x000fe20000000f00 */
[----:B------:R-:W-:Y:S01]  /*bb40*/  IMAD.MOV.U32 R58, RZ, RZ, R12 ;  /* 0x000000ffff3a7224 */ /* 0x000fe200078e000c */
[----:B------:R-:W-:-:S07]  /*bb50*/  MOV R52, 0xbb70 ;  /* 0x0000bb7000347802 */ /* 0x000fce0000000f00 */
[----:B------:R-:W-:Y:S05]  /*bb60*/  CALL.REL.NOINC `($__internal_0_$__cuda_sm20_rem_u64) ;  /* 0x000002ac00047944 */ /* 0x000fea0003c00000 */
[----:B------:R-:W-:-:S07]  /*bb70*/  IMAD.MOV.U32 R8, RZ, RZ, R56 ;  /* 0x000000ffff087224 */ /* 0x000fce00078e0038 */
.L_x_279:
[----:B------:R-:W-:Y:S05]  /*bb80*/  BSYNC.RECONVERGENT B5 ;  /* 0x0000000000057941 */ /* 0x000fea0003800200 */
.L_x_277:
        /* <DEDUP_REMOVED lines=25> */
.L_x_281:
[----:B------:R-:W-:Y:S01]  /*bd20*/  IMAD.MOV.U32 R8, RZ, RZ, R39 ;  /* 0x000000ffff087224 */ /* 0x000fe200078e0027 */
[----:B------:R-:W-:Y:S01]  /*bd30*/  MOV R57, R13 ;  /* 0x0000000d00397202 */ /* 0x000fe20000000f00 */
[----:B------:R-:W-:Y:S01]  /*bd40*/  IMAD.MOV.U32 R58, RZ, RZ, R12 ;  /* 0x000000ffff3a7224 */ /* 0x000fe200078e000c */
[----:B------:R-:W-:-:S07]  /*bd50*/  MOV R52, 0xbd70 ;  /* 0x0000bd7000347802 */ /* 0x000fce0000000f00 */
[----:B------:R-:W-:Y:S05]  /*bd60*/  CALL.REL.NOINC `($__internal_0_$__cuda_sm20_rem_u64) ;  /* 0x000002a800847944 */ /* 0x000fea0003c00000 */
[----:B------:R-:W-:-:S07]  /*bd70*/  IMAD.MOV.U32 R8, RZ, RZ, R56 ;  /* 0x000000ffff087224 */ /* 0x000fce00078e0038 */
.L_x_282:
[----:B------:R-:W-:Y:S05]  /*bd80*/  BSYNC.RECONVERGENT B5 ;  /* 0x0000000000057941 */ /* 0x000fea0003800200 */
.L_x_280:
        /* <DEDUP_REMOVED lines=25> */
.L_x_284:
[----:B------:R-:W-:Y:S01]  /*bf20*/  IMAD.MOV.U32 R8, RZ, RZ, R39 ;  /* 0x000000ffff087224 */ /* 0x000fe200078e0027 */
[----:B------:R-:W-:Y:S01]  /*bf30*/  MOV R57, R13 ;  /* 0x0000000d00397202 */ /* 0x000fe20000000f00 */
[----:B------:R-:W-:Y:S01]  /*bf40*/  IMAD.MOV.U32 R58, RZ, RZ, R12 ;  /* 0x000000ffff3a7224 */ /* 0x000fe200078e000c */
[----:B------:R-:W-:-:S07]  /*bf50*/  MOV R52, 0xbf70 ;  /* 0x0000bf7000347802 */ /* 0x000fce0000000f00 */
[----:B------:R-:W-:Y:S05]  /*bf60*/  CALL.REL.NOINC `($__internal_0_$__cuda_sm20_rem_u64) ;  /* 0x000002a800047944 */ /* 0x000fea0003c00000 */
[----:B------:R-:W-:-:S07]  /*bf70*/  IMAD.MOV.U32 R8, RZ, RZ, R56 ;  /* 0x000000ffff087224 */ /* 0x000fce00078e0038 */
.L_x_285:
[----:B------:R-:W-:Y:S05]  /*bf80*/  BSYNC.RECONVERGENT B5 ;  /* 0x0000000000057941 */ /* 0x000fea0003800200 */
.L_x_283:
        /* <DEDUP_REMOVED lines=25> */
.L_x_287:
[----:B------:R-:W-:Y:S01]  /*c120*/  IMAD.MOV.U32 R8, RZ, RZ, R39 ;  /* 0x000000ffff087224 */ /* 0x000fe200078e0027 */
[----:B------:R-:W-:Y:S01]  /*c130*/  MOV R57, R13 ;  /* 0x0000000d00397202 */ /* 0x000fe20000000f00 */
[----:B------:R-:W-:Y:S01]  /*c140*/  IMAD.MOV.U32 R58, RZ, RZ, R12 ;  /* 0x000000ffff3a7224 */ /* 0x000fe200078e000c */
[----:B------:R-:W-:-:S07]  /*c150*/  MOV R52, 0xc170 ;  /* 0x0000c17000347802 */ /* 0x000fce0000000f00 */
[----:B------:R-:W-:Y:S05]  /*c160*/  CALL.REL.NOINC `($__internal_0_$__cuda_sm20_rem_u64) ;  /* 0x000002a400847944 */ /* 0x000fea0003c00000 */
[----:B------:R-:W-:-:S07]  /*c170*/  IMAD.MOV.U32 R8, RZ, RZ, R56 ;  /* 0x000000ffff087224 */ /* 0x000fce00078e0038 */
.L_x_288:
[----:B------:R-:W-:Y:S05]  /*c180*/  BSYNC.RECONVERGENT B5 ;  /* 0x0000000000057941 */ /* 0x000fea0003800200 */
.L_x_286:
        /* <DEDUP_REMOVED lines=25> */
.L_x_290:
[----:B------:R-:W-:Y:S01]  /*c320*/  IMAD.MOV.U32 R8, RZ, RZ, R39 ;  /* 0x000000ffff087224 */ /* 0x000fe200078e0027 */
[----:B------:R-:W-:Y:S01]  /*c330*/  MOV R57, R13 ;  /* 0x0000000d00397202 */ /* 0x000fe20000000f00 */
[----:B------:R-:W-:Y:S01]  /*c340*/  IMAD.MOV.U32 R58, RZ, RZ, R12 ;  /* 0x000000ffff3a7224 */ /* 0x000fe200078e000c */
[----:B------:R-:W-:-:S07]  /*c350*/  MOV R52, 0xc370 ;  /* 0x0000c37000347802 */ /* 0x000fce0000000f00 */
[----:B------:R-:W-:Y:S05]  /*c360*/  CALL.REL.NOINC `($__internal_0_$__cuda_sm20_rem_u64) ;  /* 0x000002a400047944 */ /* 0x000fea0003c00000 */
[----:B------:R-:W-:-:S07]  /*c370*/  IMAD.MOV.U32 R8, RZ, RZ, R56 ;  /* 0x000000ffff087224 */ /* 0x000fce00078e0038 */
.L_x_291:
[----:B------:R-:W-:Y:S05]  /*c380*/  BSYNC.RECONVERGENT B5 ;  /* 0x0000000000057941 */ /* 0x000fea0003800200 */
.L_x_289:
        /* <DEDUP_REMOVED lines=25> */
.L_x_293:
[----:B------:R-:W-:Y:S01]  /*c520*/  IMAD.MOV.U32 R8, RZ, RZ, R39 ;  /* 0x000000ffff087224 */ /* 0x000fe200078e0027 */
[----:B------:R-:W-:Y:S01]  /*c530*/  MOV R57, R13 ;  /* 0x0000000d00397202 */ /* 0x000fe20000000f00 */
[----:B------:R-:W-:Y:S01]  /*c540*/  IMAD.MOV.U32 R58, RZ, RZ, R12 ;  /* 0x000000ffff3a7224 */ /* 0x000fe200078e000c */
[----:B------:R-:W-:-:S07]  /*c550*/  MOV R52, 0xc570 ;  /* 0x0000c57000347802 */ /* 0x000fce0000000f00 */
[----:B------:R-:W-:Y:S05]  /*c560*/  CALL.REL.NOINC `($__internal_0_$__cuda_sm20_rem_u64) ;  /* 0x000002a000847944 */ /* 0x000fea0003c00000 */
[----:B------:R-:W-:-:S07]  /*c570*/  IMAD.MOV.U32 R8, RZ, RZ, R56 ;  /* 0x000000ffff087224 */ /* 0x000fce00078e0038 */
.L_x_294:
[----:B------:R-:W-:Y:S05]  /*c580*/  BSYNC.RECONVERGENT B5 ;  /* 0x0000000000057941 */ /* 0x000fea0003800200 */
.L_x_292:
        /* <DEDUP_REMOVED lines=25> */
.L_x_296:
[----:B------:R-:W-:Y:S01]  /*c720*/  IMAD.MOV.U32 R8, RZ, RZ, R39 ;  /* 0x000000ffff087224 */ /* 0x000fe200078e0027 */
[----:B------:R-:W-:Y:S01]  /*c730*/  MOV R57, R13 ;  /* 0x0000000d00397202 */ /* 0x000fe20000000f00 */
[----:B------:R-:W-:Y:S01]  /*c740*/  IMAD.MOV.U32 R58, RZ, RZ, R12 ;  /* 0x000000ffff3a7224 */ /* 0x000fe200078e000c */
[----:B------:R-:W-:-:S07]  /*c750*/  MOV R52, 0xc770 ;  /* 0x0000c77000347802 */ /* 0x000fce0000000f00 */
[----:B------:R-:W-:Y:S05]  /*c760*/  CALL.REL.NOINC `($__internal_0_$__cuda_sm20_rem_u64) ;  /* 0x000002a000047944 */ /* 0x000fea0003c00000 */
[----:B------:R-:W-:-:S07]  /*c770*/  IMAD.MOV.U32 R8, RZ, RZ, R56 ;  /* 0x000000ffff087224 */ /* 0x000fce00078e0038 */
.L_x_297:
[----:B------:R-:W-:Y:S05]  /*c780*/  BSYNC.RECONVERGENT B5 ;  /* 0x0000000000057941 */ /* 0x000fea0003800200 */
.L_x_295:
        /* <DEDUP_REMOVED lines=25> */
.L_x_299:
[----:B------:R-:W-:Y:S01]  /*c920*/  IMAD.MOV.U32 R8, RZ, RZ, R39 ;  /* 0x000000ffff087224 */ /* 0x000fe200078e0027 */
[----:B------:R-:W-:Y:S01]  /*c930*/  MOV R57, R13 ;  /* 0x0000000d00397202 */ /* 0x000fe20000000f00 */
[----:B------:R-:W-:Y:S01]  /*c940*/  IMAD.MOV.U32 R58, RZ, RZ, R12 ;  /* 0x000000ffff3a7224 */ /* 0x000fe200078e000c */
[----:B------:R-:W-:-:S07]  /*c950*/  MOV R52, 0xc970 ;  /* 0x0000c97000347802 */ /* 0x000fce0000000f00 */
[----:B------:R-:W-:Y:S05]  /*c960*/  CALL.REL.NOINC `($__internal_0_$__cuda_sm20_rem_u64) ;  /* 0x0000029c00847944 */ /* 0x000fea0003c00000 */
[----:B------:R-:W-:-:S07]  /*c970*/  IMAD.MOV.U32 R8, RZ, RZ, R56 ;  /* 0x000000ffff087224 */ /* 0x000fce00078e0038 */
.L_x_300:
[----:B------:R-:W-:Y:S05]  /*c980*/  BSYNC.RECONVERGENT B5 ;  /* 0x0000000000057941 */ /* 0x000fea0003800200 */
.L_x_298:
        /* <DEDUP_REMOVED lines=25> */
.L_x_302:
[----:B------:R-:W-:Y:S01]  /*cb20*/  IMAD.MOV.U32 R8, RZ, RZ, R39 ;  /* 0x000000ffff087224 */ /* 0x000fe200078e0027 */
[----:B------:R-:W-:Y:S01]  /*cb30*/  MOV R57, R13 ;  /* 0x0000000d00397202 */ /* 0x000fe20000000f00 */
[----:B------:R-:W-:Y:S01]  /*cb40*/  IMAD.MOV.U32 R58, RZ, RZ, R12 ;  /* 0x000000ffff3a7224 */ /* 0x000fe200078e000c */
[----:B------:R-:W-:-:S07]  /*cb50*/  MOV R52, 0xcb70 ;  /* 0x0000cb7000347802 */ /* 0x000fce0000000f00 */
[----:B------:R-:W-:Y:S05]  /*cb60*/  CALL.REL.NOINC `($__internal_0_$__cuda_sm20_rem_u64) ;  /* 0x0000029c00047944 */ /* 0x000fea0003c00000 */
[----:B------:R-:W-:-:S07]  /*cb70*/  IMAD.MOV.U32 R8, RZ, RZ, R56 ;  /* 0x000000ffff087224 */ /* 0x000fce00078e0038 */
.L_x_303:
[----:B------:R-:W-:Y:S05]  /*cb80*/  BSYNC.RECONVERGENT B5 ;  /* 0x0000000000057941 */ /* 0x000fea0003800200 */
.L_x_301:
        /* <DEDUP_REMOVED lines=25> */
.L_x_305:
[----:B------:R-:W-:Y:S01]  /*cd20*/  IMAD.MOV.U32 R8, RZ, RZ, R39 ;  /* 0x000000ffff087224 */ /* 0x000fe200078e0027 */
[----:B------:R-:W-:Y:S01]  /*cd30*/  MOV R57, R13 ;  /* 0x0000000d00397202 */ /* 0x000fe20000000f00 */
[----:B------:R-:W-:Y:S01]  /*cd40*/  IMAD.MOV.U32 R58, RZ, RZ, R12 ;  /* 0x000000ffff3a7224 */ /* 0x000fe200078e000c */
[----:B------:R-:W-:-:S07]  /*cd50*/  MOV R52, 0xcd70 ;  /* 0x0000cd7000347802 */ /* 0x000fce0000000f00 */
[----:B------:R-:W-:Y:S05]  /*cd60*/  CALL.REL.NOINC `($__internal_0_$__cuda_sm20_rem_u64) ;  /* 0x0000029800847944 */ /* 0x000fea0003c00000 */
[----:B------:R-:W-:-:S07]  /*cd70*/  IMAD.MOV.U32 R8, RZ, RZ, R56 ;  /* 0x000000ffff087224 */ /* 0x000fce00078e0038 */
.L_x_306:
[----:B------:R-:W-:Y:S05]  /*cd80*/  BSYNC.RECONVERGENT B5 ;  /* 0x0000000000057941 */ /* 0x000fea0003800200 */
.L_x_304:
        /* <DEDUP_REMOVED lines=25> */
.L_x_308:
[----:B------:R-:W-:Y:S01]  /*cf20*/  IMAD.MOV.U32 R8, RZ, RZ, R39 ;  /* 0x000000ffff087224 */ /* 0x000fe200078e0027 */
[----:B------:R-:W-:Y:S01]  /*cf30*/  MOV R57, R13 ;  /* 0x0000000d00397202 */ /* 0x000fe20000000f00 */
[----:B------:R-:W-:Y:S01]  /*cf40*/  IMAD.MOV.U32 R58, RZ, RZ, R12 ;  /* 0x000000ffff3a7224 */ /* 0x000fe200078e000c */
[----:B------:R-:W-:-:S07]  /*cf50*/  MOV R52, 0xcf70 ;  /* 0x0000cf7000347802 */ /* 0x000fce0000000f00 */
[----:B------:R-:W-:Y:S05]  /*cf60*/  CALL.REL.NOINC `($__internal_0_$__cuda_sm20_rem_u64) ;  /* 0x0000029800047944 */ /* 0x000fea0003c00000 */
[----:B------:R-:W-:-:S07]  /*cf70*/  IMAD.MOV.U32 R8, RZ, RZ, R56 ;  /* 0x000000ffff087224 */ /* 0x000fce00078e0038 */
.L_x_309:
[----:B------:R-:W-:Y:S05]  /*cf80*/  BSYNC.RECONVERGENT B5 ;  /* 0x0000000000057941 */ /* 0x000fea0003800200 */
.L_x_307:
        /* <DEDUP_REMOVED lines=25> */
.L_x_311:
[----:B------:R-:W-:Y:S01]  /*d120*/  IMAD.MOV.U32 R8, RZ, RZ, R39 ;  /* 0x000000ffff087224 */ /* 0x000fe200078e0027 */
[----:B------:R-:W-:Y:S01]  /*d130*/  MOV R57, R13 ;  /* 0x0000000d00397202 */ /* 0x000fe20000000f00 */
[----:B------:R-:W-:Y:S01]  /*d140*/  IMAD.MOV.U32 R58, RZ, RZ, R12 ;  /* 0x000000ffff3a7224 */ /* 0x000fe200078e000c */
[----:B------:R-:W-:-:S07]  /*d150*/  MOV R52, 0xd170 ;  /* 0x0000d17000347802 */ /* 0x000fce0000000f00 */
[----:B------:R-:W-:Y:S05]  /*d160*/  CALL.REL.NOINC `($__internal_0_$__cuda_sm20_rem_u64) ;  /* 0x0000029400847944 */ /* 0x000fea0003c00000 */
[----:B------:R-:W-:-:S07]  /*d170*/  IMAD.MOV.U32 R8, RZ, RZ, R56 ;  /* 0x000000ffff087224 */ /* 0x000fce00078e0038 */
.L_x_312:
[----:B------:R-:W-:Y:S05]  /*d180*/  BSYNC.RECONVERGENT B5 ;  /* 0x0000000000057941 */ /* 0x000fea0003800200 */
.L_x_310:
        /* <DEDUP_REMOVED lines=25> */
.L_x_314:
[----:B------:R-:W-:Y:S01]  /*d320*/  IMAD.MOV.U32 R8, RZ, RZ, R39 ;  /* 0x000000ffff087224 */ /* 0x000fe200078e0027 */
[----:B------:R-:W-:Y:S01]  /*d330*/  MOV R57, R13 ;  /* 0x0000000d00397202 */ /* 0x000fe20000000f00 */
[----:B------:R-:W-:Y:S01]  /*d340*/  IMAD.MOV.U32 R58, RZ, RZ, R12 ;  /* 0x000000ffff3a7224 */ /* 0x000fe200078e000c */
[----:B------:R-:W-:-:S07]  /*d350*/  MOV R52, 0xd370 ;  /* 0x0000d37000347802 */ /* 0x000fce0000000f00 */
[----:B------:R-:W-:Y:S05]  /*d360*/  CALL.REL.NOINC `($__internal_0_$__cuda_sm20_rem_u64) ;  /* 0x0000029400047944 */ /* 0x000fea0003c00000 */
[----:B------:R-:W-:-:S07]  /*d370*/  IMAD.MOV.U32 R8, RZ, RZ, R56 ;  /* 0x000000ffff087224 */ /* 0x000fce00078e0038 */
.L_x_315:
[----:B------:R-:W-:Y:S05]  /*d380*/  BSYNC.RECONVERGENT B5 ;  /* 0x0000000000057941 */ /* 0x000fea0003800200 */
.L_x_313:
        /* <DEDUP_REMOVED lines=25> */
.L_x_317:
[----:B------:R-:W-:Y:S01]  /*d520*/  IMAD.MOV.U32 R8, RZ, RZ, R39 ;  /* 0x000000ffff087224 */ /* 0x000fe200078e0027 */
[----:B------:R-:W-:Y:S01]  /*d530*/  MOV R57, R13 ;  /* 0x0000000d00397202 */ /* 0x000fe20000000f00 */
[----:B------:R-:W-:Y:S01]  /*d540*/  IMAD.MOV.U32 R58, RZ, RZ, R12 ;  /* 0x000000ffff3a7224 */ /* 0x000fe200078e000c */
[----:B------:R-:W-:-:S07]  /*d550*/  MOV R52, 0xd570 ;  /* 0x0000d57000347802 */ /* 0x000fce0000000f00 */
[----:B------:R-:W-:Y:S05]  /*d560*/  CALL.REL.NOINC `($__internal_0_$__cuda_sm20_rem_u64) ;  /* 0x0000029000847944 */ /* 0x000fea0003c00000 */
[----:B------:R-:W-:-:S07]  /*d570*/  IMAD.MOV.U32 R8, RZ, RZ, R56 ;  /* 0x000000ffff087224 */ /* 0x000fce00078e0038 */
.L_x_318:
[----:B------:R-:W-:Y:S05]  /*d580*/  BSYNC.RECONVERGENT B5 ;  /* 0x0000000000057941 */ /* 0x000fea0003800200 */
.L_x_316:
        /* <DEDUP_REMOVED lines=25> */
.L_x_320:
[----:B------:R-:W-:Y:S01]  /*d720*/  IMAD.MOV.U32 R8, RZ, RZ, R39 ;  /* 0x000000ffff087224 */ /* 0x000fe200078e0027 */
[----:B------:R-:W-:Y:S01]  /*d730*/  MOV R57, R13 ;  /* 0x0000000d00397202 */ /* 0x000fe20000000f00 */
[----:B------:R-:W-:Y:S01]  /*d740*/  IMAD.MOV.U32 R58, RZ, RZ, R12 ;  /* 0x000000ffff3a7224 */ /* 0x000fe200078e000c */
[----:B------:R-:W-:-:S07]  /*d750*/  MOV R52, 0xd770 ;  /* 0x0000d77000347802 */ /* 0x000fce0000000f00 */
[----:B------:R-:W-:Y:S05]  /*d760*/  CALL.REL.NOINC `($__internal_0_$__cuda_sm20_rem_u64) ;  /* 0x0000029000047944 */ /* 0x000fea0003c00000 */
[----:B------:R-:W-:-:S07]  /*d770*/  IMAD.MOV.U32 R8, RZ, RZ, R56 ;  /* 0x000000ffff087224 */ /* 0x000fce00078e0038 */
.L_x_321:
[----:B------:R-:W-:Y:S05]  /*d780*/  BSYNC.RECONVERGENT B5 ;  /* 0x0000000000057941 */ /* 0x000fea0003800200 */
.L_x_319:
        /* <DEDUP_REMOVED lines=25> */
.L_x_323:
[----:B------:R-:W-:Y:S01]  /*d920*/  IMAD.MOV.U32 R8, RZ, RZ, R39 ;  /* 0x000000ffff087224 */ /* 0x000fe200078e0027 */
[----:B------:R-:W-:Y:S01]  /*d930*/  MOV R57, R13 ;  /* 0x0000000d00397202 */ /* 0x000fe20000000f00 */
[----:B------:R-:W-:Y:S01]  /*d940*/  IMAD.MOV.U32 R58, RZ, RZ, R12 ;  /* 0x000000ffff3a7224 */ /* 0x000fe200078e000c */
[----:B------:R-:W-:-:S07]  /*d950*/  MOV R52, 0xd970 ;  /* 0x0000d97000347802 */ /* 0x000fce0000000f00 */
[----:B------:R-:W-:Y:S05]  /*d960*/  CALL.REL.NOINC `($__internal_0_$__cuda_sm20_rem_u64) ;  /* 0x0000028c00847944 */ /* 0x000fea0003c00000 */
[----:B------:R-:W-:-:S07]  /*d970*/  IMAD.MOV.U32 R8, RZ, RZ, R56 ;  /* 0x000000ffff087224 */ /* 0x000fce00078e0038 */
.L_x_324:
[----:B------:R-:W-:Y:S05]  /*d980*/  BSYNC.RECONVERGENT B5 ;  /* 0x0000000000057941 */ /* 0x000fea0003800200 */
.L_x_322:
        /* <DEDUP_REMOVED lines=25> */
.L_x_326:
[----:B------:R-:W-:Y:S01]  /*db20*/  IMAD.MOV.U32 R8, RZ, RZ, R39 ;  /* 0x000000ffff087224 */ /* 0x000fe200078e0027 */
[----:B------:R-:W-:Y:S01]  /*db30*/  MOV R57, R13 ;  /* 0x0000000d00397202 */ /* 0x000fe20000000f00 */
[----:B------:R-:W-:Y:S01]  /*db40*/  IMAD.MOV.U32 R58, RZ, RZ, R12 ;  /* 0x000000ffff3a7224 */ /* 0x000fe200078e000c */
[----:B------:R-:W-:-:S07]  /*db50*/  MOV R52, 0xdb70 ;  /* 0x0000db7000347802 */ /* 0x000fce0000000f00 */
[----:B------:R-:W-:Y:S05]  /*db60*/  CALL.REL.NOINC `($__internal_0_$__cuda_sm20_rem_u64) ;  /* 0x0000028c00047944 */ /* 0x000fea0003c00000 */
[----:B------:R-:W-:-:S07]  /*db70*/  IMAD.MOV.U32 R8, RZ, RZ, R56 ;  /* 0x000000ffff087224 */ /* 0x000fce00078e0038 */
.L_x_327:
[----:B------:R-:W-:Y:S05]  /*db80*/  BSYNC.RECONVERGENT B5 ;  /* 0x0000000000057941 */ /* 0x000fea0003800200 */
.L_x_325:
        /* <DEDUP_REMOVED lines=25> */
.L_x_329:
[----:B------:R-:W-:Y:S01]  /*dd20*/  IMAD.MOV.U32 R8, RZ, RZ, R39 ;  /* 0x000000ffff087224 */ /* 0x000fe200078e0027 */
[----:B------:R-:W-:Y:S01]  /*dd30*/  MOV R57, R13 ;  /* 0x0000000d00397202 */ /* 0x000fe20000000f00 */
[----:B------:R-:W-:Y:S01]  /*dd40*/  IMAD.MOV.U32 R58, RZ, RZ, R12 ;  /* 0x000000ffff3a7224 */ /* 0x000fe200078e000c */
[----:B------:R-:W-:-:S07]  /*dd50*/  MOV R52, 0xdd70 ;  /* 0x0000dd7000347802 */ /* 0x000fce0000000f00 */
[----:B------:R-:W-:Y:S05]  /*dd60*/  CALL.REL.NOINC `($__internal_0_$__cuda_sm20_rem_u64) ;  /* 0x0000028800847944 */ /* 0x000fea0003c00000 */
[----:B------:R-:W-:-:S07]  /*dd70*/  IMAD.MOV.U32 R8, RZ, RZ, R56 ;  /* 0x000000ffff087224 */ /* 0x000fce00078e0038 */
.L_x_330:
[----:B------:R-:W-:Y:S05]  /*dd80*/  BSYNC.RECONVERGENT B5 ;  /* 0x0000000000057941 */ /* 0x000fea0003800200 */
.L_x_328:
        /* <DEDUP_REMOVED lines=25> */
.L_x_332:
[----:B------:R-:W-:Y:S01]  /*df20*/  IMAD.MOV.U32 R8, RZ, RZ, R39 ;  /* 0x000000ffff087224 */ /* 0x000fe200078e0027 */
[----:B------:R-:W-:Y:S01]  /*df30*/  MOV R57, R13 ;  /* 0x0000000d00397202 */ /* 0x000fe20000000f00 */
[----:B------:R-:W-:Y:S01]  /*df40*/  IMAD.MOV.U32 R58, RZ, RZ, R12 ;  /* 0x000000ffff3a7224 */ /* 0x000fe200078e000c */
[----:B------:R-:W-:-:S07]  /*df50*/  MOV R52, 0xdf70 ;  /* 0x0000df7000347802 */ /* 0x000fce0000000f00 */
[----:B------:R-:W-:Y:S05]  /*df60*/  CALL.REL.NOINC `($__internal_0_$__cuda_sm20_rem_u64) ;  /* 0x0000028800047944 */ /* 0x000fea0003c00000 */
[----:B------:R-:W-:-:S07]  /*df70*/  IMAD.MOV.U32 R8, RZ, RZ, R56 ;  /* 0x000000ffff087224 */ /* 0x000fce00078e0038 */
.L_x_333:
[----:B------:R-:W-:Y:S05]  /*df80*/  BSYNC.RECONVERGENT B5 ;  /* 0x0000000000057941 */ /* 0x000fea0003800200 */
.L_x_331:
        /* <DEDUP_REMOVED lines=25> */
.L_x_335:
[----:B------:R-:W-:Y:S01]  /*e120*/  IMAD.MOV.U32 R8, RZ, RZ, R39 ;  /* 0x000000ffff087224 */ /* 0x000fe200078e0027 */
[----:B------:R-:W-:Y:S01]  /*e130*/  MOV R57, R13 ;  /* 0x0000000d00397202 */ /* 0x000fe20000000f00 */
[----:B------:R-:W-:Y:S01]  /*e140*/  IMAD.MOV.U32 R58, RZ, RZ, R12 ;  /* 0x000000ffff3a7224 */ /* 0x000fe200078e000c */
[----:B------:R-:W-:-:S07]  /*e150*/  MOV R52, 0xe170 ;  /* 0x0000e17000347802 */ /* 0x000fce0000000f00 */
[----:B------:R-:W-:Y:S05]  /*e160*/  CALL.REL.NOINC `($__internal_0_$__cuda_sm20_rem_u64) ;  /* 0x0000028400847944 */ /* 0x000fea0003c00000 */
[----:B------:R-:W-:-:S07]  /*e170*/  IMAD.MOV.U32 R8, RZ, RZ, R56 ;  /* 0x000000ffff087224 */ /* 0x000fce00078e0038 */
.L_x_336:
[----:B------:R-:W-:Y:S05]  /*e180*/  BSYNC.RECONVERGENT B5 ;  /* 0x0000000000057941 */ /* 0x000fea0003800200 */
.L_x_334:
        /* <DEDUP_REMOVED lines=25> */
.L_x_338:
[----:B------:R-:W-:Y:S01]  /*e320*/  IMAD.MOV.U32 R8, RZ, RZ, R39 ;  /* 0x000000ffff087224 */ /* 0x000fe200078e0027 */
[----:B------:R-:W-:Y:S01]  /*e330*/  MOV R57, R13 ;  /* 0x0000000d00397202 */ /* 0x000fe20000000f00 */
[----:B------:R-:W-:Y:S01]  /*e340*/  IMAD.MOV.U32 R58, RZ, RZ, R12 ;  /* 0x000000ffff3a7224 */ /* 0x000fe200078e000c */
[----:B------:R-:W-:-:S07]  /*e350*/  MOV R52, 0xe370 ;  /* 0x0000e37000347802 */ /* 0x000fce0000000f00 */
[----:B------:R-:W-:Y:S05]  /*e360*/  CALL.REL.NOINC `($__internal_0_$__cuda_sm20_rem_u64) ;  /* 0x0000028400047944 */ /* 0x000fea0003c00000 */
[----:B------:R-:W-:-:S07]  /*e370*/  IMAD.MOV.U32 R8, RZ, RZ, R56 ;  /* 0x000000ffff087224 */ /* 0x000fce00078e0038 */
.L_x_339:
[----:B------:R-:W-:Y:S05]  /*e380*/  BSYNC.RECONVERGENT B5 ;  /* 0x0000000000057941 */ /* 0x000fea0003800200 */
.L_x_337:
        /* <DEDUP_REMOVED lines=25> */
.L_x_341:
[----:B------:R-:W-:Y:S01]  /*e520*/  IMAD.MOV.U32 R8, RZ, RZ, R39 ;  /* 0x000000ffff087224 */ /* 0x000fe200078e0027 */
[----:B------:R-:W-:Y:S01]  /*e530*/  MOV R57, R13 ;  /* 0x0000000d00397202 */ /* 0x000fe20000000f00 */
[----:B------:R-:W-:Y:S01]  /*e540*/  IMAD.MOV.U32 R58, RZ, RZ, R12 ;  /* 0x000000ffff3a7224 */ /* 0x000fe200078e000c */
[----:B------:R-:W-:-:S07]  /*e550*/  MOV R52, 0xe570 ;  /* 0x0000e57000347802 */ /* 0x000fce0000000f00 */
[----:B------:R-:W-:Y:S05]  /*e560*/  CALL.REL.NOINC `($__internal_0_$__cuda_sm20_rem_u64) ;  /* 0x0000028000847944 */ /* 0x000fea0003c00000 */
[----:B------:R-:W-:-:S07]  /*e570*/  IMAD.MOV.U32 R8, RZ, RZ, R56 ;  /* 0x000000ffff087224 */ /* 0x000fce00078e0038 */
.L_x_342:
[----:B------:R-:W-:Y:S05]  /*e580*/  BSYNC.RECONVERGENT B5 ;  /* 0x0000000000057941 */ /* 0x000fea0003800200 */
.L_x_340:
        /* <DEDUP_REMOVED lines=25> */
.L_x_344:
[----:B------:R-:W-:Y:S01]  /*e720*/  IMAD.MOV.U32 R8, RZ, RZ, R39 ;  /* 0x000000ffff087224 */ /* 0x000fe200078e0027 */
[----:B------:R-:W-:Y:S01]  /*e730*/  MOV R57, R13 ;  /* 0x0000000d00397202 */ /* 0x000fe20000000f00 */
[----:B------:R-:W-:Y:S01]  /*e740*/  IMAD.MOV.U32 R58, RZ, RZ, R12 ;  /* 0x000000ffff3a7224 */ /* 0x000fe200078e000c */
[----:B------:R-:W-:-:S07]  /*e750*/  MOV R52, 0xe770 ;  /* 0x0000e77000347802 */ /* 0x000fce0000000f00 */
[----:B------:R-:W-:Y:S05]  /*e760*/  CALL.REL.NOINC `($__internal_0_$__cuda_sm20_rem_u64) ;  /* 0x0000028000047944 */ /* 0x000fea0003c00000 */
[----:B------:R-:W-:-:S07]  /*e770*/  IMAD.MOV.U32 R8, RZ, RZ, R56 ;  /* 0x000000ffff087224 */ /* 0x000fce00078e0038 */
.L_x_345:
[----:B------:R-:W-:Y:S05]  /*e780*/  BSYNC.RECONVERGENT B5 ;  /* 0x0000000000057941 */ /* 0x000fea0003800200 */
.L_x_343:
        /* <DEDUP_REMOVED lines=25> */
.L_x_347:
[----:B------:R-:W-:Y:S01]  /*e920*/  IMAD.MOV.U32 R8, RZ, RZ, R39 ;  /* 0x000000ffff087224 */ /* 0x000fe200078e0027 */
[----:B------:R-:W-:Y:S01]  /*e930*/  MOV R57, R13 ;  /* 0x0000000d00397202 */ /* 0x000fe20000000f00 */
[----:B------:R-:W-:Y:S01]  /*e940*/  IMAD.MOV.U32 R58, RZ, RZ, R12 ;  /* 0x000000ffff3a7224 */ /* 0x000fe200078e000c */
[----:B------:R-:W-:-:S07]  /*e950*/  MOV R52, 0xe970 ;  /* 0x0000e97000347802 */ /* 0x000fce0000000f00 */
[----:B------:R-:W-:Y:S05]  /*e960*/  CALL.REL.NOINC `($__internal_0_$__cuda_sm20_rem_u64) ;  /* 0x0000027c00847944 */ /* 0x000fea0003c00000 */
[----:B------:R-:W-:-:S07]  /*e970*/  IMAD.MOV.U32 R8, RZ, RZ, R56 ;  /* 0x000000ffff087224 */ /* 0x000fce00078e0038 */
.L_x_348:
[----:B------:R-:W-:Y:S05]  /*e980*/  BSYNC.RECONVERGENT B5 ;  /* 0x0000000000057941 */ /* 0x000fea0003800200 */
.L_x_346:
        /* <DEDUP_REMOVED lines=25> */
.L_x_350:
[----:B------:R-:W-:Y:S01]  /*eb20*/  IMAD.MOV.U32 R8, RZ, RZ, R39 ;  /* 0x000000ffff087224 */ /* 0x000fe200078e0027 */
[----:B------:R-:W-:Y:S01]  /*eb30*/  MOV R57, R13 ;  /* 0x0000000d00397202 */ /* 0x000fe20000000f00 */
[----:B------:R-:W-:Y:S01]  /*eb40*/  IMAD.MOV.U32 R58, RZ, RZ, R12 ;  /* 0x000000ffff3a7224 */ /* 0x000fe200078e000c */
[----:B------:R-:W-:-:S07]  /*eb50*/  MOV R52, 0xeb70 ;  /* 0x0000eb7000347802 */ /* 0x000fce0000000f00 */
[----:B------:R-:W-:Y:S05]  /*eb60*/  CALL.REL.NOINC `($__internal_0_$__cuda_sm20_rem_u64) ;  /* 0x0000027c00047944 */ /* 0x000fea0003c00000 */
[----:B------:R-:W-:-:S07]  /*eb70*/  IMAD.MOV.U32 R8, RZ, RZ, R56 ;  /* 0x000000ffff087224 */ /* 0x000fce00078e0038 */
.L_x_351:
[----:B------:R-:W-:Y:S05]  /*eb80*/  BSYNC.RECONVERGENT B5 ;  /* 0x0000000000057941 */ /* 0x000fea0003800200 */
.L_x_349:
        /* <DEDUP_REMOVED lines=25> */
.L_x_353:
[----:B------:R-:W-:Y:S01]  /*ed20*/  IMAD.MOV.U32 R8, RZ, RZ, R39 ;  /* 0x000000ffff087224 */ /* 0x000fe200078e0027 */
[----:B------:R-:W-:Y:S01]  /*ed30*/  MOV R57, R13 ;  /* 0x0000000d00397202 */ /* 0x000fe20000000f00 */
[----:B------:R-:W-:Y:S01]  /*ed40*/  IMAD.MOV.U32 R58, RZ, RZ, R12 ;  /* 0x000000ffff3a7224 */ /* 0x000fe200078e000c */
[----:B------:R-:W-:-:S07]  /*ed50*/  MOV R52, 0xed70 ;  /* 0x0000ed7000347802 */ /* 0x000fce0000000f00 */
[----:B------:R-:W-:Y:S05]  /*ed60*/  CALL.REL.NOINC `($__internal_0_$__cuda_sm20_rem_u64) ;  /* 0x0000027800847944 */ /* 0x000fea0003c00000 */
[----:B------:R-:W-:-:S07]  /*ed70*/  IMAD.MOV.U32 R8, RZ, RZ, R56 ;  /* 0x000000ffff087224 */ /* 0x000fce00078e0038 */
.L_x_354:
[----:B------:R-:W-:Y:S05]  /*ed80*/  BSYNC.RECONVERGENT B5 ;  /* 0x0000000000057941 */ /* 0x000fea0003800200 */
.L_x_352:
        /* <DEDUP_REMOVED lines=25> */
.L_x_356:
[----:B------:R-:W-:Y:S01]  /*ef20*/  IMAD.MOV.U32 R8, RZ, RZ, R39 ;  /* 0x000000ffff087224 */ /* 0x000fe200078e0027 */
[----:B------:R-:W-:Y:S01]  /*ef30*/  MOV R57, R13 ;  /* 0x0000000d00397202 */ /* 0x000fe20000000f00 */
[----:B------:R-:W-:Y:S01]  /*ef40*/  IMAD.MOV.U32 R58, RZ, RZ, R12 ;  /* 0x000000ffff3a7224 */ /* 0x000fe200078e000c */
[----:B------:R-:W-:-:S07]  /*ef50*/  MOV R52, 0xef70 ;  /* 0x0000ef7000347802 */ /* 0x000fce0000000f00 */
[----:B------:R-:W-:Y:S05]  /*ef60*/  CALL.REL.NOINC `($__internal_0_$__cuda_sm20_rem_u64) ;  /* 0x0000027800047944 */ /* 0x000fea0003c00000 */
[----:B------:R-:W-:-:S07]  /*ef70*/  IMAD.MOV.U32 R8, RZ, RZ, R56 ;  /* 0x000000ffff087224 */ /* 0x000fce00078e0038 */
.L_x_357:
[----:B------:R-:W-:Y:S05]  /*ef80*/  BSYNC.RECONVERGENT B5 ;  /* 0x0000000000057941 */ /* 0x000fea0003800200 */
.L_x_355:
        /* <DEDUP_REMOVED lines=25> */
.L_x_359:
[----:B------:R-:W-:Y:S01]  /*f120*/  IMAD.MOV.U32 R8, RZ, RZ, R39 ;  /* 0x000000ffff087224 */ /* 0x000fe200078e0027 */
[----:B------:R-:W-:Y:S01]  /*f130*/  MOV R57, R13 ;  /* 0x0000000d00397202 */ /* 0x000fe20000000f00 */
[----:B------:R-:W-:Y:S01]  /*f140*/  IMAD.MOV.U32 R58, RZ, RZ, R12 ;  /* 0x000000ffff3a7224 */ /* 0x000fe200078e000c */
[----:B------:R-:W-:-:S07]  /*f150*/  MOV R52, 0xf170 ;  /* 0x0000f17000347802 */ /* 0x000fce0000000f00 */
[----:B------:R-:W-:Y:S05]  /*f160*/  CALL.REL.NOINC `($__internal_0_$__cuda_sm20_rem_u64) ;  /* 0x0000027400847944 */ /* 0x000fea0003c00000 */
[----:B------:R-:W-:-:S07]  /*f170*/  IMAD.MOV.U32 R8, RZ, RZ, R56 ;  /* 0x000000ffff087224 */ /* 0x000fce00078e0038 */
.L_x_360:
[----:B------:R-:W-:Y:S05]  /*f180*/  BSYNC.RECONVERGENT B5 ;  /* 0x0000000000057941 */ /* 0x000fea0003800200 */
.L_x_358:
        /* <DEDUP_REMOVED lines=25> */
.L_x_362:
[----:B------:R-:W-:Y:S01]  /*f320*/  IMAD.MOV.U32 R8, RZ, RZ, R39 ;  /* 0x000000ffff087224 */ /* 0x000fe200078e0027 */
[----:B------:R-:W-:Y:S01]  /*f330*/  MOV R57, R13 ;  /* 0x0000000d00397202 */ /* 0x000fe20000000f00 */
[----:B------:R-:W-:Y:S01]  /*f340*/  IMAD.MOV.U32 R58, RZ, RZ, R12 ;  /* 0x000000ffff3a7224 */ /* 0x000fe200078e000c */
[----:B------:R-:W-:-:S07]  /*f350*/  MOV R52, 0xf370 ;  /* 0x0000f37000347802 */ /* 0x000fce0000000f00 */
[----:B------:R-:W-:Y:S05]  /*f360*/  CALL.REL.NOINC `($__internal_0_$__cuda_sm20_rem_u64) ;  /* 0x0000027400047944 */ /* 0x000fea0003c00000 */
[----:B------:R-:W-:-:S07]  /*f370*/  IMAD.MOV.U32 R8, RZ, RZ, R56 ;  /* 0x000000ffff087224 */ /* 0x000fce00078e0038 */
.L_x_363:
[----:B------:R-:W-:Y:S05]  /*f380*/  BSYNC.RECONVERGENT B5 ;  /* 0x0000000000057941 */ /* 0x000fea0003800200 */
.L_x_361:
        /* <DEDUP_REMOVED lines=25> */
.L_x_365:
[----:B------:R-:W-:Y:S01]  /*f520*/  IMAD.MOV.U32 R8, RZ, RZ, R39 ;  /* 0x000000ffff087224 */ /* 0x000fe200078e0027 */
[----:B------:R-:W-:Y:S01]  /*f530*/  MOV R57, R13 ;  /* 0x0000000d00397202 */ /* 0x000fe20000000f00 */
[----:B------:R-:W-:Y:S01]  /*f540*/  IMAD.MOV.U32 R58, RZ, RZ, R12 ;  /* 0x000000ffff3a7224 */ /* 0x000fe200078e000c */
[----:B------:R-:W-:-:S07]  /*f550*/  MOV R52, 0xf570 ;  /* 0x0000f57000347802 */ /* 0x000fce0000000f00 */
[----:B------:R-:W-:Y:S05]  /*f560*/  CALL.REL.NOINC `($__internal_0_$__cuda_sm20_rem_u64) ;  /* 0x0000027000847944 */ /* 0x000fea0003c00000 */
[----:B------:R-:W-:-:S07]  /*f570*/  IMAD.MOV.U32 R8, RZ, RZ, R56 ;  /* 0x000000ffff087224 */ /* 0x000fce00078e0038 */
.L_x_366:
[----:B------:R-:W-:Y:S05]  /*f580*/  BSYNC.RECONVERGENT B5 ;  /* 0x0000000000057941 */ /* 0x000fea0003800200 */
.L_x_364:
        /* <DEDUP_REMOVED lines=25> */
.L_x_368:
[----:B------:R-:W-:Y:S01]  /*f720*/  IMAD.MOV.U32 R8, RZ, RZ, R39 ;  /* 0x000000ffff087224 */ /* 0x000fe200078e0027 */
[----:B------:R-:W-:Y:S01]  /*f730*/  MOV R57, R13 ;  /* 0x0000000d00397202 */ /* 0x000fe20000000f00 */
[----:B------:R-:W-:Y:S01]  /*f740*/  IMAD.MOV.U32 R58, RZ, RZ, R12 ;  /* 0x000000ffff3a7224 */ /* 0x000fe200078e000c */
[----:B------:R-:W-:-:S07]  /*f750*/  MOV R52, 0xf770 ;  /* 0x0000f77000347802 */ /* 0x000fce0000000f00 */
[----:B------:R-:W-:Y:S05]  /*f760*/  CALL.REL.NOINC `($__internal_0_$__cuda_sm20_rem_u64) ;  /* 0x0000027000047944 */ /* 0x000fea0003c00000 */
[----:B------:R-:W-:-:S07]  /*f770*/  IMAD.MOV.U32 R8, RZ, RZ, R56 ;  /* 0x000000ffff087224 */ /* 0x000fce00078e0038 */
.L_x_369:
[----:B------:R-:W-:Y:S05]  /*f780*/  BSYNC.RECONVERGENT B5 ;  /* 0x0000000000057941 */ /* 0x000fea0003800200 */
.L_x_367:
        /* <DEDUP_REMOVED lines=25> */
.L_x_371:
[----:B------:R-:W-:Y:S01]  /*f920*/  IMAD.MOV.U32 R8, RZ, RZ, R39 ;  /* 0x000000ffff087224 */ /* 0x000fe200078e0027 */
[----:B------:R-:W-:Y:S01]  /*f930*/  MOV R57, R13 ;  /* 0x0000000d00397202 */ /* 0x000fe20000000f00 */
[----:B------:R-:W-:Y:S01]  /*f940*/  IMAD.MOV.U32 R58, RZ, RZ, R12 ;  /* 0x000000ffff3a7224 */ /* 0x000fe200078e000c */
[----:B------:R-:W-:-:S07]  /*f950*/  MOV R52, 0xf970 ;  /* 0x0000f97000347802 */ /* 0x000fce0000000f00 */
[----:B------:R-:W-:Y:S05]  /*f960*/  CALL.REL.NOINC `($__internal_0_$__cuda_sm20_rem_u64) ;  /* 0x0000026c00847944 */ /* 0x000fea0003c00000 */
[----:B------:R-:W-:-:S07]  /*f970*/  IMAD.MOV.U32 R8, RZ, RZ, R56 ;  /* 0x000000ffff087224 */ /* 0x000fce00078e0038 */
.L_x_372:
[----:B------:R-:W-:Y:S05]  /*f980*/  BSYNC.RECONVERGENT B5 ;  /* 0x0000000000057941 */ /* 0x000fea0003800200 */
.L_x_370:
        /* <DEDUP_REMOVED lines=25> */
.L_x_374:
[----:B------:R-:W-:Y:S01]  /*fb20*/  IMAD.MOV.U32 R8, RZ, RZ, R39 ;  /* 0x000000ffff087224 */ /* 0x000fe200078e0027 */
[----:B------:R-:W-:Y:S01]  /*fb30*/  MOV R57, R13 ;  /* 0x0000000d00397202 */ /* 0x000fe20000000f00 */
[----:B------:R-:W-:Y:S01]  /*fb40*/  IMAD.MOV.U32 R58, RZ, RZ, R12 ;  /* 0x000000ffff3a7224 */ /* 0x000fe200078e000c */
[----:B------:R-:W-:-:S07]  /*fb50*/  MOV R52, 0xfb70 ;  /* 0x0000fb7000347802 */ /* 0x000fce0000000f00 */
[----:B------:R-:W-:Y:S05]  /*fb60*/  CALL.REL.NOINC `($__internal_0_$__cuda_sm20_rem_u64) ;  /* 0x0000026c00047944 */ /* 0x000fea0003c00000 */
[----:B------:R-:W-:-:S07]  /*fb70*/  IMAD.MOV.U32 R8, RZ, RZ, R56 ;  /* 0x000000ffff087224 */ /* 0x000fce00078e0038 */
.L_x_375:
[----:B------:R-:W-:Y:S05]  /*fb80*/  BSYNC.RECONVERGENT B5 ;  /* 0x0000000000057941 */ /* 0x000fea0003800200 */
.L_x_373:
        /* <DEDUP_REMOVED lines=25> */
.L_x_377:
[----:B------:R-:W-:Y:S01]  /*fd20*/  IMAD.MOV.U32 R8, RZ, RZ, R39 ;  /* 0x000000ffff087224 */ /* 0x000fe200078e0027 */
[----:B------:R-:W-:Y:S01]  /*fd30*/  MOV R57, R13 ;  /* 0x0000000d00397202 */ /* 0x000fe20000000f00 */
[----:B------:R-:W-:Y:S01]  /*fd40*/  IMAD.MOV.U32 R58, RZ, RZ, R12 ;  /* 0x000000ffff3a7224 */ /* 0x000fe200078e000c */
[----:B------:R-:W-:-:S07]  /*fd50*/  MOV R52, 0xfd70 ;  /* 0x0000fd7000347802 */ /* 0x000fce0000000f00 */
[----:B------:R-:W-:Y:S05]  /*fd60*/  CALL.REL.NOINC `($__internal_0_$__cuda_sm20_rem_u64) ;  /* 0x0000026800847944 */ /* 0x000fea0003c00000 */
[----:B------:R-:W-:-:S07]  /*fd70*/  IMAD.MOV.U32 R8, RZ, RZ, R56 ;  /* 0x000000ffff087224 */ /* 0x000fce00078e0038 */
.L_x_378:
[----:B------:R-:W-:Y:S05]  /*fd80*/  BSYNC.RECONVERGENT B5 ;  /* 0x0000000000057941 */ /* 0x000fea0003800200 */
.L_x_376:
        /* <DEDUP_REMOVED lines=25> */
.L_x_380:
[----:B------:R-:W-:Y:S01]  /*ff20*/  IMAD.MOV.U32 R8, RZ, RZ, R39 ;  /* 0x000000ffff087224 */ /* 0x000fe200078e0027 */
[----:B------:R-:W-:Y:S01]  /*ff30*/  MOV R57, R13 ;  /* 0x0000000d00397202 */ /* 0x000fe20000000f00 */
[----:B------:R-:W-:Y:S01]  /*ff40*/  IMAD.MOV.U32 R58, RZ, RZ, R12 ;  /* 0x000000ffff3a7224 */ /* 0x000fe200078e000c */
[----:B------:R-:W-:-:S07]  /*ff50*/  MOV R52, 0xff70 ;  /* 0x0000ff7000347802 */ /* 0x000fce0000000f00 */
[----:B------:R-:W-:Y:S05]  /*ff60*/  CALL.REL.NOINC `($__internal_0_$__cuda_sm20_rem_u64) ;  /* 0x0000026800047944 */ /* 0x000fea0003c00000 */
[----:B------:R-:W-:-:S07]  /*ff70*/  IMAD.MOV.U32 R8, RZ, RZ, R56 ;  /* 0x000000ffff087224 */ /* 0x000fce00078e0038 */
.L_x_381:
[----:B------:R-:W-:Y:S05]  /*ff80*/  BSYNC.RECONVERGENT B5 ;  /* 0x0000000000057941 */ /* 0x000fea0003800200 */
.L_x_379:
        /* <DEDUP_REMOVED lines=25> */
.L_x_383:
[----:B------:R-:W-:Y:S01]  /*10120*/  IMAD.MOV.U32 R8, RZ, RZ, R39 ;  /* 0x000000ffff087224 */ /* 0x000fe200078e0027 */
[----:B------:R-:W-:Y:S01]  /*10130*/  MOV R57, R13 ;  /* 0x0000000d00397202 */ /* 0x000fe20000000f00 */
[----:B------:R-:W-:Y:S01]  /*10140*/  IMAD.MOV.U32 R58, RZ, RZ, R12 ;  /* 0x000000ffff3a7224 */ /* 0x000fe200078e000c */
[----:B------:R-:W-:-:S07]  /*10150*/  MOV R52, 0x10170 ;  /* 0x0001017000347802 */ /* 0x000fce0000000f00 */
[----:B------:R-:W-:Y:S05]  /*10160*/  CALL.REL.NOINC `($__internal_0_$__cuda_sm20_rem_u64) ;  /* 0x0000026400847944 */ /* 0x000fea0003c00000 */
[----:B------:R-:W-:-:S07]  /*10170*/  IMAD.MOV.U32 R8, RZ, RZ, R56 ;  /* 0x000000ffff087224 */ /* 0x000fce00078e0038 */
.L_x_384:
[----:B------:R-:W-:Y:S05]  /*10180*/  BSYNC.RECONVERGENT B5 ;  /* 0x0000000000057941 */ /* 0x000fea0003800200 */
.L_x_382:
        /* <DEDUP_REMOVED lines=25> */
.L_x_386:
[----:B------:R-:W-:Y:S01]  /*10320*/  IMAD.MOV.U32 R8, RZ, RZ, R39 ;  /* 0x000000ffff087224 */ /* 0x000fe200078e0027 */
[----:B------:R-:W-:Y:S01]  /*10330*/  MOV R57, R13 ;  /* 0x0000000d00397202 */ /* 0x000fe20000000f00 */
[----:B------:R-:W-:Y:S01]  /*10340*/  IMAD.MOV.U32 R58, RZ, RZ, R12 ;  /* 0x000000ffff3a7224 */ /* 0x000fe200078e000c */
[----:B------:R-:W-:-:S07]  /*10350*/  MOV R52, 0x10370 ;  /* 0x0001037000347802 */ /* 0x000fce0000000f00 */
[----:B------:R-:W-:Y:S05]  /*10360*/  CALL.REL.NOINC `($__internal_0_$__cuda_sm20_rem_u64) ;  /* 0x0000026400047944 */ /* 0x000fea0003c00000 */
[----:B------:R-:W-:-:S07]  /*10370*/  IMAD.MOV.U32 R8, RZ, RZ, R56 ;  /* 0x000000ffff087224 */ /* 0x000fce00078e0038 */
.L_x_387:
[----:B------:R-:W-:Y:S05]  /*10380*/  BSYNC.RECONVERGENT B5 ;  /* 0x0000000000057941 */ /* 0x000fea0003800200 */
.L_x_385:
        /* <DEDUP_REMOVED lines=25> */
.L_x_389:
[----:B------:R-:W-:Y:S01]  /*10520*/  IMAD.MOV.U32 R8, RZ, RZ, R39 ;  /* 0x000000ffff087224 */ /* 0x000fe200078e0027 */
[----:B------:R-:W-:Y:S01]  /*10530*/  MOV R57, R13 ;  /* 0x0000000d00397202 */ /* 0x000fe20000000f00 */
[----:B------:R-:W-:Y:S01]  /*10540*/  IMAD.MOV.U32 R58, RZ, RZ, R12 ;  /* 0x000000ffff3a7224 */ /* 0x000fe200078e000c */
[----:B------:R-:W-:-:S07]  /*10550*/  MOV R52, 0x10570 ;  /* 0x0001057000347802 */ /* 0x000fce0000000f00 */
[----:B------:R-:W-:Y:S05]  /*10560*/  CALL.REL.NOINC `($__internal_0_$__cuda_sm20_rem_u64) ;  /* 0x0000026000847944 */ /* 0x000fea0003c00000 */
[----:B------:R-:W-:-:S07]  /*10570*/  IMAD.MOV.U32 R8, RZ, RZ, R56 ;  /* 0x000000ffff087224 */ /* 0x000fce00078e0038 */
.L_x_390:
[----:B------:R-:W-:Y:S05]  /*10580*/  BSYNC.RECONVERGENT B5 ;  /* 0x0000000000057941 */ /* 0x000fea0003800200 */
.L_x_388:
        /* <DEDUP_REMOVED lines=25> */
.L_x_392:
[----:B------:R-:W-:Y:S01]  /*10720*/  IMAD.MOV.U32 R8, RZ, RZ, R39 ;  /* 0x000000ffff087224 */ /* 0x000fe200078e0027 */
[----:B------:R-:W-:Y:S01]  /*10730*/  MOV R57, R13 ;  /* 0x0000000d00397202 */ /* 0x000fe20000000f00 */
[----:B------:R-:W-:Y:S01]  /*10740*/  IMAD.MOV.U32 R58, RZ, RZ, R12 ;  /* 0x000000ffff3a7224 */ /* 0x000fe200078e000c */
[----:B------:R-:W-:-:S07]  /*10750*/  MOV R52, 0x10770 ;  /* 0x0001077000347802 */ /* 0x000fce0000000f00 */
[----:B------:R-:W-:Y:S05]  /*10760*/  CALL.REL.NOINC `($__internal_0_$__cuda_sm20_rem_u64) ;  /* 0x0000026000047944 */ /* 0x000fea0003c00000 */
[----:B------:R-:W-:-:S07]  /*10770*/  IMAD.MOV.U32 R8, RZ, RZ, R56 ;  /* 0x000000ffff087224 */ /* 0x000fce00078e0038 */
.L_x_393:
[----:B------:R-:W-:Y:S05]  /*10780*/  BSYNC.RECONVERGENT B5 ;  /* 0x0000000000057941 */ /* 0x000fea0003800200 */
.L_x_391:
        /* <DEDUP_REMOVED lines=25> */
.L_x_395:
[----:B------:R-:W-:Y:S01]  /*10920*/  IMAD.MOV.U32 R8, RZ, RZ, R39 ;  /* 0x000000ffff087224 */ /* 0x000fe200078e0027 */
[----:B------:R-:W-:Y:S01]  /*10930*/  MOV R57, R13 ;  /* 0x0000000d00397202 */ /* 0x000fe20000000f00 */
[----:B------:R-:W-:Y:S01]  /*10940*/  IMAD.MOV.U32 R58, RZ, RZ, R12 ;  /* 0x000000ffff3a7224 */ /* 0x000fe200078e000c */
[----:B------:R-:W-:-:S07]  /*10950*/  MOV R52, 0x10970 ;  /* 0x0001097000347802 */ /* 0x000fce0000000f00 */
[----:B------:R-:W-:Y:S05]  /*10960*/  CALL.REL.NOINC `($__internal_0_$__cuda_sm20_rem_u64) ;  /* 0x0000025c00847944 */ /* 0x000fea0003c00000 */
[----:B------:R-:W-:-:S07]  /*10970*/  IMAD.MOV.U32 R8, RZ, RZ, R56 ;  /* 0x000000ffff087224 */ /* 0x000fce00078e0038 */
.L_x_396:
[----:B------:R-:W-:Y:S05]  /*10980*/  BSYNC.RECONVERGENT B5 ;  /* 0x0000000000057941 */ /* 0x000fea0003800200 */
.L_x_394:
        /* <DEDUP_REMOVED lines=25> */
.L_x_398:
[----:B------:R-:W-:Y:S01]  /*10b20*/  IMAD.MOV.U32 R8, RZ, RZ, R39 ;  /* 0x000000ffff087224 */ /* 0x000fe200078e0027 */
[----:B------:R-:W-:Y:S01]  /*10b30*/  MOV R57, R13 ;  /* 0x0000000d00397202 */ /* 0x000fe20000000f00 */
[----:B------:R-:W-:Y:S01]  /*10b40*/  IMAD.MOV.U32 R58, RZ, RZ, R12 ;  /* 0x000000ffff3a7224 */ /* 0x000fe200078e000c */
[----:B------:R-:W-:-:S07]  /*10b50*/  MOV R52, 0x10b70 ;  /* 0x00010b7000347802 */ /* 0x000fce0000000f00 */
[----:B------:R-:W-:Y:S05]  /*10b60*/  CALL.REL.NOINC `($__internal_0_$__cuda_sm20_rem_u64) ;  /* 0x0000025c00047944 */ /* 0x000fea0003c00000 */
[----:B------:R-:W-:-:S07]  /*10b70*/  IMAD.MOV.U32 R8, RZ, RZ, R56 ;  /* 0x000000ffff087224 */ /* 0x000fce00078e0038 */
.L_x_399:
[----:B------:R-:W-:Y:S05]  /*10b80*/  BSYNC.RECONVERGENT B5 ;  /* 0x0000000000057941 */ /* 0x000fea0003800200 */
.L_x_397:
        /* <DEDUP_REMOVED lines=25> */
.L_x_401:
[----:B------:R-:W-:Y:S01]  /*10d20*/  IMAD.MOV.U32 R8, RZ, RZ, R39 ;  /* 0x000000ffff087224 */ /* 0x000fe200078e0027 */
[----:B------:R-:W-:Y:S01]  /*10d30*/  MOV R57, R13 ;  /* 0x0000000d00397202 */ /* 0x000fe20000000f00 */
[----:B------:R-:W-:Y:S01]  /*10d40*/  IMAD.MOV.U32 R58, RZ, RZ, R12 ;  /* 0x000000ffff3a7224 */ /* 0x000fe200078e000c */
[----:B------:R-:W-:-:S07]  /*10d50*/  MOV R52, 0x10d70 ;  /* 0x00010d7000347802 */ /* 0x000fce0000000f00 */
[----:B------:R-:W-:Y:S05]  /*10d60*/  CALL.REL.NOINC `($__internal_0_$__cuda_sm20_rem_u64) ;  /* 0x0000025800847944 */ /* 0x000fea0003c00000 */
[----:B------:R-:W-:-:S07]  /*10d70*/  IMAD.MOV.U32 R8, RZ, RZ, R56 ;  /* 0x000000ffff087224 */ /* 0x000fce00078e0038 */
.L_x_402:
[----:B------:R-:W-:Y:S05]  /*10d80*/  BSYNC.RECONVERGENT B5 ;  /* 0x0000000000057941 */ /* 0x000fea0003800200 */
.L_x_400:
        /* <DEDUP_REMOVED lines=25> */
.L_x_404:
[----:B------:R-:W-:Y:S01]  /*10f20*/  IMAD.MOV.U32 R8, RZ, RZ, R39 ;  /* 0x000000ffff087224 */ /* 0x000fe200078e0027 */
[----:B------:R-:W-:Y:S01]  /*10f30*/  MOV R57, R13 ;  /* 0x0000000d00397202 */ /* 0x000fe20000000f00 */
[----:B------:R-:W-:Y:S01]  /*10f40*/  IMAD.MOV.U32 R58, RZ, RZ, R12 ;  /* 0x000000ffff3a7224 */ /* 0x000fe200078e000c */
[----:B------:R-:W-:-:S07]  /*10f50*/  MOV R52, 0x10f70 ;  /* 0x00010f7000347802 */ /* 0x000fce0000000f00 */
[----:B------:R-:W-:Y:S05]  /*10f60*/  CALL.REL.NOINC `($__internal_0_$__cuda_sm20_rem_u64) ;  /* 0x0000025800047944 */ /* 0x000fea0003c00000 */
[----:B------:R-:W-:-:S07]  /*10f70*/  IMAD.MOV.U32 R8, RZ, RZ, R56 ;  /* 0x000000ffff087224 */ /* 0x000fce00078e0038 */
.L_x_405:
[----:B------:R-:W-:Y:S05]  /*10f80*/  BSYNC.RECONVERGENT B5 ;  /* 0x0000000000057941 */ /* 0x000fea0003800200 */
.L_x_403:
        /* <DEDUP_REMOVED lines=25> */
.L_x_407:
[----:B------:R-:W-:Y:S01]  /*11120*/  IMAD.MOV.U32 R8, RZ, RZ, R39 ;  /* 0x000000ffff087224 */ /* 0x000fe200078e0027 */
[----:B------:R-:W-:Y:S01]  /*11130*/  MOV R57, R13 ;  /* 0x0000000d00397202 */ /* 0x000fe20000000f00 */
[----:B------:R-:W-:Y:S01]  /*11140*/  IMAD.MOV.U32 R58, RZ, RZ, R12 ;  /* 0x000000ffff3a7224 */ /* 0x000fe200078e000c */
[----:B------:R-:W-:-:S07]  /*11150*/  MOV R52, 0x11170 ;  /* 0x0001117000347802 */ /* 0x000fce0000000f00 */
[----:B------:R-:W-:Y:S05]  /*11160*/  CALL.REL.NOINC `($__internal_0_$__cuda_sm20_rem_u64) ;  /* 0x0000025400847944 */ /* 0x000fea0003c00000 */
[----:B------:R-:W-:-:S07]  /*11170*/  IMAD.MOV.U32 R8, RZ, RZ, R56 ;  /* 0x000000ffff087224 */ /* 0x000fce00078e0038 */
.L_x_408:
[----:B------:R-:W-:Y:S05]  /*11180*/  BSYNC.RECONVERGENT B5 ;  /* 0x0000000000057941 */ /* 0x000fea0003800200 */
.L_x_406:
        /* <DEDUP_REMOVED lines=25> */
.L_x_410:
[----:B------:R-:W-:Y:S01]  /*11320*/  IMAD.MOV.U32 R8, RZ, RZ, R39 ;  /* 0x000000ffff087224 */ /* 0x000fe200078e0027 */
[----:B------:R-:W-:Y:S01]  /*11330*/  MOV R57, R13 ;  /* 0x0000000d00397202 */ /* 0x000fe20000000f00 */
[----:B------:R-:W-:Y:S01]  /*11340*/  IMAD.MOV.U32 R58, RZ, RZ, R12 ;  /* 0x000000ffff3a7224 */ /* 0x000fe200078e000c */
[----:B------:R-:W-:-:S07]  /*11350*/  MOV R52, 0x11370 ;  /* 0x0001137000347802 */ /* 0x000fce0000000f00 */
[----:B------:R-:W-:Y:S05]  /*11360*/  CALL.REL.NOINC `($__internal_0_$__cuda_sm20_rem_u64) ;  /* 0x0000025400047944 */ /* 0x000fea0003c00000 */
[----:B------:R-:W-:-:S07]  /*11370*/  IMAD.MOV.U32 R8, RZ, RZ, R56 ;  /* 0x000000ffff087224 */ /* 0x000fce00078e0038 */
.L_x_411:
[----:B------:R-:W-:Y:S05]  /*11380*/  BSYNC.RECONVERGENT B5 ;  /* 0x0000000000057941 */ /* 0x000fea0003800200 */
.L_x_409:
        /* <DEDUP_REMOVED lines=25> */
.L_x_413:
[----:B------:R-:W-:Y:S01]  /*11520*/  IMAD.MOV.U32 R8, RZ, RZ, R39 ;  /* 0x000000ffff087224 */ /* 0x000fe200078e0027 */
[----:B------:R-:W-:Y:S01]  /*11530*/  MOV R57, R13 ;  /* 0x0000000d00397202 */ /* 0x000fe20000000f00 */
[----:B------:R-:W-:Y:S01]  /*11540*/  IMAD.MOV.U32 R58, RZ, RZ, R12 ;  /* 0x000000ffff3a7224 */ /* 0x000fe200078e000c */
[----:B------:R-:W-:-:S07]  /*11550*/  MOV R52, 0x11570 ;  /* 0x0001157000347802 */ /* 0x000fce0000000f00 */
[----:B------:R-:W-:Y:S05]  /*11560*/  CALL.REL.NOINC `($__internal_0_$__cuda_sm20_rem_u64) ;  /* 0x0000025000847944 */ /* 0x000fea0003c00000 */
[----:B------:R-:W-:-:S07]  /*11570*/  IMAD.MOV.U32 R8, RZ, RZ, R56 ;  /* 0x000000ffff087224 */ /* 0x000fce00078e0038 */
.L_x_414:
[----:B------:R-:W-:Y:S05]  /*11580*/  BSYNC.RECONVERGENT B5 ;  /* 0x0000000000057941 */ /* 0x000fea0003800200 */
.L_x_412:
        /* <DEDUP_REMOVED lines=25> */
.L_x_416:
[----:B------:R-:W-:Y:S01]  /*11720*/  IMAD.MOV.U32 R8, RZ, RZ, R39 ;  /* 0x000000ffff087224 */ /* 0x000fe200078e0027 */
[----:B------:R-:W-:Y:S01]  /*11730*/  MOV R57, R13 ;  /* 0x0000000d00397202 */ /* 0x000fe20000000f00 */
[----:B------:R-:W-:Y:S01]  /*11740*/  IMAD.MOV.U32 R58, RZ, RZ, R12 ;  /* 0x000000ffff3a7224 */ /* 0x000fe200078e000c */
[----:B------:R-:W-:-:S07]  /*11750*/  MOV R52, 0x11770 ;  /* 0x0001177000347802 */ /* 0x000fce0000000f00 */
[----:B------:R-:W-:Y:S05]  /*11760*/  CALL.REL.NOINC `($__internal_0_$__cuda_sm20_rem_u64) ;  /* 0x0000025000047944 */ /* 0x000fea0003c00000 */
[----:B------:R-:W-:-:S07]  /*11770*/  IMAD.MOV.U32 R8, RZ, RZ, R56 ;  /* 0x000000ffff087224 */ /* 0x000fce00078e0038 */
.L_x_417:
[----:B------:R-:W-:Y:S05]  /*11780*/  BSYNC.RECONVERGENT B5 ;  /* 0x0000000000057941 */ /* 0x000fea0003800200 */
.L_x_415:
        /* <DEDUP_REMOVED lines=25> */
.L_x_419:
[----:B------:R-:W-:Y:S01]  /*11920*/  IMAD.MOV.U32 R8, RZ, RZ, R39 ;  /* 0x000000ffff087224 */ /* 0x000fe200078e0027 */
[----:B------:R-:W-:Y:S01]  /*11930*/  MOV R57, R13 ;  /* 0x0000000d00397202 */ /* 0x000fe20000000f00 */
[----:B------:R-:W-:Y:S01]  /*11940*/  IMAD.MOV.U32 R58, RZ, RZ, R12 ;  /* 0x000000ffff3a7224 */ /* 0x000fe200078e000c */
[----:B------:R-:W-:-:S07]  /*11950*/  MOV R52, 0x11970 ;  /* 0x0001197000347802 */ /* 0x000fce0000000f00 */
[----:B------:R-:W-:Y:S05]  /*11960*/  CALL.REL.NOINC `($__internal_0_$__cuda_sm20_rem_u64) ;  /* 0x0000024c00847944 */ /* 0x000fea0003c00000 */
[----:B------:R-:W-:-:S07]  /*11970*/  IMAD.MOV.U32 R8, RZ, RZ, R56 ;  /* 0x000000ffff087224 */ /* 0x000fce00078e0038 */
.L_x_420:
[----:B------:R-:W-:Y:S05]  /*11980*/  BSYNC.RECONVERGENT B5 ;  /* 0x0000000000057941 */ /* 0x000fea0003800200 */
.L_x_418:
        /* <DEDUP_REMOVED lines=25> */
.L_x_422:
[----:B------:R-:W-:Y:S01]  /*11b20*/  IMAD.MOV.U32 R8, RZ, RZ, R39 ;  /* 0x000000ffff087224 */ /* 0x000fe200078e0027 */
[----:B------:R-:W-:Y:S01]  /*11b30*/  MOV R57, R13 ;  /* 0x0000000d00397202 */ /* 0x000fe20000000f00 */
[----:B------:R-:W-:Y:S01]  /*11b40*/  IMAD.MOV.U32 R58, RZ, RZ, R12 ;  /* 0x000000ffff3a7224 */ /* 0x000fe200078e000c */
[----:B------:R-:W-:-:S07]  /*11b50*/  MOV R52, 0x11b70 ;  /* 0x00011b7000347802 */ /* 0x000fce0000000f00 */
[----:B------:R-:W-:Y:S05]  /*11b60*/  CALL.REL.NOINC `($__internal_0_$__cuda_sm20_rem_u64) ;  /* 0x0000024c00047944 */ /* 0x000fea0003c00000 */
[----:B------:R-:W-:-:S07]  /*11b70*/  IMAD.MOV.U32 R8, RZ, RZ, R56 ;  /* 0x000000ffff087224 */ /* 0x000fce00078e0038 */
.L_x_423:
[----:B------:R-:W-:Y:S05]  /*11b80*/  BSYNC.RECONVERGENT B5 ;  /* 0x0000000000057941 */ /* 0x000fea0003800200 */
.L_x_421:
        /* <DEDUP_REMOVED lines=25> */
.L_x_425:
[----:B------:R-:W-:Y:S01]  /*11d20*/  IMAD.MOV.U32 R8, RZ, RZ, R39 ;  /* 0x000000ffff087224 */ /* 0x000fe200078e0027 */
[----:B------:R-:W-:Y:S01]  /*11d30*/  MOV R57, R13 ;  /* 0x0000000d00397202 */ /* 0x000fe20000000f00 */
[----:B------:R-:W-:Y:S01]  /*11d40*/  IMAD.MOV.U32 R58, RZ, RZ, R12 ;  /* 0x000000ffff3a7224 */ /* 0x000fe200078e000c */
[----:B------:R-:W-:-:S07]  /*11d50*/  MOV R52, 0x11d70 ;  /* 0x00011d7000347802 */ /* 0x000fce0000000f00 */
[----:B------:R-:W-:Y:S05]  /*11d60*/  CALL.REL.NOINC `($__internal_0_$__cuda_sm20_rem_u64) ;  /* 0x0000024800847944 */ /* 0x000fea0003c00000 */
[----:B------:R-:W-:-:S07]  /*11d70*/  IMAD.MOV.U32 R8, RZ, RZ, R56 ;  /* 0x000000ffff087224 */ /* 0x000fce00078e0038 */
.L_x_426:
[----:B------:R-:W-:Y:S05]  /*11d80*/  BSYNC.RECONVERGENT B5 ;  /* 0x0000000000057941 */ /* 0x000fea0003800200 */
.L_x_424:
        /* <DEDUP_REMOVED lines=25> */
.L_x_428:
[----:B------:R-:W-:Y:S01]  /*11f20*/  IMAD.MOV.U32 R8, RZ, RZ, R39 ;  /* 0x000000ffff087224 */ /* 0x000fe200078e0027 */
[----:B------:R-:W-:Y:S01]  /*11f30*/  MOV R57, R13 ;  /* 0x0000000d00397202 */ /* 0x000fe20000000f00 */
[----:B------:R-:W-:Y:S01]  /*11f40*/  IMAD.MOV.U32 R58, RZ, RZ, R12 ;  /* 0x000000ffff3a7224 */ /* 0x000fe200078e000c */
[----:B------:R-:W-:-:S07]  /*11f50*/  MOV R52, 0x11f70 ;  /* 0x00011f7000347802 */ /* 0x000fce0000000f00 */
[----:B------:R-:W-:Y:S05]  /*11f60*/  CALL.REL.NOINC `($__internal_0_$__cuda_sm20_rem_u64) ;  /* 0x0000024800047944 */ /* 0x000fea0003c00000 */
[----:B------:R-:W-:-:S07]  /*11f70*/  IMAD.MOV.U32 R8, RZ, RZ, R56 ;  /* 0x000000ffff087224 */ /* 0x000fce00078e0038 */
.L_x_429:
[----:B------:R-:W-:Y:S05]  /*11f80*/  BSYNC.RECONVERGENT B5 ;  /* 0x0000000000057941 */ /* 0x000fea0003800200 */
.L_x_427:
        /* <DEDUP_REMOVED lines=25> */
.L_x_431:
[----:B------:R-:W-:Y:S01]  /*12120*/  IMAD.MOV.U32 R8, RZ, RZ, R39 ;  /* 0x000000ffff087224 */ /* 0x000fe200078e0027 */
[----:B------:R-:W-:Y:S01]  /*12130*/  MOV R57, R13 ;  /* 0x0000000d00397202 */ /* 0x000fe20000000f00 */
[----:B------:R-:W-:Y:S01]  /*12140*/  IMAD.MOV.U32 R58, RZ, RZ, R12 ;  /* 0x000000ffff3a7224 */ /* 0x000fe200078e000c */
[----:B------:R-:W-:-:S07]  /*12150*/  MOV R52, 0x12170 ;  /* 0x0001217000347802 */ /* 0x000fce0000000f00 */
[----:B------:R-:W-:Y:S05]  /*12160*/  CALL.REL.NOINC `($__internal_0_$__cuda_sm20_rem_u64) ;  /* 0x0000024400847944 */ /* 0x000fea0003c00000 */
[----:B------:R-:W-:-:S07]  /*12170*/  IMAD.MOV.U32 R8, RZ, RZ, R56 ;  /* 0x000000ffff087224 */ /* 0x000fce00078e0038 */
.L_x_432:
[----:B------:R-:W-:Y:S05]  /*12180*/  BSYNC.RECONVERGENT B5 ;  /* 0x0000000000057941 */ /* 0x000fea0003800200 */
.L_x_430:
        /* <DEDUP_REMOVED lines=25> */
.L_x_434:
[----:B------:R-:W-:Y:S01]  /*12320*/  IMAD.MOV.U32 R8, RZ, RZ, R39 ;  /* 0x000000ffff087224 */ /* 0x000fe200078e0027 */
[----:B------:R-:W-:Y:S01]  /*12330*/  MOV R57, R13 ;  /* 0x0000000d00397202 */ /* 0x000fe20000000f00 */
[----:B------:R-:W-:Y:S01]  /*12340*/  IMAD.MOV.U32 R58, RZ, RZ, R12 ;  /* 0x000000ffff3a7224 */ /* 0x000fe200078e000c */
[----:B------:R-:W-:-:S07]  /*12350*/  MOV R52, 0x12370 ;  /* 0x0001237000347802 */ /* 0x000fce0000000f00 */
[----:B------:R-:W-:Y:S05]  /*12360*/  CALL.REL.NOINC `($__internal_0_$__cuda_sm20_rem_u64) ;  /* 0x0000024400047944 */ /* 0x000fea0003c00000 */
[----:B------:R-:W-:-:S07]  /*12370*/  IMAD.MOV.U32 R8, RZ, RZ, R56 ;  /* 0x000000ffff087224 */ /* 0x000fce00078e0038 */
.L_x_435:
[----:B------:R-:W-:Y:S05]  /*12380*/  BSYNC.RECONVERGENT B5 ;  /* 0x0000000000057941 */ /* 0x000fea0003800200 */
.L_x_433:
        /* <DEDUP_REMOVED lines=25> */
.L_x_437:
[----:B------:R-:W-:Y:S01]  /*12520*/  IMAD.MOV.U32 R8, RZ, RZ, R39 ;  /* 0x000000ffff087224 */ /* 0x000fe200078e0027 */
[----:B------:R-:W-:Y:S01]  /*12530*/  MOV R57, R13 ;  /* 0x0000000d00397202 */ /* 0x000fe20000000f00 */
[----:B------:R-:W-:Y:S01]  /*12540*/  IMAD.MOV.U32 R58, RZ, RZ, R12 ;  /* 0x000000ffff3a7224 */ /* 0x000fe200078e000c */
[----:B------:R-:W-:-:S07]  /*12550*/  MOV R52, 0x12570 ;  /* 0x0001257000347802 */ /* 0x000fce0000000f00 */
[----:B------:R-:W-:Y:S05]  /*12560*/  CALL.REL.NOINC `($__internal_0_$__cuda_sm20_rem_u64) ;  /* 0x0000024000847944 */ /* 0x000fea0003c00000 */
[----:B------:R-:W-:-:S07]  /*12570*/  IMAD.MOV.U32 R8, RZ, RZ, R56 ;  /* 0x000000ffff087224 */ /* 0x000fce00078e0038 */
.L_x_438:
[----:B------:R-:W-:Y:S05]  /*12580*/  BSYNC.RECONVERGENT B5 ;  /* 0x0000000000057941 */ /* 0x000fea0003800200 */
.L_x_436:
        /* <DEDUP_REMOVED lines=25> */
.L_x_440:
[----:B------:R-:W-:Y:S01]  /*12720*/  IMAD.MOV.U32 R8, RZ, RZ, R39 ;  /* 0x000000ffff087224 */ /* 0x000fe200078e0027 */
[----:B------:R-:W-:Y:S01]  /*12730*/  MOV R57, R13 ;  /* 0x0000000d00397202 */ /* 0x000fe20000000f00 */
[----:B------:R-:W-:Y:S01]  /*12740*/  IMAD.MOV.U32 R58, RZ, RZ, R12 ;  /* 0x000000ffff3a7224 */ /* 0x000fe200078e000c */
[----:B------:R-:W-:-:S07]  /*12750*/  MOV R52, 0x12770 ;  /* 0x0001277000347802 */ /* 0x000fce0000000f00 */
[----:B------:R-:W-:Y:S05]  /*12760*/  CALL.REL.NOINC `($__internal_0_$__cuda_sm20_rem_u64) ;  /* 0x0000024000047944 */ /* 0x000fea0003c00000 */
[----:B------:R-:W-:-:S07]  /*12770*/  IMAD.MOV.U32 R8, RZ, RZ, R56 ;  /* 0x000000ffff087224 */ /* 0x000fce00078e0038 */
.L_x_441:
[----:B------:R-:W-:Y:S05]  /*12780*/  BSYNC.RECONVERGENT B5 ;  /* 0x0000000000057941 */ /* 0x000fea0003800200 */
.L_x_439:
        /* <DEDUP_REMOVED lines=25> */
.L_x_443:
[----:B------:R-:W-:Y:S01]  /*12920*/  IMAD.MOV.U32 R8, RZ, RZ, R39 ;  /* 0x000000ffff087224 */ /* 0x000fe200078e0027 */
[----:B------:R-:W-:Y:S01]  /*12930*/  MOV R57, R13 ;  /* 0x0000000d00397202 */ /* 0x000fe20000000f00 */
[----:B------:R-:W-:Y:S01]  /*12940*/  IMAD.MOV.U32 R58, RZ, RZ, R12 ;  /* 0x000000ffff3a7224 */ /* 0x000fe200078e000c */
[----:B------:R-:W-:-:S07]  /*12950*/  MOV R52, 0x12970 ;  /* 0x0001297000347802 */ /* 0x000fce0000000f00 */
[----:B------:R-:W-:Y:S05]  /*12960*/  CALL.REL.NOINC `($__internal_0_$__cuda_sm20_rem_u64) ;  /* 0x0000023c00847944 */ /* 0x000fea0003c00000 */
[----:B------:R-:W-:-:S07]  /*12970*/  IMAD.MOV.U32 R8, RZ, RZ, R56 ;  /* 0x000000ffff087224 */ /* 0x000fce00078e0038 */
.L_x_444:
[----:B------:R-:W-:Y:S05]  /*12980*/  BSYNC.RECONVERGENT B5 ;  /* 0x0000000000057941 */ /* 0x000fea0003800200 */
.L_x_442:
        /* <DEDUP_REMOVED lines=25> */
.L_x_446:
[----:B------:R-:W-:Y:S01]  /*12b20*/  IMAD.MOV.U32 R8, RZ, RZ, R39 ;  /* 0x000000ffff087224 */ /* 0x000fe200078e0027 */
[----:B------:R-:W-:Y:S01]  /*12b30*/  MOV R57, R13 ;  /* 0x0000000d00397202 */ /* 0x000fe20000000f00 */
[----:B------:R-:W-:Y:S01]  /*12b40*/  IMAD.MOV.U32 R58, RZ, RZ, R12 ;  /* 0x000000ffff3a7224 */ /* 0x000fe200078e000c */
[----:B------:R-:W-:-:S07]  /*12b50*/  MOV R52, 0x12b70 ;  /* 0x00012b7000347802 */ /* 0x000fce0000000f00 */
[----:B------:R-:W-:Y:S05]  /*12b60*/  CALL.REL.NOINC `($__internal_0_$__cuda_sm20_rem_u64) ;  /* 0x0000023c00047944 */ /* 0x000fea0003c00000 */
[----:B------:R-:W-:-:S07]  /*12b70*/  IMAD.MOV.U32 R8, RZ, RZ, R56 ;  /* 0x000000ffff087224 */ /* 0x000fce00078e0038 */
.L_x_447:
[----:B------:R-:W-:Y:S05]  /*12b80*/  BSYNC.RECONVERGENT B5 ;  /* 0x0000000000057941 */ /* 0x000fea0003800200 */
.L_x_445:
        /* <DEDUP_REMOVED lines=25> */
.L_x_449:
[----:B------:R-:W-:Y:S01]  /*12d20*/  IMAD.MOV.U32 R8, RZ, RZ, R39 ;  /* 0x000000ffff087224 */ /* 0x000fe200078e0027 */
[----:B------:R-:W-:Y:S01]  /*12d30*/  MOV R57, R13 ;  /* 0x0000000d00397202 */ /* 0x000fe20000000f00 */
[----:B------:R-:W-:Y:S01]  /*12d40*/  IMAD.MOV.U32 R58, RZ, RZ, R12 ;  /* 0x000000ffff3a7224 */ /* 0x000fe200078e000c */
[----:B------:R-:W-:-:S07]  /*12d50*/  MOV R52, 0x12d70 ;  /* 0x00012d7000347802 */ /* 0x000fce0000000f00 */
[----:B------:R-:W-:Y:S05]  /*12d60*/  CALL.REL.NOINC `($__internal_0_$__cuda_sm20_rem_u64) ;  /* 0x0000023800847944 */ /* 0x000fea0003c00000 */
[----:B------:R-:W-:-:S07]  /*12d70*/  IMAD.MOV.U32 R8, RZ, RZ, R56 ;  /* 0x000000ffff087224 */ /* 0x000fce00078e0038 */
.L_x_450:
[----:B------:R-:W-:Y:S05]  /*12d80*/  BSYNC.RECONVERGENT B5 ;  /* 0x0000000000057941 */ /* 0x000fea0003800200 */
.L_x_448:
        /* <DEDUP_REMOVED lines=25> */
.L_x_452:
[----:B------:R-:W-:Y:S01]  /*12f20*/  IMAD.MOV.U32 R8, RZ, RZ, R39 ;  /* 0x000000ffff087224 */ /* 0x000fe200078e0027 */
[----:B------:R-:W-:Y:S01]  /*12f30*/  MOV R57, R13 ;  /* 0x0000000d00397202 */ /* 0x000fe20000000f00 */
[----:B------:R-:W-:Y:S01]  /*12f40*/  IMAD.MOV.U32 R58, RZ, RZ, R12 ;  /* 0x000000ffff3a7224 */ /* 0x000fe200078e000c */
[----:B------:R-:W-:-:S07]  /*12f50*/  MOV R52, 0x12f70 ;  /* 0x00012f7000347802 */ /* 0x000fce0000000f00 */
[----:B------:R-:W-:Y:S05]  /*12f60*/  CALL.REL.NOINC `($__internal_0_$__cuda_sm20_rem_u64) ;  /* 0x0000023800047944 */ /* 0x000fea0003c00000 */
[----:B------:R-:W-:-:S07]  /*12f70*/  IMAD.MOV.U32 R8, RZ, RZ, R56 ;  /* 0x000000ffff087224 */ /* 0x000fce00078e0038 */
.L_x_453:
[----:B------:R-:W-:Y:S05]  /*12f80*/  BSYNC.RECONVERGENT B5 ;  /* 0x0000000000057941 */ /* 0x000fea0003800200 */
.L_x_451:
        /* <DEDUP_REMOVED lines=25> */
.L_x_455:
[----:B------:R-:W-:Y:S01]  /*13120*/  IMAD.MOV.U32 R8, RZ, RZ, R39 ;  /* 0x000000ffff087224 */ /* 0x000fe200078e0027 */
[----:B------:R-:W-:Y:S01]  /*13130*/  MOV R57, R13 ;  /* 0x0000000d00397202 */ /* 0x000fe20000000f00 */
[----:B------:R-:W-:Y:S01]  /*13140*/  IMAD.MOV.U32 R58, RZ, RZ, R12 ;  /* 0x000000ffff3a7224 */ /* 0x000fe200078e000c */
[----:B------:R-:W-:-:S07]  /*13150*/  MOV R52, 0x13170 ;  /* 0x0001317000347802 */ /* 0x000fce0000000f00 */
[----:B------:R-:W-:Y:S05]  /*13160*/  CALL.REL.NOINC `($__internal_0_$__cuda_sm20_rem_u64) ;  /* 0x0000023400847944 */ /* 0x000fea0003c00000 */
[----:B------:R-:W-:-:S07]  /*13170*/  IMAD.MOV.U32 R8, RZ, RZ, R56 ;  /* 0x000000ffff087224 */ /* 0x000fce00078e0038 */
.L_x_456:
[----:B------:R-:W-:Y:S05]  /*13180*/  BSYNC.RECONVERGENT B5 ;  /* 0x0000000000057941 */ /* 0x000fea0003800200 */
.L_x_454:
        /* <DEDUP_REMOVED lines=25> */
.L_x_458:
[----:B------:R-:W-:Y:S01]  /*13320*/  IMAD.MOV.U32 R8, RZ, RZ, R39 ;  /* 0x000000ffff087224 */ /* 0x000fe200078e0027 */
[----:B------:R-:W-:Y:S01]  /*13330*/  MOV R57, R13 ;  /* 0x0000000d00397202 */ /* 0x000fe20000000f00 */
[----:B------:R-:W-:Y:S01]  /*13340*/  IMAD.MOV.U32 R58, RZ, RZ, R12 ;  /* 0x000000ffff3a7224 */ /* 0x000fe200078e000c */
[----:B------:R-:W-:-:S07]  /*13350*/  MOV R52, 0x13370 ;  /* 0x0001337000347802 */ /* 0x000fce0000000f00 */
[----:B------:R-:W-:Y:S05]  /*13360*/  CALL.REL.NOINC `($__internal_0_$__cuda_sm20_rem_u64) ;  /* 0x0000023400047944 */ /* 0x000fea0003c00000 */
[----:B------:R-:W-:-:S07]  /*13370*/  IMAD.MOV.U32 R8, RZ, RZ, R56 ;  /* 0x000000ffff087224 */ /* 0x000fce00078e0038 */
.L_x_459:
[----:B------:R-:W-:Y:S05]  /*13380*/  BSYNC.RECONVERGENT B5 ;  /* 0x0000000000057941 */ /* 0x000fea0003800200 */
.L_x_457:
        /* <DEDUP_REMOVED lines=25> */
.L_x_461:
[----:B------:R-:W-:Y:S01]  /*13520*/  IMAD.MOV.U32 R8, RZ, RZ, R39 ;  /* 0x000000ffff087224 */ /* 0x000fe200078e0027 */
[----:B------:R-:W-:Y:S01]  /*13530*/  MOV R57, R13 ;  /* 0x0000000d00397202 */ /* 0x000fe20000000f00 */
[----:B------:R-:W-:Y:S01]  /*13540*/  IMAD.MOV.U32 R58, RZ, RZ, R12 ;  /* 0x000000ffff3a7224 */ /* 0x000fe200078e000c */
[----:B------:R-:W-:-:S07]  /*13550*/  MOV R52, 0x13570 ;  /* 0x0001357000347802 */ /* 0x000fce0000000f00 */
[----:B------:R-:W-:Y:S05]  /*13560*/  CALL.REL.NOINC `($__internal_0_$__cuda_sm20_rem_u64) ;  /* 0x0000023000847944 */ /* 0x000fea0003c00000 */
[----:B------:R-:W-:-:S07]  /*13570*/  IMAD.MOV.U32 R8, RZ, RZ, R56 ;  /* 0x000000ffff087224 */ /* 0x000fce00078e0038 */
.L_x_462:
[----:B------:R-:W-:Y:S05]  /*13580*/  BSYNC.RECONVERGENT B5 ;  /* 0x0000000000057941 */ /* 0x000fea0003800200 */
.L_x_460:
[----:B------:R-:W-:-:S05]  /*13590*/  IADD3 R39, P0, PT, R66, R8, RZ ;  /* 0x0000000842277210 */ /* 0x000fca0007f1e0ff */
[----:B------:R-:W-:-:S08]  /*135a0*/  IMAD.X R9, R67, 0x1, R9, P0 ;  /* 0x0000000143097824 */ /* 0x000fd000000e0609 */
.L_x_264:
[----:B------:R-:W-:Y:S05]  /*135b0*/  BSYNC.RECONVERGENT B4 ;  /* 0x0000000000047941 */ /* 0x000fea0003800200 */
.L_x_263:
        /* <DEDUP_REMOVED lines=23> */
.L_x_464:
[----:B------:R-:W-:Y:S01]  /*13730*/  IMAD.MOV.U32 R8, RZ, RZ, R39 ;  /* 0x000000ffff087224 */ /* 0x000fe200078e0027 */
[----:B------:R-:W-:Y:S01]  /*13740*/  MOV R57, R13 ;  /* 0x0000000d00397202 */ /* 0x000fe20000000f00 */
[----:B------:R-:W-:Y:S01]  /*13750*/  IMAD.MOV.U32 R58, RZ, RZ, R12 ;  /* 0x000000ffff3a7224 */ /* 0x000fe200078e000c */
[----:B------:R-:W-:-:S07]  /*13760*/  MOV R52, 0x13780 ;  /* 0x0001378000347802 */ /* 0x000fce0000000f00 */
[----:B------:R-:W-:Y:S05]  /*13770*/  CALL.REL.NOINC `($__internal_0_$__cuda_sm20_rem_u64) ;  /* 0x0000023000007944 */ /* 0x000fea0003c00000 */
[----:B------:R-:W-:Y:S02]  /*13780*/  IMAD.MOV.U32 R40, RZ, RZ, R56 ;  /* 0x000000ffff287224 */ /* 0x000fe400078e0038 */
[----:B------:R-:W-:-:S07]  /*13790*/  IMAD.MOV.U32 R41, RZ, RZ, R9 ;  /* 0x000000ffff297224 */ /* 0x000fce00078e0009 */
.L_x_465:
[----:B------:R-:W-:Y:S05]  /*137a0*/  BSYNC.RECONVERGENT B4 ;  /* 0x0000000000047941 */ /* 0x000fea0003800200 */
.L_x_463:
[C---:B------:R-:W-:Y:S02]  /*137b0*/  ISETP.GT.U32.AND P0, PT, R37.reuse, 0x1, PT ;  /* 0x000000012500780c */ /* 0x040fe40003f04070 */
[--C-:B------:R-:W-:Y:S02]  /*137c0*/  SHF.R.U64 R37, R37, 0x1, R36.reuse ;  /* 0x0000000125257819 */ /* 0x100fe40000001224 */
[----:B------:R-:W-:Y:S02]  /*137d0*/  ISETP.GT.U32.AND.EX P0, PT, R36, RZ, PT, P0 ;  /* 0x000000ff2400720c */ /* 0x000fe40003f04100 */
[----:B------:R-:W-:-:S11]  /*137e0*/  SHF.R.U32.HI R36, RZ, 0x1, R36 ;  /* 0x00000001ff247819 */ /* 0x000fd60000011624 */
[----:B------:R-:W-:Y:S05]  /*137f0*/  @P0 BRA `(.L_x_466) ;  /* 0xfffffef400780947 */ /* 0x000fea000383ffff */
[----:B------:R-:W-:Y:S05]  /*13800*/  BSYNC.RECONVERGENT B3 ;  /* 0x0000000000037941 */ /* 0x000fea0003800200 */
.L_x_59:
[C---:B------:R-:W-:Y:S02]  /*13810*/  ISETP.NE.U32.AND P0, PT, R6.reuse, R5, PT ;  /* 0x000000050600720c */ /* 0x040fe40003f05070 */
[----:B------:R-:W-:Y:S02]  /*13820*/  ISETP.EQ.U32.AND P2, PT, R6, 0x1, PT ;  /* 0x000000010600780c */ /* 0x000fe40003f42070 */
[----:B------:R-:W-:-:S04]  /*13830*/  ISETP.NE.AND.EX P0, PT, R7, R4, PT, P0 ;  /* 0x000000040700720c */ /* 0x000fc80003f05300 */
[----:B------:R-:W-:-:S13]  /*13840*/  ISETP.EQ.OR.EX P0, PT, R7, RZ, !P0, P2 ;  /* 0x000000ff0700720c */ /* 0x000fda0004702720 */
[----:B------:R-:W-:Y:S05]  /*13850*/  @P0 BRA `(.L_x_58) ;  /* 0x0000008000e40947 */ /* 0x000fea0003800000 */
[----:B------:R-:W-:-:S13]  /*13860*/  ISETP.NE.AND P0, PT, R3, RZ, PT ;  /* 0x000000ff0300720c */ /* 0x000fda0003f05270 */
[----:B------:R-:W-:Y:S05]  /*13870*/  @!P0 BREAK.RELIABLE B2 ;  /* 0x0000000000028942 */ /* 0x000fea0003800100 */
[----:B------:R-:W-:Y:S05]  /*13880*/  @!P0 BRA `(.L_x_12) ;  /* 0x0000022000408947 */ /* 0x000fea0003800000 */
[----:B------:R-:W-:-:S07]  /*13890*/  IMAD.MOV.U32 R36, RZ, RZ, RZ ;  /* 0x000000ffff247224 */ /* 0x000fce00078e00ff */
.L_x_670:
[-C--:B------:R-:W-:Y:S01]  /*138a0*/  IMAD.WIDE.U32 R8, R7, R6.reuse, RZ ;  /* 0x0000000607087225 */ /* 0x080fe200078e00ff */
[----:B------:R-:W-:Y:S03]  /*138b0*/  BSSY.RECONVERGENT B3, `(.L_x_467) ;  /* 0x000080b000037945 */ /* 0x000fe60003800200 */
[----:B------:R-:W-:-:S04]  /*138c0*/  IMAD.WIDE.U32 R40, R6, R6, RZ ;  /* 0x0000000606287225 */ /* 0x000fc800078e00ff */
[----:B------:R-:W-:-:S04]  /*138d0*/  IMAD.WIDE.U32 R8, P0, R6, R7, R8 ;  /* 0x0000000706087225 */ /* 0x000fc80007800008 */
[----:B------:R-:W-:Y:S01]  /*138e0*/  IMAD.MOV.U32 R52, RZ, RZ, R9 ;  /* 0x000000ffff347224 */ /* 0x000fe200078e0009 */
[----:B------:R-:W-:Y:S02]  /*138f0*/  IADD3.X R53, PT, PT, RZ, RZ, RZ, P0, !PT ;  /* 0x000000ffff357210 */ /* 0x000fe400007fe4ff */
[----:B------:R-:W-:-:S05]  /*13900*/  IADD3 R54, P0, PT, R41, R8, RZ ;  /* 0x0000000829367210 */ /* 0x000fca0007f1e0ff */
        /* <DEDUP_REMOVED lines=17> */
[----:B------:R-:W-:Y:S01]  /*13a20*/  IMAD.HI.U32 R8, R41, R40, RZ ;  /* 0x0000002829087227 */ /* 0x000fe200078e00ff */
[----:B------:R-:W-:-:S03]  /*13a30*/  MOV R41, RZ ;  /* 0x000000ff00297202 */ /* 0x000fc60000000f00 */
        /* <DEDUP_REMOVED lines=8> */
.L_x_470:
        /* <DEDUP_REMOVED lines=8> */
.L_x_471:
[----:B------:R-:W-:Y:S05]  /*13b40*/  BSYNC.RECONVERGENT B4 ;  /* 0x0000000000047941 */ /* 0x000fea0003800200 */
.L_x_469:
        /* <DEDUP_REMOVED lines=12> */
[----:B------:R-:W-:-:S04]  /*13c10*/  IMAD.HI.U32 R7, R9, R7, R8 ;  /* 0x0000000709077227 */ /* 0x000fc800078e0008 */
[----:B------:R-:W-:Y:S02]  /*13c20*/  IMAD.MOV.U32 R9, RZ, RZ, RZ ;  /* 0x000000ffff097224 */ /* 0x000fe400078e00ff */
        /* <DEDUP_REMOVED lines=9> */
.L_x_473:
[----:B------:R-:W-:Y:S01]  /*13cc0*/  IMAD.MOV.U32 R8, RZ, RZ, R6 ;  /* 0x000000ffff087224 */ /* 0x000fe200078e0006 */
[----:B------:R-:W-:Y:S01]  /*13cd0*/  MOV R58, R12 ;  /* 0x0000000c003a7202 */ /* 0x000fe20000000f00 */
[----:B------:R-:W-:Y:S01]  /*13ce0*/  IMAD.MOV.U32 R9, RZ, RZ, R7 ;  /* 0x000000ffff097224 */ /* 0x000fe200078e0007 */
[----:B------:R-:W-:Y:S01]  /*13cf0*/  MOV R52, 0x13d20 ;  /* 0x00013d2000347802 */ /* 0x000fe20000000f00 */
[----:B------:R-:W-:-:S07]  /*13d00*/  IMAD.MOV.U32 R57, RZ, RZ, R13 ;  /* 0x000000ffff397224 */ /* 0x000fce00078e000d */
[----:B------:R-:W-:Y:S05]  /*13d10*/  CALL.REL.NOINC `($__internal_0_$__cuda_sm20_rem_u64) ;  /* 0x0000022800987944 */ /* 0x000fea0003c00000 */
[----:B------:R-:W-:-:S07]  /*13d20*/  IMAD.MOV.U32 R8, RZ, RZ, R56 ;  /* 0x000000ffff087224 */ /* 0x000fce00078e0038 */
.L_x_474:
[----:B------:R-:W-:Y:S05]  /*13d30*/  BSYNC.RECONVERGENT B4 ;  /* 0x0000000000047941 */ /* 0x000fea0003800200 */
.L_x_472:
        /* <DEDUP_REMOVED lines=25> */
.L_x_476:
[----:B------:R-:W-:Y:S01]  /*13ed0*/  IMAD.MOV.U32 R58, RZ, RZ, R12 ;  /* 0x000000ffff3a7224 */ /* 0x000fe200078e000c */
[----:B------:R-:W-:Y:S02]  /*13ee0*/  MOV R57, R13 ;  /* 0x0000000d00397202 */ /* 0x000fe40000000f00 */
[----:B------:R-:W-:-:S07]  /*13ef0*/  MOV R52, 0x13f10 ;  /* 0x00013f1000347802 */ /* 0x000fce0000000f00 */
[----:B------:R-:W-:Y:S05]  /*13f00*/  CALL.REL.NOINC `($__internal_0_$__cuda_sm20_rem_u64) ;  /* 0x00000228001c7944 */ /* 0x000fea0003c00000 */
[----:B------:R-:W-:-:S07]  /*13f10*/  IMAD.MOV.U32 R8, RZ, RZ, R56 ;  /* 0x000000ffff087224 */ /* 0x000fce00078e0038 */
.L_x_477:
[----:B------:R-:W-:Y:S05]  /*13f20*/  BSYNC.RECONVERGENT B4 ;  /* 0x0000000000047941 */ /* 0x000fea0003800200 */
.L_x_475:
        /* <DEDUP_REMOVED lines=25> */
.L_x_479:
[----:B------:R-:W-:Y:S01]  /*140c0*/  IMAD.MOV.U32 R58, RZ, RZ, R12 ;  /* 0x000000ffff3a7224 */ /* 0x000fe200078e000c */
[----:B------:R-:W-:Y:S01]  /*140d0*/  MOV R52, 0x14100 ;  /* 0x0001410000347802 */ /* 0x000fe20000000f00 */
[----:B------:R-:W-:-:S07]  /*140e0*/  IMAD.MOV.U32 R57, RZ, RZ, R13 ;  /* 0x000000ffff397224 */ /* 0x000fce00078e000d */
[----:B------:R-:W-:Y:S05]  /*140f0*/  CALL.REL.NOINC `($__internal_0_$__cuda_sm20_rem_u64) ;  /* 0x0000022400a07944 */ /* 0x000fea0003c00000 */
[----:B------:R-:W-:-:S07]  /*14100*/  MOV R8, R56 ;  /* 0x0000003800087202 */ /* 0x000fce0000000f00 */
.L_x_480:
[----:B------:R-:W-:Y:S05]  /*14110*/  BSYNC.RECONVERGENT B4 ;  /* 0x0000000000047941 */ /* 0x000fea0003800200 */
.L_x_478:
        /* <DEDUP_REMOVED lines=25> */
.L_x_482:
[----:B------:R-:W-:Y:S01]  /*142b0*/  IMAD.MOV.U32 R58, RZ, RZ, R12 ;  /* 0x000000ffff3a7224 */ /* 0x000fe200078e000c */
[----:B------:R-:W-:Y:S01]  /*142c0*/  MOV R52, 0x142f0 ;  /* 0x000142f000347802 */ /* 0x000fe20000000f00 */
[----:B------:R-:W-:-:S07]  /*142d0*/  IMAD.MOV.U32 R57, RZ, RZ, R13 ;  /* 0x000000ffff397224 */ /* 0x000fce00078e000d */
[----:B------:R-:W-:Y:S05]  /*142e0*/  CALL.REL.NOINC `($__internal_0_$__cuda_sm20_rem_u64) ;  /* 0x0000022400247944 */ /* 0x000fea0003c00000 */
[----:B------:R-:W-:-:S07]  /*142f0*/  IMAD.MOV.U32 R8, RZ, RZ, R56 ;  /* 0x000000ffff087224 */ /* 0x000fce00078e0038 */
.L_x_483:
[----:B------:R-:W-:Y:S05]  /*14300*/  BSYNC.RECONVERGENT B4 ;  /* 0x0000000000047941 */ /* 0x000fea0003800200 */
.L_x_481:
        /* <DEDUP_REMOVED lines=25> */
.L_x_485:
[----:B------:R-:W-:Y:S01]  /*144a0*/  MOV R58, R12 ;  /* 0x0000000c003a7202 */ /* 0x000fe20000000f00 */
[----:B------:R-:W-:Y:S01]  /*144b0*/  IMAD.MOV.U32 R57, RZ, RZ, R13 ;  /* 0x000000ffff397224 */ /* 0x000fe200078e000d */
[----:B------:R-:W-:-:S07]  /*144c0*/  MOV R52, 0x144e0 ;  /* 0x000144e000347802 */ /* 0x000fce0000000f00 */
[----:B------:R-:W-:Y:S05]  /*144d0*/  CALL.REL.NOINC `($__internal_0_$__cuda_sm20_rem_u64) ;  /* 0x0000022000a87944 */ /* 0x000fea0003c00000 */
[----:B------:R-:W-:-:S07]  /*144e0*/  IMAD.MOV.U32 R8, RZ, RZ, R56 ;  /* 0x000000ffff087224 */ /* 0x000fce00078e0038 */
.L_x_486:
[----:B------:R-:W-:Y:S05]  /*144f0*/  BSYNC.RECONVERGENT B4 ;  /* 0x0000000000047941 */ /* 0x000fea0003800200 */
.L_x_484:
        /* <DEDUP_REMOVED lines=25> */
.L_x_488:
[----:B------:R-:W-:Y:S01]  /*14690*/  IMAD.MOV.U32 R58, RZ, RZ, R12 ;  /* 0x000000ffff3a7224 */ /* 0x000fe200078e000c */
[----:B------:R-:W-:Y:S02]  /*146a0*/  MOV R57, R13 ;  /* 0x0000000d00397202 */ /* 0x000fe40000000f00 */
[----:B------:R-:W-:-:S07]  /*146b0*/  MOV R52, 0x146d0 ;  /* 0x000146d000347802 */ /* 0x000fce0000000f00 */
[----:B------:R-:W-:Y:S05]  /*146c0*/  CALL.REL.NOINC `($__internal_0_$__cuda_sm20_rem_u64) ;  /* 0x00000220002c7944 */ /* 0x000fea0003c00000 */
[----:B------:R-:W-:-:S07]  /*146d0*/  IMAD.MOV.U32 R8, RZ, RZ, R56 ;  /* 0x000000ffff087224 */ /* 0x000fce00078e0038 */
.L_x_489:
[----:B------:R-:W-:Y:S05]  /*146e0*/  BSYNC.RECONVERGENT B4 ;  /* 0x0000000000047941 */ /* 0x000fea0003800200 */
.L_x_487:
        /* <DEDUP_REMOVED lines=25> */
.L_x_491:
[----:B------:R-:W-:Y:S01]  /*14880*/  IMAD.MOV.U32 R58, RZ, RZ, R12 ;  /* 0x000000ffff3a7224 */ /* 0x000fe200078e000c */
[----:B------:R-:W-:Y:S01]  /*14890*/  MOV R52, 0x148c0 ;  /* 0x000148c000347802 */ /* 0x000fe20000000f00 */
[----:B------:R-:W-:-:S07]  /*148a0*/  IMAD.MOV.U32 R57, RZ, RZ, R13 ;  /* 0x000000ffff397224 */ /* 0x000fce00078e000d */
[----:B------:R-:W-:Y:S05]  /*148b0*/  CALL.REL.NOINC `($__internal_0_$__cuda_sm20_rem_u64) ;  /* 0x0000021c00b07944 */ /* 0x000fea0003c00000 */
[----:B------:R-:W-:-:S07]  /*148c0*/  MOV R8, R56 ;  /* 0x0000003800087202 */ /* 0x000fce0000000f00 */
.L_x_492:
[----:B------:R-:W-:Y:S05]  /*148d0*/  BSYNC.RECONVERGENT B4 ;  /* 0x0000000000047941 */ /* 0x000fea0003800200 */
.L_x_490:
        /* <DEDUP_REMOVED lines=25> */
.L_x_494:
[----:B------:R-:W-:Y:S01]  /*14a70*/  IMAD.MOV.U32 R58, RZ, RZ, R12 ;  /* 0x000000ffff3a7224 */ /* 0x000fe200078e000c */
[----:B------:R-:W-:Y:S01]  /*14a80*/  MOV R52, 0x14ab0 ;  /* 0x00014ab000347802 */ /* 0x000fe20000000f00 */
[----:B------:R-:W-:-:S07]  /*14a90*/  IMAD.MOV.U32 R57, RZ, RZ, R13 ;  /* 0x000000ffff397224 */ /* 0x000fce00078e000d */
[----:B------:R-:W-:Y:S05]  /*14aa0*/  CALL.REL.NOINC `($__internal_0_$__cuda_sm20_rem_u64) ;  /* 0x0000021c00347944 */ /* 0x000fea0003c00000 */
[----:B------:R-:W-:-:S07]  /*14ab0*/  IMAD.MOV.U32 R8, RZ, RZ, R56 ;  /* 0x000000ffff087224 */ /* 0x000fce00078e0038 */
.L_x_495:
[----:B------:R-:W-:Y:S05]  /*14ac0*/  BSYNC.RECONVERGENT B4 ;  /* 0x0000000000047941 */ /* 0x000fea0003800200 */
.L_x_493:
        /* <DEDUP_REMOVED lines=25> */
.L_x_497:
[----:B------:R-:W-:Y:S01]  /*14c60*/  MOV R58, R12 ;  /* 0x0000000c003a7202 */ /* 0x000fe20000000f00 */
[----:B------:R-:W-:Y:S01]  /*14c70*/  IMAD.MOV.U32 R57, RZ, RZ, R13 ;  /* 0x000000ffff397224 */ /* 0x000fe200078e000d */
[----:B------:R-:W-:-:S07]  /*14c80*/  MOV R52, 0x14ca0 ;  /* 0x00014ca000347802 */ /* 0x000fce0000000f00 */
[----:B------:R-:W-:Y:S05]  /*14c90*/  CALL.REL.NOINC `($__internal_0_$__cuda_sm20_rem_u64) ;  /* 0x0000021800b87944 */ /* 0x000fea0003c00000 */
[----:B------:R-:W-:-:S07]  /*14ca0*/  IMAD.MOV.U32 R8, RZ, RZ, R56 ;  /* 0x000000ffff087224 */ /* 0x000fce00078e0038 */
.L_x_498:
[----:B------:R-:W-:Y:S05]  /*14cb0*/  BSYNC.RECONVERGENT B4 ;  /* 0x0000000000047941 */ /* 0x000fea0003800200 */
.L_x_496:
        /* <DEDUP_REMOVED lines=25> */
.L_x_500:
[----:B------:R-:W-:Y:S01]  /*14e50*/  IMAD.MOV.U32 R58, RZ, RZ, R12 ;  /* 0x000000ffff3a7224 */ /* 0x000fe200078e000c */
[----:B------:R-:W-:Y:S02]  /*14e60*/  MOV R57, R13 ;  /* 0x0000000d00397202 */ /* 0x000fe40000000f00 */
[----:B------:R-:W-:-:S07]  /*14e70*/  MOV R52, 0x14e90 ;  /* 0x00014e9000347802 */ /* 0x000fce0000000f00 */
[----:B------:R-:W-:Y:S05]  /*14e80*/  CALL.REL.NOINC `($__internal_0_$__cuda_sm20_rem_u64) ;  /* 0x00000218003c7944 */ /* 0x000fea0003c00000 */
[----:B------:R-:W-:-:S07]  /*14e90*/  IMAD.MOV.U32 R8, RZ, RZ, R56 ;  /* 0x000000ffff087224 */ /* 0x000fce00078e0038 */
.L_x_501:
[----:B------:R-:W-:Y:S05]  /*14ea0*/  BSYNC.RECONVERGENT B4 ;  /* 0x0000000000047941 */ /* 0x000fea0003800200 */
.L_x_499:
        /* <DEDUP_REMOVED lines=25> */
.L_x_503:
[----:B------:R-:W-:Y:S01]  /*15040*/  IMAD.MOV.U32 R58, RZ, RZ, R12 ;  /* 0x000000ffff3a7224 */ /* 0x000fe200078e000c */
[----:B------:R-:W-:Y:S01]  /*15050*/  MOV R52, 0x15080 ;  /* 0x0001508000347802 */ /* 0x000fe20000000f00 */
[----:B------:R-:W-:-:S07]  /*15060*/  IMAD.MOV.U32 R57, RZ, RZ, R13 ;  /* 0x000000ffff397224 */ /* 0x000fce00078e000d */
[----:B------:R-:W-:Y:S05]  /*15070*/  CALL.REL.NOINC `($__internal_0_$__cuda_sm20_rem_u64) ;  /* 0x0000021400c07944 */ /* 0x000fea0003c00000 */
[----:B------:R-:W-:-:S07]  /*15080*/  MOV R8, R56 ;  /* 0x0000003800087202 */ /* 0x000fce0000000f00 */
.L_x_504:
[----:B------:R-:W-:Y:S05]  /*15090*/  BSYNC.RECONVERGENT B4 ;  /* 0x0000000000047941 */ /* 0x000fea0003800200 */
.L_x_502:
        /* <DEDUP_REMOVED lines=25> */
.L_x_506:
[----:B------:R-:W-:Y:S01]  /*15230*/  IMAD.MOV.U32 R58, RZ, RZ, R12 ;  /* 0x000000ffff3a7224 */ /* 0x000fe200078e000c */
[----:B------:R-:W-:Y:S01]  /*15240*/  MOV R52, 0x15270 ;  /* 0x0001527000347802 */ /* 0x000fe20000000f00 */
[----:B------:R-:W-:-:S07]  /*15250*/  IMAD.MOV.U32 R57, RZ, RZ, R13 ;  /* 0x000000ffff397224 */ /* 0x000fce00078e000d */
[----:B------:R-:W-:Y:S05]  /*15260*/  CALL.REL.NOINC `($__internal_0_$__cuda_sm20_rem_u64) ;  /* 0x0000021400447944 */ /* 0x000fea0003c00000 */
[----:B------:R-:W-:-:S07]  /*15270*/  IMAD.MOV.U32 R8, RZ, RZ, R56 ;  /* 0x000000ffff087224 */ /* 0x000fce00078e0038 */
.L_x_507:
[----:B------:R-:W-:Y:S05]  /*15280*/  BSYNC.RECONVERGENT B4 ;  /* 0x0000000000047941 */ /* 0x000fea0003800200 */
.L_x_505:
        /* <DEDUP_REMOVED lines=25> */
.L_x_509:
[----:B------:R-:W-:Y:S01]  /*15420*/  MOV R58, R12 ;  /* 0x0000000c003a7202 */ /* 0x000fe20000000f00 */
[----:B------:R-:W-:Y:S01]  /*15430*/  IMAD.MOV.U32 R57, RZ, RZ, R13 ;  /* 0x000000ffff397224 */ /* 0x000fe200078e000d */
[----:B------:R-:W-:-:S07]  /*15440*/  MOV R52, 0x15460 ;  /* 0x0001546000347802 */ /* 0x000fce0000000f00 */
[----:B------:R-:W-:Y:S05]  /*15450*/  CALL.REL.NOINC `($__internal_0_$__cuda_sm20_rem_u64) ;  /* 0x0000021000c87944 */ /* 0x000fea0003c00000 */
[----:B------:R-:W-:-:S07]  /*15460*/  IMAD.MOV.U32 R8, RZ, RZ, R56 ;  /* 0x000000ffff087224 */ /* 0x000fce00078e0038 */
.L_x_510:
[----:B------:R-:W-:Y:S05]  /*15470*/  BSYNC.RECONVERGENT B4 ;  /* 0x0000000000047941 */ /* 0x000fea0003800200 */
.L_x_508:
        /* <DEDUP_REMOVED lines=25> */
.L_x_512:
[----:B------:R-:W-:Y:S01]  /*15610*/  IMAD.MOV.U32 R58, RZ, RZ, R12 ;  /* 0x000000ffff3a7224 */ /* 0x000fe200078e000c */
[----:B------:R-:W-:Y:S02]  /*15620*/  MOV R57, R13 ;  /* 0x0000000d00397202 */ /* 0x000fe40000000f00 */
[----:B------:R-:W-:-:S07]  /*15630*/  MOV R52, 0x15650 ;  /* 0x0001565000347802 */ /* 0x000fce0000000f00 */
[----:B------:R-:W-:Y:S05]  /*15640*/  CALL.REL.NOINC `($__internal_0_$__cuda_sm20_rem_u64) ;  /* 0x00000210004c7944 */ /* 0x000fea0003c00000 */
[----:B------:R-:W-:-:S07]  /*15650*/  IMAD.MOV.U32 R8, RZ, RZ, R56 ;  /* 0x000000ffff087224 */ /* 0x000fce00078e0038 */
.L_x_513:
[----:B------:R-:W-:Y:S05]  /*15660*/  BSYNC.RECONVERGENT B4 ;  /* 0x0000000000047941 */ /* 0x000fea0003800200 */
.L_x_511:
        /* <DEDUP_REMOVED lines=25> */
.L_x_515:
[----:B------:R-:W-:Y:S01]  /*15800*/  IMAD.MOV.U32 R58, RZ, RZ, R12 ;  /* 0x000000ffff3a7224 */ /* 0x000fe200078e000c */
[----:B------:R-:W-:Y:S01]  /*15810*/  MOV R52, 0x15840 ;  /* 0x0001584000347802 */ /* 0x000fe20000000f00 */
[----:B------:R-:W-:-:S07]  /*15820*/  IMAD.MOV.U32 R57, RZ, RZ, R13 ;  /* 0x000000ffff397224 */ /* 0x000fce00078e000d */
[----:B------:R-:W-:Y:S05]  /*15830*/  CALL.REL.NOINC `($__internal_0_$__cuda_sm20_rem_u64) ;  /* 0x0000020c00d07944 */ /* 0x000fea0003c00000 */
[----:B------:R-:W-:-:S07]  /*15840*/  MOV R8, R56 ;  /* 0x0000003800087202 */ /* 0x000fce0000000f00 */
.L_x_516:
[----:B------:R-:W-:Y:S05]  /*15850*/  BSYNC.RECONVERGENT B4 ;  /* 0x0000000000047941 */ /* 0x000fea0003800200 */
.L_x_514:
        /* <DEDUP_REMOVED lines=25> */
.L_x_518:
[----:B------:R-:W-:Y:S01]  /*159f0*/  IMAD.MOV.U32 R58, RZ, RZ, R12 ;  /* 0x000000ffff3a7224 */ /* 0x000fe200078e000c */
[----:B------:R-:W-:Y:S01]  /*15a00*/  MOV R52, 0x15a30 ;  /* 0x00015a3000347802 */ /* 0x000fe20000000f00 */
[----:B------:R-:W-:-:S07]  /*15a10*/  IMAD.MOV.U32 R57, RZ, RZ, R13 ;  /* 0x000000ffff397224 */ /* 0x000fce00078e000d */
[----:B------:R-:W-:Y:S05]  /*15a20*/  CALL.REL.NOINC `($__internal_0_$__cuda_sm20_rem_u64) ;  /* 0x0000020c00547944 */ /* 0x000fea0003c00000 */
[----:B------:R-:W-:-:S07]  /*15a30*/  IMAD.MOV.U32 R8, RZ, RZ, R56 ;  /* 0x000000ffff087224 */ /* 0x000fce00078e0038 */
.L_x_519:
[----:B------:R-:W-:Y:S05]  /*15a40*/  BSYNC.RECONVERGENT B4 ;  /* 0x0000000000047941 */ /* 0x000fea0003800200 */
.L_x_517:
        /* <DEDUP_REMOVED lines=25> */
.L_x_521:
[----:B------:R-:W-:Y:S01]  /*15be0*/  MOV R58, R12 ;  /* 0x0000000c003a7202 */ /* 0x000fe20000000f00 */
[----:B------:R-:W-:Y:S01]  /*15bf0*/  IMAD.MOV.U32 R57, RZ, RZ, R13 ;  /* 0x000000ffff397224 */ /* 0x000fe200078e000d */
[----:B------:R-:W-:-:S07]  /*15c00*/  MOV R52, 0x15c20 ;  /* 0x00015c2000347802 */ /* 0x000fce0000000f00 */
[----:B------:R-:W-:Y:S05]  /*15c10*/  CALL.REL.NOINC `($__internal_0_$__cuda_sm20_rem_u64) ;  /* 0x0000020800d87944 */ /* 0x000fea0003c00000 */
[----:B------:R-:W-:-:S07]  /*15c20*/  IMAD.MOV.U32 R8, RZ, RZ, R56 ;  /* 0x000000ffff087224 */ /* 0x000fce00078e0038 */
.L_x_522:
[----:B------:R-:W-:Y:S05]  /*15c30*/  BSYNC.RECONVERGENT B4 ;  /* 0x0000000000047941 */ /* 0x000fea0003800200 */
.L_x_520:
        /* <DEDUP_REMOVED lines=25> */
.L_x_524:
[----:B------:R-:W-:Y:S01]  /*15dd0*/  IMAD.MOV.U32 R58, RZ, RZ, R12 ;  /* 0x000000ffff3a7224 */ /* 0x000fe200078e000c */
[----:B------:R-:W-:Y:S02]  /*15de0*/  MOV R57, R13 ;  /* 0x0000000d00397202 */ /* 0x000fe40000000f00 */
[----:B------:R-:W-:-:S07]  /*15df0*/  MOV R52, 0x15e10 ;  /* 0x00015e1000347802 */ /* 0x000fce0000000f00 */
[----:B------:R-:W-:Y:S05]  /*15e00*/  CALL.REL.NOINC `($__internal_0_$__cuda_sm20_rem_u64) ;  /* 0x00000208005c7944 */ /* 0x000fea0003c00000 */
[----:B------:R-:W-:-:S07]  /*15e10*/  IMAD.MOV.U32 R8, RZ, RZ, R56 ;  /* 0x000000ffff087224 */ /* 0x000fce00078e0038 */
.L_x_525:
[----:B------:R-:W-:Y:S05]  /*15e20*/  BSYNC.RECONVERGENT B4 ;  /* 0x0000000000047941 */ /* 0x000fea0003800200 */
.L_x_523:
        /* <DEDUP_REMOVED lines=25> */
.L_x_527:
[----:B------:R-:W-:Y:S01]  /*15fc0*/  IMAD.MOV.U32 R58, RZ, RZ, R12 ;  /* 0x000000ffff3a7224 */ /* 0x000fe200078e000c */
[----:B------:R-:W-:Y:S01]  /*15fd0*/  MOV R52, 0x16000 ;  /* 0x0001600000347802 */ /* 0x000fe20000000f00 */
[----:B------:R-:W-:-:S07]  /*15fe0*/  IMAD.MOV.U32 R57, RZ, RZ, R13 ;  /* 0x000000ffff397224 */ /* 0x000fce00078e000d */
[----:B------:R-:W-:Y:S05]  /*15ff0*/  CALL.REL.NOINC `($__internal_0_$__cuda_sm20_rem_u64) ;  /* 0x0000020400e07944 */ /* 0x000fea0003c00000 */
[----:B------:R-:W-:-:S07]  /*16000*/  MOV R8, R56 ;  /* 0x0000003800087202 */ /* 0x000fce0000000f00 */
.L_x_528:
[----:B------:R-:W-:Y:S05]  /*16010*/  BSYNC.RECONVERGENT B4 ;  /* 0x0000000000047941 */ /* 0x000fea0003800200 */
.L_x_526:
        /* <DEDUP_REMOVED lines=25> */
.L_x_530:
[----:B------:R-:W-:Y:S01]  /*161b0*/  IMAD.MOV.U32 R58, RZ, RZ, R12 ;  /* 0x000000ffff3a7224 */ /* 0x000fe200078e000c */
[----:B------:R-:W-:Y:S01]  /*161c0*/  MOV R52, 0x161f0 ;  /* 0x000161f000347802 */ /* 0x000fe20000000f00 */
[----:B------:R-:W-:-:S07]  /*161d0*/  IMAD.MOV.U32 R57, RZ, RZ, R13 ;  /* 0x000000ffff397224 */ /* 0x000fce00078e000d */
[----:B------:R-:W-:Y:S05]  /*161e0*/  CALL.REL.NOINC `($__internal_0_$__cuda_sm20_rem_u64) ;  /* 0x0000020400647944 */ /* 0x000fea0003c00000 */
[----:B------:R-:W-:-:S07]  /*161f0*/  IMAD.MOV.U32 R8, RZ, RZ, R56 ;  /* 0x000000ffff087224 */ /* 0x000fce00078e0038 */
.L_x_531:
[----:B------:R-:W-:Y:S05]  /*16200*/  BSYNC.RECONVERGENT B4 ;  /* 0x0000000000047941 */ /* 0x000fea0003800200 */
.L_x_529:
        /* <DEDUP_REMOVED lines=25> */
.L_x_533:
[----:B------:R-:W-:Y:S01]  /*163a0*/  MOV R58, R12 ;  /* 0x0000000c003a7202 */ /* 0x000fe20000000f00 */
[----:B------:R-:W-:Y:S01]  /*163b0*/  IMAD.MOV.U32 R57, RZ, RZ, R13 ;  /* 0x000000ffff397224 */ /* 0x000fe200078e000d */
[----:B------:R-:W-:-:S07]  /*163c0*/  MOV R52, 0x163e0 ;  /* 0x000163e000347802 */ /* 0x000fce0000000f00 */
[----:B------:R-:W-:Y:S05]  /*163d0*/  CALL.REL.NOINC `($__internal_0_$__cuda_sm20_rem_u64) ;  /* 0x0000020000e87944 */ /* 0x000fea0003c00000 */
[----:B------:R-:W-:-:S07]  /*163e0*/  IMAD.MOV.U32 R8, RZ, RZ, R56 ;  /* 0x000000ffff087224 */ /* 0x000fce00078e0038 */
.L_x_534:
[----:B------:R-:W-:Y:S05]  /*163f0*/  BSYNC.RECONVERGENT B4 ;  /* 0x0000000000047941 */ /* 0x000fea0003800200 */
.L_x_532:
        /* <DEDUP_REMOVED lines=25> */
.L_x_536:
[----:B------:R-:W-:Y:S01]  /*16590*/  IMAD.MOV.U32 R58, RZ, RZ, R12 ;  /* 0x000000ffff3a7224 */ /* 0x000fe200078e000c */
[----:B------:R-:W-:Y:S02]  /*165a0*/  MOV R57, R13 ;  /* 0x0000000d00397202 */ /* 0x000fe40000000f00 */
[----:B------:R-:W-:-:S07]  /*165b0*/  MOV R52, 0x165d0 ;  /* 0x000165d000347802 */ /* 0x000fce0000000f00 */
[----:B------:R-:W-:Y:S05]  /*165c0*/  CALL.REL.NOINC `($__internal_0_$__cuda_sm20_rem_u64) ;  /* 0x00000200006c7944 */ /* 0x000fea0003c00000 */
[----:B------:R-:W-:-:S07]  /*165d0*/  IMAD.MOV.U32 R8, RZ, RZ, R56 ;  /* 0x000000ffff087224 */ /* 0x000fce00078e0038 */
.L_x_537:
[----:B------:R-:W-:Y:S05]  /*165e0*/  BSYNC.RECONVERGENT B4 ;  /* 0x0000000000047941 */ /* 0x000fea0003800200 */
.L_x_535:
        /* <DEDUP_REMOVED lines=25> */
.L_x_539:
[----:B------:R-:W-:Y:S01]  /*16780*/  IMAD.MOV.U32 R58, RZ, RZ, R12 ;  /* 0x000000ffff3a7224 */ /* 0x000fe200078e000c */
[----:B------:R-:W-:Y:S01]  /*16790*/  MOV R52, 0x167c0 ;  /* 0x000167c000347802 */ /* 0x000fe20000000f00 */
[----:B------:R-:W-:-:S07]  /*167a0*/  IMAD.MOV.U32 R57, RZ, RZ, R13 ;  /* 0x000000ffff397224 */ /* 0x000fce00078e000d */
[----:B------:R-:W-:Y:S05]  /*167b0*/  CALL.REL.NOINC `($__internal_0_$__cuda_sm20_rem_u64) ;  /* 0x000001fc00f07944 */ /* 0x000fea0003c00000 */
[----:B------:R-:W-:-:S07]  /*167c0*/  MOV R8, R56 ;  /* 0x0000003800087202 */ /* 0x000fce0000000f00 */
.L_x_540:
[----:B------:R-:W-:Y:S05]  /*167d0*/  BSYNC.RECONVERGENT B4 ;  /* 0x0000000000047941 */ /* 0x000fea0003800200 */
.L_x_538:
        /* <DEDUP_REMOVED lines=25> */
.L_x_542:
[----:B------:R-:W-:Y:S01]  /*16970*/  IMAD.MOV.U32 R58, RZ, RZ, R12 ;  /* 0x000000ffff3a7224 */ /* 0x000fe200078e000c */
[----:B------:R-:W-:Y:S01]  /*16980*/  MOV R52, 0x169b0 ;  /* 0x000169b000347802 */ /* 0x000fe20000000f00 */
[----:B------:R-:W-:-:S07]  /*16990*/  IMAD.MOV.U32 R57, RZ, RZ, R13 ;  /* 0x000000ffff397224 */ /* 0x000fce00078e000d */
[----:B------:R-:W-:Y:S05]  /*169a0*/  CALL.REL.NOINC `($__internal_0_$__cuda_sm20_rem_u64) ;  /* 0x000001fc00747944 */ /* 0x000fea0003c00000 */
[----:B------:R-:W-:-:S07]  /*169b0*/  IMAD.MOV.U32 R8, RZ, RZ, R56 ;  /* 0x000000ffff087224 */ /* 0x000fce00078e0038 */
.L_x_543:
[----:B------:R-:W-:Y:S05]  /*169c0*/  BSYNC.RECONVERGENT B4 ;  /* 0x0000000000047941 */ /* 0x000fea0003800200 */
.L_x_541:
        /* <DEDUP_REMOVED lines=25> */
.L_x_545:
[----:B------:R-:W-:Y:S01]  /*16b60*/  MOV R58, R12 ;  /* 0x0000000c003a7202 */ /* 0x000fe20000000f00 */
[----:B------:R-:W-:Y:S01]  /*16b70*/  IMAD.MOV.U32 R57, RZ, RZ, R13 ;  /* 0x000000ffff397224 */ /* 0x000fe200078e000d */
[----:B------:R-:W-:-:S07]  /*16b80*/  MOV R52, 0x16ba0 ;  /* 0x00016ba000347802 */ /* 0x000fce0000000f00 */
[----:B------:R-:W-:Y:S05]  /*16b90*/  CALL.REL.NOINC `($__internal_0_$__cuda_sm20_rem_u64) ;  /* 0x000001f800f87944 */ /* 0x000fea0003c00000 */
[----:B------:R-:W-:-:S07]  /*16ba0*/  IMAD.MOV.U32 R8, RZ, RZ, R56 ;  /* 0x000000ffff087224 */ /* 0x000fce00078e0038 */
.L_x_546:
[----:B------:R-:W-:Y:S05]  /*16bb0*/  BSYNC.RECONVERGENT B4 ;  /* 0x0000000000047941 */ /* 0x000fea0003800200 */
.L_x_544:
        /* <DEDUP_REMOVED lines=25> */
.L_x_548:
[----:B------:R-:W-:Y:S01]  /*16d50*/  IMAD.MOV.U32 R58, RZ, RZ, R12 ;  /* 0x000000ffff3a7224 */ /* 0x000fe200078e000c */
[----:B------:R-:W-:Y:S02]  /*16d60*/  MOV R57, R13 ;  /* 0x0000000d00397202 */ /* 0x000fe40000000f00 */
[----:B------:R-:W-:-:S07]  /*16d70*/  MOV R52, 0x16d90 ;  /* 0x00016d9000347802 */ /* 0x000fce0000000f00 */
[----:B------:R-:W-:Y:S05]  /*16d80*/  CALL.REL.NOINC `($__internal_0_$__cuda_sm20_rem_u64) ;  /* 0x000001f8007c7944 */ /* 0x000fea0003c00000 */
[----:B------:R-:W-:-:S07]  /*16d90*/  IMAD.MOV.U32 R8, RZ, RZ, R56 ;  /* 0x000000ffff087224 */ /* 0x000fce00078e0038 */
.L_x_549:
[----:B------:R-:W-:Y:S05]  /*16da0*/  BSYNC.RECONVERGENT B4 ;  /* 0x0000000000047941 */ /* 0x000fea0003800200 */
.L_x_547:
        /* <DEDUP_REMOVED lines=25> */
.L_x_551:
[----:B------:R-:W-:Y:S01]  /*16f40*/  IMAD.MOV.U32 R58, RZ, RZ, R12 ;  /* 0x000000ffff3a7224 */ /* 0x000fe200078e000c */
[----:B------:R-:W-:Y:S01]  /*16f50*/  MOV R52, 0x16f80 ;  /* 0x00016f8000347802 */ /* 0x000fe20000000f00 */
[----:B------:R-:W-:-:S07]  /*16f60*/  IMAD.MOV.U32 R57, RZ, RZ, R13 ;  /* 0x000000ffff397224 */ /* 0x000fce00078e000d */
[----:B------:R-:W-:Y:S05]  /*16f70*/  CALL.REL.NOINC `($__internal_0_$__cuda_sm20_rem_u64) ;  /* 0x000001f800007944 */ /* 0x000fea0003c00000 */
[----:B------:R-:W-:-:S07]  /*16f80*/  MOV R8, R56 ;  /* 0x0000003800087202 */ /* 0x000fce0000000f00 */
.L_x_552:
[----:B------:R-:W-:Y:S05]  /*16f90*/  BSYNC.RECONVERGENT B4 ;  /* 0x0000000000047941 */ /* 0x000fea0003800200 */
.L_x_550:
        /* <DEDUP_REMOVED lines=25> */
.L_x_554:
[----:B------:R-:W-:Y:S01]  /*17130*/  IMAD.MOV.U32 R58, RZ, RZ, R12 ;  /* 0x000000ffff3a7224 */ /* 0x000fe200078e000c */
[----:B------:R-:W-:Y:S01]  /*17140*/  MOV R52, 0x17170 ;  /* 0x0001717000347802 */ /* 0x000fe20000000f00 */
[----:B------:R-:W-:-:S07]  /*17150*/  IMAD.MOV.U32 R57, RZ, RZ, R13 ;  /* 0x000000ffff397224 */ /* 0x000fce00078e000d */
[----:B------:R-:W-:Y:S05]  /*17160*/  CALL.REL.NOINC `($__internal_0_$__cuda_sm20_rem_u64) ;  /* 0x000001f400847944 */ /* 0x000fea0003c00000 */
[----:B------:R-:W-:-:S07]  /*17170*/  IMAD.MOV.U32 R8, RZ, RZ, R56 ;  /* 0x000000ffff087224 */ /* 0x000fce00078e0038 */
.L_x_555:
[----:B------:R-:W-:Y:S05]  /*17180*/  BSYNC.RECONVERGENT B4 ;  /* 0x0000000000047941 */ /* 0x000fea0003800200 */
.L_x_553:
        /* <DEDUP_REMOVED lines=25> */
.L_x_557:
[----:B------:R-:W-:Y:S01]  /*17320*/  MOV R58, R12 ;  /* 0x0000000c003a7202 */ /* 0x000fe20000000f00 */
[----:B------:R-:W-:Y:S01]  /*17330*/  IMAD.MOV.U32 R57, RZ, RZ, R13 ;  /* 0x000000ffff397224 */ /* 0x000fe200078e000d */
[----:B------:R-:W-:-:S07]  /*17340*/  MOV R52, 0x17360 ;  /* 0x0001736000347802 */ /* 0x000fce0000000f00 */
[----:B------:R-:W-:Y:S05]  /*17350*/  CALL.REL.NOINC `($__internal_0_$__cuda_sm20_rem_u64) ;  /* 0x000001f400087944 */ /* 0x000fea0003c00000 */
[----:B------:R-:W-:-:S07]  /*17360*/  IMAD.MOV.U32 R8, RZ, RZ, R56 ;  /* 0x000000ffff087224 */ /* 0x000fce00078e0038 */
.L_x_558:
[----:B------:R-:W-:Y:S05]  /*17370*/  BSYNC.RECONVERGENT B4 ;  /* 0x0000000000047941 */ /* 0x000fea0003800200 */
.L_x_556:
        /* <DEDUP_REMOVED lines=25> */
.L_x_560:
[----:B------:R-:W-:Y:S01]  /*17510*/  IMAD.MOV.U32 R58, RZ, RZ, R12 ;  /* 0x000000ffff3a7224 */ /* 0x000fe200078e000c */
[----:B------:R-:W-:Y:S02]  /*17520*/  MOV R57, R13 ;  /* 0x0000000d00397202 */ /* 0x000fe40000000f00 */
[----:B------:R-:W-:-:S07]  /*17530*/  MOV R52, 0x17550 ;  /* 0x0001755000347802 */ /* 0x000fce0000000f00 */
[----:B------:R-:W-:Y:S05]  /*17540*/  CALL.REL.NOINC `($__internal_0_$__cuda_sm20_rem_u64) ;  /* 0x000001f0008c7944 */ /* 0x000fea0003c00000 */
[----:B------:R-:W-:-:S07]  /*17550*/  IMAD.MOV.U32 R8, RZ, RZ, R56 ;  /* 0x000000ffff087224 */ /* 0x000fce00078e0038 */
.L_x_561:
[----:B------:R-:W-:Y:S05]  /*17560*/  BSYNC.RECONVERGENT B4 ;  /* 0x0000000000047941 */ /* 0x000fea0003800200 */
.L_x_559:
        /* <DEDUP_REMOVED lines=11> */
[----:B------:R-:W-:-:S05]  /*17620*/  HFMA2 R9, -RZ, RZ, 0, 0 ;  /* 0x00000000ff097431 */ /* 0x000fca00000001ff */
        /* <DEDUP_REMOVED lines=13> */
.L_x_563:
[----:B------:R-:W-:Y:S01]  /*17700*/  IMAD.MOV.U32 R58, RZ, RZ, R12 ;  /* 0x000000ffff3a7224 */ /* 0x000fe200078e000c */
[----:B------:R-:W-:Y:S01]  /*17710*/  MOV R52, 0x17740 ;  /* 0x0001774000347802 */ /* 0x000fe20000000f00 */
[----:B------:R-:W-:-:S07]  /*17720*/  IMAD.MOV.U32 R57, RZ, RZ, R13 ;  /* 0x000000ffff397224 */ /* 0x000fce00078e000d */
[----:B------:R-:W-:Y:S05]  /*17730*/  CALL.REL.NOINC `($__internal_0_$__cuda_sm20_rem_u64) ;  /* 0x000001f000107944 */ /* 0x000fea0003c00000 */
[----:B------:R-:W-:-:S07]  /*17740*/  MOV R8, R56 ;  /* 0x0000003800087202 */ /* 0x000fce0000000f00 */
.L_x_564:
[----:B------:R-:W-:Y:S05]  /*17750*/  BSYNC.RECONVERGENT B4 ;  /* 0x0000000000047941 */ /* 0x000fea0003800200 */
.L_x_562:
        /* <DEDUP_REMOVED lines=25> */
.L_x_566:
[----:B------:R-:W-:Y:S01]  /*178f0*/  MOV R58, R12 ;  /* 0x0000000c003a7202 */ /* 0x000fe20000000f00 */
[----:B------:R-:W-:Y:S01]  /*17900*/  IMAD.MOV.U32 R57, RZ, RZ, R13 ;  /* 0x000000ffff397224 */ /* 0x000fe200078e000d */
[----:B------:R-:W-:-:S07]  /*17910*/  MOV R52, 0x17930 ;  /* 0x0001793000347802 */ /* 0x000fce0000000f00 */
[----:B------:R-:W-:Y:S05]  /*17920*/  CALL.REL.NOINC `($__internal_0_$__cuda_sm20_rem_u64) ;  /* 0x000001ec00947944 */ /* 0x000fea0003c00000 */
[----:B------:R-:W-:-:S07]  /*17930*/  IMAD.MOV.U32 R8, RZ, RZ, R56 ;  /* 0x000000ffff087224 */ /* 0x000fce00078e0038 */
.L_x_567:
[----:B------:R-:W-:Y:S05]  /*17940*/  BSYNC.RECONVERGENT B4 ;  /* 0x0000000000047941 */ /* 0x000fea0003800200 */
.L_x_565:
[C---:B------:R-:W-:Y:S01]  /*17950*/  SHF.L.U64.HI R9, R8.reuse, 0x1, R9 ;  /* 0x0000000108097819 */ /* 0x040fe20000010209 */
[----:B------:R-:W-:Y:S01]  /*17960*/  BSSY.RECONVERGENT B4, `(.L_x_568) ;  /* 0x000001d000047945 */ /* 0x000fe20003800200 */
[----:B------:R-:W-:Y:S02]  /*17970*/  SHF.L.U32 R8, R8, 0x1, RZ ;  /* 0x0000000108087819 */ /* 0x000fe400000006ff */
[----:B------:R-:W-:-:S04]  /*17980*/  LOP3.LUT R6, R9, R13, RZ, 0xfc, !PT ;  /* 0x0000000d09067212 */ /* 0x000fc800078efcff */
[----:B------:R-:W-:-:S13]  /*17990*/  ISETP.NE.U32.AND P0, PT, R6, RZ, PT ;  /* 0x000000ff0600720c */ /* 0x000fda0003f05070 */
[----:B------:R-:W-:Y:S05]  /*179a0*/  @P0 BRA `(.L_x_569) ;  /* 0x00000000004c0947 */ /* 0x000fea0003800000 */
[----:B------:R-:W0:Y:S01]  /*179b0*/  I2F.U32.RP R9, R12 ;  /* 0x0000000c00097306 */ /* 0x000e220000209000 */
[----:B------:R-:W-:Y:S01]  /*179c0*/  HFMA2 R6, -RZ, RZ, 0, 0 ;  /* 0x00000000ff067431 */ /* 0x000fe200000001ff */
        /* <DEDUP_REMOVED lines=17> */
.L_x_569:
[----:B------:R-:W-:Y:S01]  /*17ae0*/  IMAD.MOV.U32 R58, RZ, RZ, R12 ;  /* 0x000000ffff3a7224 */ /* 0x000fe200078e000c */
[----:B------:R-:W-:Y:S02]  /*17af0*/  MOV R57, R13 ;  /* 0x0000000d00397202 */ /* 0x000fe40000000f00 */
[----:B------:R-:W-:-:S07]  /*17b00*/  MOV R52, 0x17b20 ;  /* 0x00017b2000347802 */ /* 0x000fce0000000f00 */
[----:B------:R-:W-:Y:S05]  /*17b10*/  CALL.REL.NOINC `($__internal_0_$__cuda_sm20_rem_u64) ;  /* 0x000001ec00187944 */ /* 0x000fea0003c00000 */
[----:B------:R-:W-:-:S07]  /*17b20*/  IMAD.MOV.U32 R8, RZ, RZ, R56 ;  /* 0x000000ffff087224 */ /* 0x000fce00078e0038 */
.L_x_570:
[----:B------:R-:W-:Y:S05]  /*17b30*/  BSYNC.RECONVERGENT B4 ;  /* 0x0000000000047941 */ /* 0x000fea0003800200 */
.L_x_568:
        /* <DEDUP_REMOVED lines=25> */
.L_x_572:
[----:B------:R-:W-:Y:S01]  /*17cd0*/  IMAD.MOV.U32 R58, RZ, RZ, R12 ;  /* 0x000000ffff3a7224 */ /* 0x000fe200078e000c */
[----:B------:R-:W-:Y:S01]  /*17ce0*/  MOV R52, 0x17d10 ;  /* 0x00017d1000347802 */ /* 0x000fe20000000f00 */
[----:B------:R-:W-:-:S07]  /*17cf0*/  IMAD.MOV.U32 R57, RZ, RZ, R13 ;  /* 0x000000ffff397224 */ /* 0x000fce00078e000d */
[----:B------:R-:W-:Y:S05]  /*17d00*/  CALL.REL.NOINC `($__internal_0_$__cuda_sm20_rem_u64) ;  /* 0x000001e8009c7944 */ /* 0x000fea0003c00000 */
[----:B------:R-:W-:-:S07]  /*17d10*/  MOV R8, R56 ;  /* 0x0000003800087202 */ /* 0x000fce0000000f00 */
.L_x_573:
[----:B------:R-:W-:Y:S05]  /*17d20*/  BSYNC.RECONVERGENT B4 ;  /* 0x0000000000047941 */ /* 0x000fea0003800200 */
.L_x_571:
        /* <DEDUP_REMOVED lines=25> */
.L_x_575:
[----:B------:R-:W-:Y:S01]  /*17ec0*/  MOV R58, R12 ;  /* 0x0000000c003a7202 */ /* 0x000fe20000000f00 */
[----:B------:R-:W-:Y:S01]  /*17ed0*/  IMAD.MOV.U32 R57, RZ, RZ, R13 ;  /* 0x000000ffff397224 */ /* 0x000fe200078e000d */
[----:B------:R-:W-:-:S07]  /*17ee0*/  MOV R52, 0x17f00 ;  /* 0x00017f0000347802 */ /* 0x000fce0000000f00 */
[----:B------:R-:W-:Y:S05]  /*17ef0*/  CALL.REL.NOINC `($__internal_0_$__cuda_sm20_rem_u64) ;  /* 0x000001e800207944 */ /* 0x000fea0003c00000 */
[----:B------:R-:W-:-:S07]  /*17f00*/  IMAD.MOV.U32 R8, RZ, RZ, R56 ;  /* 0x000000ffff087224 */ /* 0x000fce00078e0038 */
.L_x_576:
[----:B------:R-:W-:Y:S05]  /*17f10*/  BSYNC.RECONVERGENT B4 ;  /* 0x0000000000047941 */ /* 0x000fea0003800200 */
.L_x_574:
        /* <DEDUP_REMOVED lines=25> */
.L_x_578:
[----:B------:R-:W-:Y:S01]  /*180b0*/  IMAD.MOV.U32 R58, RZ, RZ, R12 ;  /* 0x000000ffff3a7224 */ /* 0x000fe200078e000c */
[----:B------:R-:W-:Y:S02]  /*180c0*/  MOV R57, R13 ;  /* 0x0000000d00397202 */ /* 0x000fe40000000f00 */
[----:B------:R-:W-:-:S07]  /*180d0*/  MOV R52, 0x180f0 ;  /* 0x000180f000347802 */ /* 0x000fce0000000f00 */
[----:B------:R-:W-:Y:S05]  /*180e0*/  CALL.REL.NOINC `($__internal_0_$__cuda_sm20_rem_u64) ;  /* 0x000001e400a47944 */ /* 0x000fea0003c00000 */
[----:B------:R-:W-:-:S07]  /*180f0*/  IMAD.MOV.U32 R8, RZ, RZ, R56 ;  /* 0x000000ffff087224 */ /* 0x000fce00078e0038 */
.L_x_579:
[----:B------:R-:W-:Y:S05]  /*18100*/  BSYNC.RECONVERGENT B4 ;  /* 0x0000000000047941 */ /* 0x000fea0003800200 */
.L_x_577:
        /* <DEDUP_REMOVED lines=25> */
.L_x_581:
[----:B------:R-:W-:Y:S01]  /*182a0*/  IMAD.MOV.U32 R58, RZ, RZ, R12 ;  /* 0x000000ffff3a7224 */ /* 0x000fe200078e000c */
[----:B------:R-:W-:Y:S01]  /*182b0*/  MOV R52, 0x182e0 ;  /* 0x000182e000347802 */ /* 0x000fe20000000f00 */
[----:B------:R-:W-:-:S07]  /*182c0*/  IMAD.MOV.U32 R57, RZ, RZ, R13 ;  /* 0x000000ffff397224 */ /* 0x000fce00078e000d */
[----:B------:R-:W-:Y:S05]  /*182d0*/  CALL.REL.NOINC `($__internal_0_$__cuda_sm20_rem_u64) ;  /* 0x000001e400287944 */ /* 0x000fea0003c00000 */
[----:B------:R-:W-:-:S07]  /*182e0*/  MOV R8, R56 ;  /* 0x0000003800087202 */ /* 0x000fce0000000f00 */
.L_x_582:
[----:B------:R-:W-:Y:S05]  /*182f0*/  BSYNC.RECONVERGENT B4 ;  /* 0x0000000000047941 */ /* 0x000fea0003800200 */
.L_x_580:
        /* <DEDUP_REMOVED lines=25> */
.L_x_584:
[----:B------:R-:W-:Y:S01]  /*18490*/  MOV R58, R12 ;  /* 0x0000000c003a7202 */ /* 0x000fe20000000f00 */
[----:B------:R-:W-:Y:S01]  /*184a0*/  IMAD.MOV.U32 R57, RZ, RZ, R13 ;  /* 0x000000ffff397224 */ /* 0x000fe200078e000d */
[----:B------:R-:W-:-:S07]  /*184b0*/  MOV R52, 0x184d0 ;  /* 0x000184d000347802 */ /* 0x000fce0000000f00 */
[----:B------:R-:W-:Y:S05]  /*184c0*/  CALL.REL.NOINC `($__internal_0_$__cuda_sm20_rem_u64) ;  /* 0x000001e000ac7944 */ /* 0x000fea0003c00000 */
[----:B------:R-:W-:-:S07]  /*184d0*/  IMAD.MOV.U32 R8, RZ, RZ, R56 ;  /* 0x000000ffff087224 */ /* 0x000fce00078e0038 */
.L_x_585:
[----:B------:R-:W-:Y:S05]  /*184e0*/  BSYNC.RECONVERGENT B4 ;  /* 0x0000000000047941 */ /* 0x000fea0003800200 */
.L_x_583:
        /* <DEDUP_REMOVED lines=25> */
.L_x_587:
[----:B------:R-:W-:Y:S01]  /*18680*/  IMAD.MOV.U32 R58, RZ, RZ, R12 ;  /* 0x000000ffff3a7224 */ /* 0x000fe200078e000c */
[----:B------:R-:W-:Y:S02]  /*18690*/  MOV R57, R13 ;  /* 0x0000000d00397202 */ /* 0x000fe40000000f00 */
[----:B------:R-:W-:-:S07]  /*186a0*/  MOV R52, 0x186c0 ;  /* 0x000186c000347802 */ /* 0x000fce0000000f00 */
[----:B------:R-:W-:Y:S05]  /*186b0*/  CALL.REL.NOINC `($__internal_0_$__cuda_sm20_rem_u64) ;  /* 0x000001e000307944 */ /* 0x000fea0003c00000 */
[----:B------:R-:W-:-:S07]  /*186c0*/  IMAD.MOV.U32 R8, RZ, RZ, R56 ;  /* 0x000000ffff087224 */ /* 0x000fce00078e0038 */
.L_x_588:
[----:B------:R-:W-:Y:S05]  /*186d0*/  BSYNC.RECONVERGENT B4 ;  /* 0x0000000000047941 */ /* 0x000fea0003800200 */
.L_x_586:
        /* <DEDUP_REMOVED lines=25> */
.L_x_590:
[----:B------:R-:W-:Y:S01]  /*18870*/  IMAD.MOV.U32 R58, RZ, RZ, R12 ;  /* 0x000000ffff3a7224 */ /* 0x000fe200078e000c */
[----:B------:R-:W-:Y:S01]  /*18880*/  MOV R52, 0x188b0 ;  /* 0x000188b000347802 */ /* 0x000fe20000000f00 */
[----:B------:R-:W-:-:S07]  /*18890*/  IMAD.MOV.U32 R57, RZ, RZ, R13 ;  /* 0x000000ffff397224 */ /* 0x000fce00078e000d */
[----:B------:R-:W-:Y:S05]  /*188a0*/  CALL.REL.NOINC `($__internal_0_$__cuda_sm20_rem_u64) ;  /* 0x000001dc00b47944 */ /* 0x000fea0003c00000 */
[----:B------:R-:W-:-:S07]  /*188b0*/  MOV R8, R56 ;  /* 0x0000003800087202 */ /* 0x000fce0000000f00 */
.L_x_591:
[----:B------:R-:W-:Y:S05]  /*188c0*/  BSYNC.RECONVERGENT B4 ;  /* 0x0000000000047941 */ /* 0x000fea0003800200 */
.L_x_589:
        /* <DEDUP_REMOVED lines=25> */
.L_x_593:
[----:B------:R-:W-:Y:S01]  /*18a60*/  MOV R58, R12 ;  /* 0x0000000c003a7202 */ /* 0x000fe20000000f00 */
[----:B------:R-:W-:Y:S01]  /*18a70*/  IMAD.MOV.U32 R57, RZ, RZ, R13 ;  /* 0x000000ffff397224 */ /* 0x000fe200078e000d */
[----:B------:R-:W-:-:S07]  /*18a80*/  MOV R52, 0x18aa0 ;  /* 0x00018aa000347802 */ /* 0x000fce0000000f00 */
[----:B------:R-:W-:Y:S05]  /*18a90*/  CALL.REL.NOINC `($__internal_0_$__cuda_sm20_rem_u64) ;  /* 0x000001dc00387944 */ /* 0x000fea0003c00000 */
[----:B------:R-:W-:-:S07]  /*18aa0*/  IMAD.MOV.U32 R8, RZ, RZ, R56 ;  /* 0x000000ffff087224 */ /* 0x000fce00078e0038 */
.L_x_594:
[----:B------:R-:W-:Y:S05]  /*18ab0*/  BSYNC.RECONVERGENT B4 ;  /* 0x0000000000047941 */ /* 0x000fea0003800200 */
.L_x_592:
        /* <DEDUP_REMOVED lines=25> */
.L_x_596:
[----:B------:R-:W-:Y:S01]  /*18c50*/  IMAD.MOV.U32 R58, RZ, RZ, R12 ;  /* 0x000000ffff3a7224 */ /* 0x000fe200078e000c */
[----:B------:R-:W-:Y:S02]  /*18c60*/  MOV R57, R13 ;  /* 0x0000000d00397202 */ /* 0x000fe40000000f00 */
[----:B------:R-:W-:-:S07]  /*18c70*/  MOV R52, 0x18c90 ;  /* 0x00018c9000347802 */ /* 0x000fce0000000f00 */
[----:B------:R-:W-:Y:S05]  /*18c80*/  CALL.REL.NOINC `($__internal_0_$__cuda_sm20_rem_u64) ;  /* 0x000001d800bc7944 */ /* 0x000fea0003c00000 */
[----:B------:R-:W-:-:S07]  /*18c90*/  IMAD.MOV.U32 R8, RZ, RZ, R56 ;  /* 0x000000ffff087224 */ /* 0x000fce00078e0038 */
.L_x_597:
[----:B------:R-:W-:Y:S05]  /*18ca0*/  BSYNC.RECONVERGENT B4 ;  /* 0x0000000000047941 */ /* 0x000fea0003800200 */
.L_x_595:
        /* <DEDUP_REMOVED lines=25> */
.L_x_599:
[----:B------:R-:W-:Y:S01]  /*18e40*/  IMAD.MOV.U32 R58, RZ, RZ, R12 ;  /* 0x000000ffff3a7224 */ /* 0x000fe200078e000c */
[----:B------:R-:W-:Y:S01]  /*18e50*/  MOV R52, 0x18e80 ;  /* 0x00018e8000347802 */ /* 0x000fe20000000f00 */
[----:B------:R-:W-:-:S07]  /*18e60*/  IMAD.MOV.U32 R57, RZ, RZ, R13 ;  /* 0x000000ffff397224 */ /* 0x000fce00078e000d */
[----:B------:R-:W-:Y:S05]  /*18e70*/  CALL.REL.NOINC `($__internal_0_$__cuda_sm20_rem_u64) ;  /* 0x000001d800407944 */ /* 0x000fea0003c00000 */
[----:B------:R-:W-:-:S07]  /*18e80*/  MOV R8, R56 ;  /* 0x0000003800087202 */ /* 0x000fce0000000f00 */
.L_x_600:
[----:B------:R-:W-:Y:S05]  /*18e90*/  BSYNC.RECONVERGENT B4 ;  /* 0x0000000000047941 */ /* 0x000fea0003800200 */
.L_x_598:
        /* <DEDUP_REMOVED lines=25> */
.L_x_602:
[----:B------:R-:W-:Y:S01]  /*19030*/  MOV R58, R12 ;  /* 0x0000000c003a7202 */ /* 0x000fe20000000f00 */
[----:B------:R-:W-:Y:S01]  /*19040*/  IMAD.MOV.U32 R57, RZ, RZ, R13 ;  /* 0x000000ffff397224 */ /* 0x000fe200078e000d */
[----:B------:R-:W-:-:S07]  /*19050*/  MOV R52, 0x19070 ;  /* 0x0001907000347802 */ /* 0x000fce0000000f00 */
[----:B------:R-:W-:Y:S05]  /*19060*/  CALL.REL.NOINC `($__internal_0_$__cuda_sm20_rem_u64) ;  /* 0x000001d400c47944 */ /* 0x000fea0003c00000 */
[----:B------:R-:W-:-:S07]  /*19070*/  IMAD.MOV.U32 R8, RZ, RZ, R56 ;  /* 0x000000ffff087224 */ /* 0x000fce00078e0038 */
.L_x_603:
[----:B------:R-:W-:Y:S05]  /*19080*/  BSYNC.RECONVERGENT B4 ;  /* 0x0000000000047941 */ /* 0x000fea0003800200 */
.L_x_601:
        /* <DEDUP_REMOVED lines=25> */
.L_x_605:
[----:B------:R-:W-:Y:S01]  /*19220*/  IMAD.MOV.U32 R58, RZ, RZ, R12 ;  /* 0x000000ffff3a7224 */ /* 0x000fe200078e000c */
[----:B------:R-:W-:Y:S02]  /*19230*/  MOV R57, R13 ;  /* 0x0000000d00397202 */ /* 0x000fe40000000f00 */
[----:B------:R-:W-:-:S07]  /*19240*/  MOV R52, 0x19260 ;  /* 0x0001926000347802 */ /* 0x000fce0000000f00 */
[----:B------:R-:W-:Y:S05]  /*19250*/  CALL.REL.NOINC `($__internal_0_$__cuda_sm20_rem_u64) ;  /* 0x000001d400487944 */ /* 0x000fea0003c00000 */
[----:B------:R-:W-:-:S07]  /*19260*/  IMAD.MOV.U32 R8, RZ, RZ, R56 ;  /* 0x000000ffff087224 */ /* 0x000fce00078e0038 */
.L_x_606:
[----:B------:R-:W-:Y:S05]  /*19270*/  BSYNC.RECONVERGENT B4 ;  /* 0x0000000000047941 */ /* 0x000fea0003800200 */
.L_x_604:
        /* <DEDUP_REMOVED lines=25> */
.L_x_608:
[----:B------:R-:W-:Y:S01]  /*19410*/  IMAD.MOV.U32 R58, RZ, RZ, R12 ;  /* 0x000000ffff3a7224 */ /* 0x000fe200078e000c */
[----:B------:R-:W-:Y:S01]  /*19420*/  MOV R52, 0x19450 ;  /* 0x0001945000347802 */ /* 0x000fe20000000f00 */
[----:B------:R-:W-:-:S07]  /*19430*/  IMAD.MOV.U32 R57, RZ, RZ, R13 ;  /* 0x000000ffff397224 */ /* 0x000fce00078e000d */
[----:B------:R-:W-:Y:S05]  /*19440*/  CALL.REL.NOINC `($__internal_0_$__cuda_sm20_rem_u64) ;  /* 0x000001d000cc7944 */ /* 0x000fea0003c00000 */
[----:B------:R-:W-:-:S07]  /*19450*/  MOV R8, R56 ;  /* 0x0000003800087202 */ /* 0x000fce0000000f00 */
.L_x_609:
[----:B------:R-:W-:Y:S05]  /*19460*/  BSYNC.RECONVERGENT B4 ;  /* 0x0000000000047941 */ /* 0x000fea0003800200 */
.L_x_607:
        /* <DEDUP_REMOVED lines=25> */
.L_x_611:
[----:B------:R-:W-:Y:S01]  /*19600*/  MOV R58, R12 ;  /* 0x0000000c003a7202 */ /* 0x000fe20000000f00 */
[----:B------:R-:W-:Y:S01]  /*19610*/  IMAD.MOV.U32 R57, RZ, RZ, R13 ;  /* 0x000000ffff397224 */ /* 0x000fe200078e000d */
[----:B------:R-:W-:-:S07]  /*19620*/  MOV R52, 0x19640 ;  /* 0x0001964000347802 */ /* 0x000fce0000000f00 */
[----:B------:R-:W-:Y:S05]  /*19630*/  CALL.REL.NOINC `($__internal_0_$__cuda_sm20_rem_u64) ;  /* 0x000001d000507944 */ /* 0x000fea0003c00000 */
[----:B------:R-:W-:-:S07]  /*19640*/  IMAD.MOV.U32 R8, RZ, RZ, R56 ;  /* 0x000000ffff087224 */ /* 0x000fce00078e0038 */
.L_x_612:
[----:B------:R-:W-:Y:S05]  /*19650*/  BSYNC.RECONVERGENT B4 ;  /* 0x0000000000047941 */ /* 0x000fea0003800200 */
.L_x_610:
        /* <DEDUP_REMOVED lines=25> */
.L_x_614:
[----:B------:R-:W-:Y:S01]  /*197f0*/  IMAD.MOV.U32 R58, RZ, RZ, R12 ;  /* 0x000000ffff3a7224 */ /* 0x000fe200078e000c */
[----:B------:R-:W-:Y:S02]  /*19800*/  MOV R57, R13 ;  /* 0x0000000d00397202 */ /* 0x000fe40000000f00 */
[----:B------:R-:W-:-:S07]  /*19810*/  MOV R52, 0x19830 ;  /* 0x0001983000347802 */ /* 0x000fce0000000f00 */
[----:B------:R-:W-:Y:S05]  /*19820*/  CALL.REL.NOINC `($__internal_0_$__cuda_sm20_rem_u64) ;  /* 0x000001cc00d47944 */ /* 0x000fea0003c00000 */
[----:B------:R-:W-:-:S07]  /*19830*/  IMAD.MOV.U32 R8, RZ, RZ, R56 ;  /* 0x000000ffff087224 */ /* 0x000fce00078e0038 */
.L_x_615:
[----:B------:R-:W-:Y:S05]  /*19840*/  BSYNC.RECONVERGENT B4 ;  /* 0x0000000000047941 */ /* 0x000fea0003800200 */
.L_x_613:
        /* <DEDUP_REMOVED lines=25> */
.L_x_617:
[----:B------:R-:W-:Y:S01]  /*199e0*/  IMAD.MOV.U32 R58, RZ, RZ, R12 ;  /* 0x000000ffff3a7224 */ /* 0x000fe200078e000c */
[----:B------:R-:W-:Y:S01]  /*199f0*/  MOV R52, 0x19a20 ;  /* 0x00019a2000347802 */ /* 0x000fe20000000f00 */
[----:B------:R-:W-:-:S07]  /*19a00*/  IMAD.MOV.U32 R57, RZ, RZ, R13 ;  /* 0x000000ffff397224 */ /* 0x000fce00078e000d */
[----:B------:R-:W-:Y:S05]  /*19a10*/  CALL.REL.NOINC `($__internal_0_$__cuda_sm20_rem_u64) ;  /* 0x000001cc00587944 */ /* 0x000fea0003c00000 */
[----:B------:R-:W-:-:S07]  /*19a20*/  MOV R8, R56 ;  /* 0x0000003800087202 */ /* 0x000fce0000000f00 */
.L_x_618:
[----:B------:R-:W-:Y:S05]  /*19a30*/  BSYNC.RECONVERGENT B4 ;  /* 0x0000000000047941 */ /* 0x000fea0003800200 */
.L_x_616:
        /* <DEDUP_REMOVED lines=25> */
.L_x_620:
[----:B------:R-:W-:Y:S01]  /*19bd0*/  MOV R58, R12 ;  /* 0x0000000c003a7202 */ /* 0x000fe20000000f00 */
[----:B------:R-:W-:Y:S01]  /*19be0*/  IMAD.MOV.U32 R57, RZ, RZ, R13 ;  /* 0x000000ffff397224 */ /* 0x000fe200078e000d */
[----:B------:R-:W-:-:S07]  /*19bf0*/  MOV R52, 0x19c10 ;  /* 0x00019c1000347802 */ /* 0x000fce0000000f00 */
[----:B------:R-:W-:Y:S05]  /*19c00*/  CALL.REL.NOINC `($__internal_0_$__cuda_sm20_rem_u64) ;  /* 0x000001c800dc7944 */ /* 0x000fea0003c00000 */
[----:B------:R-:W-:-:S07]  /*19c10*/  IMAD.MOV.U32 R8, RZ, RZ, R56 ;  /* 0x000000ffff087224 */ /* 0x000fce00078e0038 */
.L_x_621:
[----:B------:R-:W-:Y:S05]  /*19c20*/  BSYNC.RECONVERGENT B4 ;  /* 0x0000000000047941 */ /* 0x000fea0003800200 */
.L_x_619:
        /* <DEDUP_REMOVED lines=25> */
.L_x_623:
[----:B------:R-:W-:Y:S01]  /*19dc0*/  IMAD.MOV.U32 R58, RZ, RZ, R12 ;  /* 0x000000ffff3a7224 */ /* 0x000fe200078e000c */
[----:B------:R-:W-:Y:S02]  /*19dd0*/  MOV R57, R13 ;  /* 0x0000000d00397202 */ /* 0x000fe40000000f00 */
[----:B------:R-:W-:-:S07]  /*19de0*/  MOV R52, 0x19e00 ;  /* 0x00019e0000347802 */ /* 0x000fce0000000f00 */
[----:B------:R-:W-:Y:S05]  /*19df0*/  CALL.REL.NOINC `($__internal_0_$__cuda_sm20_rem_u64) ;  /* 0x000001c800607944 */ /* 0x000fea0003c00000 */
[----:B------:R-:W-:-:S07]  /*19e00*/  IMAD.MOV.U32 R8, RZ, RZ, R56 ;  /* 0x000000ffff087224 */ /* 0x000fce00078e0038 */
.L_x_624:
[----:B------:R-:W-:Y:S05]  /*19e10*/  BSYNC.RECONVERGENT B4 ;  /* 0x0000000000047941 */ /* 0x000fea0003800200 */
.L_x_622:
        /* <DEDUP_REMOVED lines=25> */
.L_x_626:
[----:B------:R-:W-:Y:S01]  /*19fb0*/  IMAD.MOV.U32 R58, RZ, RZ, R12 ;  /* 0x000000ffff3a7224 */ /* 0x000fe200078e000c */
[----:B------:R-:W-:Y:S01]  /*19fc0*/  MOV R52, 0x19ff0 ;  /* 0x00019ff000347802 */ /* 0x000fe20000000f00 */
[----:B------:R-:W-:-:S07]  /*19fd0*/  IMAD.MOV.U32 R57, RZ, RZ, R13 ;  /* 0x000000ffff397224 */ /* 0x000fce00078e000d */
[----:B------:R-:W-:Y:S05]  /*19fe0*/  CALL.REL.NOINC `($__internal_0_$__cuda_sm20_rem_u64) ;  /* 0x000001c400e47944 */ /* 0x000fea0003c00000 */
[----:B------:R-:W-:-:S07]  /*19ff0*/  MOV R8, R56 ;  /* 0x0000003800087202 */ /* 0x000fce0000000f00 */
.L_x_627:
[----:B------:R-:W-:Y:S05]  /*1a000*/  BSYNC.RECONVERGENT B4 ;  /* 0x0000000000047941 */ /* 0x000fea0003800200 */
.L_x_625:
        /* <DEDUP_REMOVED lines=25> */
.L_x_629:
[----:B------:R-:W-:Y:S01]  /*1a1a0*/  MOV R58, R12 ;  /* 0x0000000c003a7202 */ /* 0x000fe20000000f00 */
[----:B------:R-:W-:Y:S01]  /*1a1b0*/  IMAD.MOV.U32 R57, RZ, RZ, R13 ;  /* 0x000000ffff397224 */ /* 0x000fe200078e000d */
[----:B------:R-:W-:-:S07]  /*1a1c0*/  MOV R52, 0x1a1e0 ;  /* 0x0001a1e000347802 */ /* 0x000fce0000000f00 */
[----:B------:R-:W-:Y:S05]  /*1a1d0*/  CALL.REL.NOINC `($__internal_0_$__cuda_sm20_rem_u64) ;  /* 0x000001c400687944 */ /* 0x000fea0003c00000 */
[----:B------:R-:W-:-:S07]  /*1a1e0*/  IMAD.MOV.U32 R8, RZ, RZ, R56 ;  /* 0x000000ffff087224 */ /* 0x000fce00078e0038 */
.L_x_630:
[----:B------:R-:W-:Y:S05]  /*1a1f0*/  BSYNC.RECONVERGENT B4 ;  /* 0x0000000000047941 */ /* 0x000fea0003800200 */
.L_x_628:
        /* <DEDUP_REMOVED lines=25> */
.L_x_632:
[----:B------:R-:W-:Y:S01]  /*1a390*/  IMAD.MOV.U32 R58, RZ, RZ, R12 ;  /* 0x000000ffff3a7224 */ /* 0x000fe200078e000c */
[----:B------:R-:W-:Y:S02]  /*1a3a0*/  MOV R57, R13 ;  /* 0x0000000d00397202 */ /* 0x000fe40000000f00 */
[----:B------:R-:W-:-:S07]  /*1a3b0*/  MOV R52, 0x1a3d0 ;  /* 0x0001a3d000347802 */ /* 0x000fce0000000f00 */
[----:B------:R-:W-:Y:S05]  /*1a3c0*/  CALL.REL.NOINC `($__internal_0_$__cuda_sm20_rem_u64) ;  /* 0x000001c000ec7944 */ /* 0x000fea0003c00000 */
[----:B------:R-:W-:-:S07]  /*1a3d0*/  IMAD.MOV.U32 R8, RZ, RZ, R56 ;  /* 0x000000ffff087224 */ /* 0x000fce00078e0038 */
.L_x_633:
[----:B------:R-:W-:Y:S05]  /*1a3e0*/  BSYNC.RECONVERGENT B4 ;  /* 0x0000000000047941 */ /* 0x000fea0003800200 */
.L_x_631:
        /* <DEDUP_REMOVED lines=25> */
.L_x_635:
[----:B------:R-:W-:Y:S01]  /*1a580*/  IMAD.MOV.U32 R58, RZ, RZ, R12 ;  /* 0x000000ffff3a7224 */ /* 0x000fe200078e000c */
[----:B------:R-:W-:Y:S01]  /*1a590*/  MOV R52, 0x1a5c0 ;  /* 0x0001a5c000347802 */ /* 0x000fe20000000f00 */
[----:B------:R-:W-:-:S07]  /*1a5a0*/  IMAD.MOV.U32 R57, RZ, RZ, R13 ;  /* 0x000000ffff397224 */ /* 0x000fce00078e000d */
[----:B------:R-:W-:Y:S05]  /*1a5b0*/  CALL.REL.NOINC `($__internal_0_$__cuda_sm20_rem_u64) ;  /* 0x000001c000707944 */ /* 0x000fea0003c00000 */
[----:B------:R-:W-:-:S07]  /*1a5c0*/  MOV R8, R56 ;  /* 0x0000003800087202 */ /* 0x000fce0000000f00 */
.L_x_636:
[----:B------:R-:W-:Y:S05]  /*1a5d0*/  BSYNC.RECONVERGENT B4 ;  /* 0x0000000000047941 */ /* 0x000fea0003800200 */
.L_x_634:
        /* <DEDUP_REMOVED lines=25> */
.L_x_638:
[----:B------:R-:W-:Y:S01]  /*1a770*/  MOV R58, R12 ;  /* 0x0000000c003a7202 */ /* 0x000fe20000000f00 */
[----:B------:R-:W-:Y:S01]  /*1a780*/  IMAD.MOV.U32 R57, RZ, RZ, R13 ;  /* 0x000000ffff397224 */ /* 0x000fe200078e000d */
[----:B------:R-:W-:-:S07]  /*1a790*/  MOV R52, 0x1a7b0 ;  /* 0x0001a7b000347802 */ /* 0x000fce0000000f00 */
[----:B------:R-:W-:Y:S05]  /*1a7a0*/  CALL.REL.NOINC `($__internal_0_$__cuda_sm20_rem_u64) ;  /* 0x000001bc00f47944 */ /* 0x000fea0003c00000 */
[----:B------:R-:W-:-:S07]  /*1a7b0*/  IMAD.MOV.U32 R8, RZ, RZ, R56 ;  /* 0x000000ffff087224 */ /* 0x000fce00078e0038 */
.L_x_639:
[----:B------:R-:W-:Y:S05]  /*1a7c0*/  BSYNC.RECONVERGENT B4 ;  /* 0x0000000000047941 */ /* 0x000fea0003800200 */
.L_x_637:
        /* <DEDUP_REMOVED lines=25> */
.L_x_641:
[----:B------:R-:W-:Y:S01]  /*1a960*/  IMAD.MOV.U32 R58, RZ, RZ, R12 ;  /* 0x000000ffff3a7224 */ /* 0x000fe200078e000c */
[----:B------:R-:W-:Y:S02]  /*1a970*/  MOV R57, R13 ;  /* 0x0000000d00397202 */ /* 0x000fe40000000f00 */
[----:B------:R-:W-:-:S07]  /*1a980*/  MOV R52, 0x1a9a0 ;  /* 0x0001a9a000347802 */ /* 0x000fce0000000f00 */
[----:B------:R-:W-:Y:S05]  /*1a990*/  CALL.REL.NOINC `($__internal_0_$__cuda_sm20_rem_u64) ;  /* 0x000001bc00787944 */ /* 0x000fea0003c00000 */
[----:B------:R-:W-:-:S07]  /*1a9a0*/  IMAD.MOV.U32 R8, RZ, RZ, R56 ;  /* 0x000000ffff087224 */ /* 0x000fce00078e0038 */
.L_x_642:
[----:B------:R-:W-:Y:S05]  /*1a9b0*/  BSYNC.RECONVERGENT B4 ;  /* 0x0000000000047941 */ /* 0x000fea0003800200 */
.L_x_640:
        /* <DEDUP_REMOVED lines=25> */
.L_x_644:
[----:B------:R-:W-:Y:S01]  /*1ab50*/  IMAD.MOV.U32 R58, RZ, RZ, R12 ;  /* 0x000000ffff3a7224 */ /* 0x000fe200078e000c */
[----:B------:R-:W-:Y:S01]  /*1ab60*/  MOV R52, 0x1ab90 ;  /* 0x0001ab9000347802 */ /* 0x000fe20000000f00 */
[----:B------:R-:W-:-:S07]  /*1ab70*/  IMAD.MOV.U32 R57, RZ, RZ, R13 ;  /* 0x000000ffff397224 */ /* 0x000fce00078e000d */
[----:B------:R-:W-:Y:S05]  /*1ab80*/  CALL.REL.NOINC `($__internal_0_$__cuda_sm20_rem_u64) ;  /* 0x000001b800fc7944 */ /* 0x000fea0003c00000 */
[----:B------:R-:W-:-:S07]  /*1ab90*/  MOV R8, R56 ;  /* 0x0000003800087202 */ /* 0x000fce0000000f00 */
.L_x_645:
[----:B------:R-:W-:Y:S05]  /*1aba0*/  BSYNC.RECONVERGENT B4 ;  /* 0x0000000000047941 */ /* 0x000fea0003800200 */
.L_x_643:
        /* <DEDUP_REMOVED lines=25> */
.L_x_647:
[----:B------:R-:W-:Y:S01]  /*1ad40*/  MOV R58, R12 ;  /* 0x0000000c003a7202 */ /* 0x000fe20000000f00 */
[----:B------:R-:W-:Y:S01]  /*1ad50*/  IMAD.MOV.U32 R57, RZ, RZ, R13 ;  /* 0x000000ffff397224 */ /* 0x000fe200078e000d */
[----:B------:R-:W-:-:S07]  /*1ad60*/  MOV R52, 0x1ad80 ;  /* 0x0001ad8000347802 */ /* 0x000fce0000000f00 */
[----:B------:R-:W-:Y:S05]  /*1ad70*/  CALL.REL.NOINC `($__internal_0_$__cuda_sm20_rem_u64) ;  /* 0x000001b800807944 */ /* 0x000fea0003c00000 */
[----:B------:R-:W-:-:S07]  /*1ad80*/  IMAD.MOV.U32 R8, RZ, RZ, R56 ;  /* 0x000000ffff087224 */ /* 0x000fce00078e0038 */
.L_x_648:
[----:B------:R-:W-:Y:S05]  /*1ad90*/  BSYNC.RECONVERGENT B4 ;  /* 0x0000000000047941 */ /* 0x000fea0003800200 */
.L_x_646:
        /* <DEDUP_REMOVED lines=25> */
.L_x_650:
[----:B------:R-:W-:Y:S01]  /*1af30*/  IMAD.MOV.U32 R58, RZ, RZ, R12 ;  /* 0x000000ffff3a7224 */ /* 0x000fe200078e000c */
[----:B------:R-:W-:Y:S02]  /*1af40*/  MOV R57, R13 ;  /* 0x0000000d00397202 */ /* 0x000fe40000000f00 */
[----:B------:R-:W-:-:S07]  /*1af50*/  MOV R52, 0x1af70 ;  /* 0x0001af7000347802 */ /* 0x000fce0000000f00 */
[----:B------:R-:W-:Y:S05]  /*1af60*/  CALL.REL.NOINC `($__internal_0_$__cuda_sm20_rem_u64) ;  /* 0x000001b800047944 */ /* 0x000fea0003c00000 */
[----:B------:R-:W-:-:S07]  /*1af70*/  IMAD.MOV.U32 R8, RZ, RZ, R56 ;  /* 0x000000ffff087224 */ /* 0x000fce00078e0038 */
.L_x_651:
[----:B------:R-:W-:Y:S05]  /*1af80*/  BSYNC.RECONVERGENT B4 ;  /* 0x0000000000047941 */ /* 0x000fea0003800200 */
.L_x_649:
        /* <DEDUP_REMOVED lines=25> */
.L_x_653:
[----:B------:R-:W-:Y:S01]  /*1b120*/  IMAD.MOV.U32 R58, RZ, RZ, R12 ;  /* 0x000000ffff3a7224 */ /* 0x000fe200078e000c */
[----:B------:R-:W-:Y:S01]  /*1b130*/  MOV R52, 0x1b160 ;  /* 0x0001b16000347802 */ /* 0x000fe20000000f00 */
[----:B------:R-:W-:-:S07]  /*1b140*/  IMAD.MOV.U32 R57, RZ, RZ, R13 ;  /* 0x000000ffff397224 */ /* 0x000fce00078e000d */
[----:B------:R-:W-:Y:S05]  /*1b150*/  CALL.REL.NOINC `($__internal_0_$__cuda_sm20_rem_u64) ;  /* 0x000001b400887944 */ /* 0x000fea0003c00000 */
[----:B------:R-:W-:-:S07]  /*1b160*/  MOV R8, R56 ;  /* 0x0000003800087202 */ /* 0x000fce0000000f00 */
.L_x_654:
[----:B------:R-:W-:Y:S05]  /*1b170*/  BSYNC.RECONVERGENT B4 ;  /* 0x0000000000047941 */ /* 0x000fea0003800200 */
.L_x_652:
        /* <DEDUP_REMOVED lines=25> */
.L_x_656:
[----:B------:R-:W-:Y:S01]  /*1b310*/  MOV R58, R12 ;  /* 0x0000000c003a7202 */ /* 0x000fe20000000f00 */
[----:B------:R-:W-:Y:S01]  /*1b320*/  IMAD.MOV.U32 R57, RZ, RZ, R13 ;  /* 0x000000ffff397224 */ /* 0x000fe200078e000d */
[----:B------:R-:W-:-:S07]  /*1b330*/  MOV R52, 0x1b350 ;  /* 0x0001b35000347802 */ /* 0x000fce0000000f00 */
[----:B------:R-:W-:Y:S05]  /*1b340*/  CALL.REL.NOINC `($__internal_0_$__cuda_sm20_rem_u64) ;  /* 0x000001b4000c7944 */ /* 0x000fea0003c00000 */
[----:B------:R-:W-:-:S07]  /*1b350*/  IMAD.MOV.U32 R8, RZ, RZ, R56 ;  /* 0x000000ffff087224 */ /* 0x000fce00078e0038 */
.L_x_657:
[----:B------:R-:W-:Y:S05]  /*1b360*/  BSYNC.RECONVERGENT B4 ;  /* 0x0000000000047941 */ /* 0x000fea0003800200 */
.L_x_655:
        /* <DEDUP_REMOVED lines=25> */
.L_x_659:
[----:B------:R-:W-:Y:S01]  /*1b500*/  IMAD.MOV.U32 R58, RZ, RZ, R12 ;  /* 0x000000ffff3a7224 */ /* 0x000fe200078e000c */
[----:B------:R-:W-:Y:S02]  /*1b510*/  MOV R57, R13 ;  /* 0x0000000d00397202 */ /* 0x000fe40000000f00 */
[----:B------:R-:W-:-:S07]  /*1b520*/  MOV R52, 0x1b540 ;  /* 0x0001b54000347802 */ /* 0x000fce0000000f00 */
[----:B------:R-:W-:Y:S05]  /*1b530*/  CALL.REL.NOINC `($__internal_0_$__cuda_sm20_rem_u64) ;  /* 0x000001b000907944 */ /* 0x000fea0003c00000 */
[----:B------:R-:W-:-:S07]  /*1b540*/  IMAD.MOV.U32 R8, RZ, RZ, R56 ;  /* 0x000000ffff087224 */ /* 0x000fce00078e0038 */
.L_x_660:
[----:B------:R-:W-:Y:S05]  /*1b550*/  BSYNC.RECONVERGENT B4 ;  /* 0x0000000000047941 */ /* 0x000fea0003800200 */
.L_x_658:
        /* <DEDUP_REMOVED lines=25> */
.L_x_662:
[----:B------:R-:W-:Y:S01]  /*1b6f0*/  IMAD.MOV.U32 R58, RZ, RZ, R12 ;  /* 0x000000ffff3a7224 */ /* 0x000fe200078e000c */
[----:B------:R-:W-:Y:S01]  /*1b700*/  MOV R52, 0x1b730 ;  /* 0x0001b73000347802 */ /* 0x000fe20000000f00 */
[----:B------:R-:W-:-:S07]  /*1b710*/  IMAD.MOV.U32 R57, RZ, RZ, R13 ;  /* 0x000000ffff397224 */ /* 0x000fce00078e000d */
[----:B------:R-:W-:Y:S05]  /*1b720*/  CALL.REL.NOINC `($__internal_0_$__cuda_sm20_rem_u64) ;  /* 0x000001b000147944 */ /* 0x000fea0003c00000 */
[----:B------:R-:W-:-:S07]  /*1b730*/  MOV R8, R56 ;  /* 0x0000003800087202 */ /* 0x000fce0000000f00 */
.L_x_663:
[----:B------:R-:W-:Y:S05]  /*1b740*/  BSYNC.RECONVERGENT B4 ;  /* 0x0000000000047941 */ /* 0x000fea0003800200 */
.L_x_661:
        /* <DEDUP_REMOVED lines=25> */
.L_x_665:
[----:B------:R-:W-:Y:S01]  /*1b8e0*/  MOV R58, R12 ;  /* 0x0000000c003a7202 */ /* 0x000fe20000000f00 */
[----:B------:R-:W-:Y:S01]  /*1b8f0*/  IMAD.MOV.U32 R57, RZ, RZ, R13 ;  /* 0x000000ffff397224 */ /* 0x000fe200078e000d */
[----:B------:R-:W-:-:S07]  /*1b900*/  MOV R52, 0x1b920 ;  /* 0x0001b92000347802 */ /* 0x000fce0000000f00 */
[----:B------:R-:W-:Y:S05]  /*1b910*/  CALL.REL.NOINC `($__internal_0_$__cuda_sm20_rem_u64) ;  /* 0x000001ac00987944 */ /* 0x000fea0003c00000 */
[----:B------:R-:W-:-:S07]  /*1b920*/  IMAD.MOV.U32 R8, RZ, RZ, R56 ;  /* 0x000000ffff087224 */ /* 0x000fce00078e0038 */
.L_x_666:
[----:B------:R-:W-:Y:S05]  /*1b930*/  BSYNC.RECONVERGENT B4 ;  /* 0x0000000000047941 */ /* 0x000fea0003800200 */
.L_x_664:
[----:B------:R-:W-:-:S04]  /*1b940*/  IADD3 R40, P0, PT, R40, R8, RZ ;  /* 0x0000000828287210 */ /* 0x000fc80007f1e0ff */
[----:B------:R-:W-:-:S09]  /*1b950*/  IADD3.X R54, PT, PT, R41, R9, RZ, P0, !PT ;  /* 0x0000000929367210 */ /* 0x000fd200007fe4ff */
.L_x_468:
[----:B------:R-:W-:Y:S05]  /*1b960*/  BSYNC.RECONVERGENT B3 ;  /* 0x0000000000037941 */ /* 0x000fea0003800200 */
.L_x_467:
        /* <DEDUP_REMOVED lines=23> */
.L_x_668:
[----:B------:R-:W-:Y:S01]  /*1bae0*/  IMAD.MOV.U32 R8, RZ, RZ, R40 ;  /* 0x000000ffff087224 */ /* 0x000fe200078e0028 */
[----:B------:R-:W-:Y:S01]  /*1baf0*/  MOV R9, R54 ;  /* 0x0000003600097202 */ /* 0x000fe20000000f00 */
[----:B------:R-:W-:Y:S01]  /*1bb00*/  IMAD.MOV.U32 R58, RZ, RZ, R12 ;  /* 0x000000ffff3a7224 */ /* 0x000fe200078e000c */
[----:B------:R-:W-:Y:S01]  /*1bb10*/  MOV R52, 0x1bb40 ;  /* 0x0001bb4000347802 */ /* 0x000fe20000000f00 */
[----:B------:R-:W-:-:S07]  /*1bb20*/  IMAD.MOV.U32 R57, RZ, RZ, R13 ;  /* 0x000000ffff397224 */ /* 0x000fce00078e000d */
[----:B------:R-:W-:Y:S05]  /*1bb30*/  CALL.REL.NOINC `($__internal_0_$__cuda_sm20_rem_u64) ;  /* 0x000001ac00107944 */ /* 0x000fea0003c00000 */
[----:B------:R-:W-:Y:S01]  /*1bb40*/  MOV R6, R56 ;  /* 0x0000003800067202 */ /* 0x000fe20000000f00 */
[----:B------:R-:W-:-:S07]  /*1bb50*/  IMAD.MOV.U32 R7, RZ, RZ, R9 ;  /* 0x000000ffff077224 */ /* 0x000fce00078e0009 */
.L_x_669:
[----:B------:R-:W-:Y:S05]  /*1bb60*/  BSYNC.RECONVERGENT B3 ;  /* 0x0000000000037941 */ /* 0x000fea0003800200 */
.L_x_667:
[----:B------:R-:W-:-:S04]  /*1bb70*/  ISETP.NE.U32.AND P0, PT, R6, R5, PT ;  /* 0x000000050600720c */ /* 0x000fc80003f05070 */
[----:B------:R-:W-:-:S13]  /*1bb80*/  ISETP.NE.AND.EX P0, PT, R7, R4, PT, P0 ;  /* 0x000000040700720c */ /* 0x000fda0003f05300 */
[----:B------:R-:W-:Y:S05]  /*1bb90*/  @!P0 BRA `(.L_x_58) ;  /* 0x0000000000148947 */ /* 0x000fea0003800000 */
[----:B------:R-:W-:-:S05]  /*1bba0*/  VIADD R36, R36, 0x1 ;  /* 0x0000000124247836 */ /* 0x000fca0000000000 */
[----:B------:R-:W-:-:S13]  /*1bbb0*/  ISETP.NE.AND P0, PT, R36, R3, PT ;  /* 0x000000032400720c */ /* 0x000fda0003f05270 */
[----:B------:R-:W-:Y:S05]  /*1bbc0*/  @!P0 BREAK.RELIABLE B2 ;  /* 0x0000000000028942 */ /* 0x000fea0003800100 */
[----:B------:R-:W-:Y:S05]  /*1bbd0*/  @!P0 BRA `(.L_x_12) ;  /* 0x0000019c006c8947 */ /* 0x000fea0003800000 */
[----:B------:R-:W-:Y:S05]  /*1bbe0*/  BRA `(.L_x_670) ;  /* 0xffffff7c002c7947 */ /* 0x000fea000383ffff */
.L_x_58:
[----:B------:R-:W-:Y:S05]  /*1bbf0*/  BSYNC.RELIABLE B2 ;  /* 0x0000000000027941 */ /* 0x000fea0003800100 */
.L_x_57:
[----:B------:R-:W-:-:S04]  /*1bc00*/  IADD3 R38, PT, PT, R38, 0x1, RZ ;  /* 0x0000000126267810 */ /* 0x000fc80007ffe0ff */
[----:B------:R-:W-:-:S13]  /*1bc10*/  ISETP.NE.AND P0, PT, R38, 0xc, PT ;  /* 0x0000000c2600780c */ /* 0x000fda0003f05270 */
[----:B------:R-:W-:Y:S05]  /*1bc20*/  @P0 BRA `(.L_x_671) ;  /* 0xfffffe70003c0947 */ /* 0x000fea000383ffff */
.L_x_13:
[C---:B------:R-:W-:Y:S01]  /*1bc30*/  ISETP.GT.U32.AND P0, PT, R12.reuse, -0x3, PT ;  /* 0xfffffffd0c00780c */ /* 0x040fe20003f04070 */
[----:B------:R-:W-:Y:S01]  /*1bc40*/  BSSY.RELIABLE B3, `(.L_x_672) ;  /* 0x00019c2000037945 */ /* 0x000fe20003800100 */
[C---:B------:R-:W-:Y:S02]  /*1bc50*/  ISETP.LT.U32.AND P2, PT, R12.reuse, R49, PT ;  /* 0x000000310c00720c */ /* 0x040fe40003f41070 */
[----:B------:R-:W-:Y:S02]  /*1bc60*/  ISETP.GT.U32.AND.EX P5, PT, R13, -0x1, PT, P0 ;  /* 0xffffffff0d00780c */ /* 0x000fe40003fa4100 */
[----:B------:R-:W-:Y:S02]  /*1bc70*/  ISETP.GT.U32.AND P3, PT, R12, R29, PT ;  /* 0x0000001d0c00720c */ /* 0x000fe40003f64070 */
[----:B------:R-:W-:Y:S02]  /*1bc80*/  IADD3 R23, P4, PT, R23, 0x1, RZ ;  /* 0x0000000117177810 */ /* 0x000fe40007f9e0ff */
[----:B------:R-:W-:-:S02]  /*1bc90*/  ISETP.LT.U32.AND.EX P2, PT, R13, R48, PT, P2 ;  /* 0x000000300d00720c */ /* 0x000fc40003f41120 */
[C---:B------:R-:W-:Y:S01]  /*1bca0*/  ISETP.GT.U32.AND.EX P3, PT, R13.reuse, R28, PT, P3 ;  /* 0x0000001c0d00720c */ /* 0x040fe20003f64130 */
[----:B------:R-:W-:Y:S01]  /*1bcb0*/  IMAD.X R21, RZ, RZ, R21, P4 ;  /* 0x000000ffff157224 */ /* 0x000fe200020e0615 */
[C---:B------:R-:W-:Y:S02]  /*1bcc0*/  SEL R49, R12.reuse, R49, P2 ;  /* 0x000000310c317207 */ /* 0x040fe40001000000 */
[C---:B------:R-:W-:Y:S02]  /*1bcd0*/  SEL R48, R13.reuse, R48, P2 ;  /* 0x000000300d307207 */ /* 0x040fe40001000000 */
[----:B------:R-:W-:Y:S02]  /*1bce0*/  SEL R29, R12, R29, P3 ;  /* 0x0000001d0c1d7207 */ /* 0x000fe40001800000 */
[----:B------:R-:W-:Y:S01]  /*1bcf0*/  SEL R28, R13, R28, P3 ;  /* 0x0000001c0d1c7207 */ /* 0x000fe20001800000 */
[----:B------:R-:W-:Y:S06]  /*1bd00*/  @P5 BRA `(.L_x_673) ;  /* 0x0000019800d45947 */ /* 0x000fec0003800000 */
[C---:B------:R-:W-:Y:S01]  /*1bd10*/  ISETP.NE.U32.AND P2, PT, R12.reuse, 0x1, PT ;  /* 0x000000010c00780c */ /* 0x040fe20003f45070 */
[----:B------:R-:W-:Y:S01]  /*1bd20*/  BSSY.RECONVERGENT B2, `(.L_x_674) ;  /* 0x00019ad000027945 */ /* 0x000fe20003800200 */
[----:B------:R-:W-:Y:S01]  /*1bd30*/  IADD3 R58, P3, PT, R12, 0x2, RZ ;  /* 0x000000020c3a7810 */ /* 0x000fe20007f7e0ff */
[----:B------:R-:W-:Y:S01]  /*1bd40*/  HFMA2 R7, -RZ, RZ, 0, 0 ;  /* 0x00000000ff077431 */ /* 0x000fe200000001ff */
[----:B------:R-:W-:Y:S01]  /*1bd50*/  ISETP.NE.AND.EX P2, PT, R13, RZ, PT, P2 ;  /* 0x000000ff0d00720c */ /* 0x000fe20003f45320 */
[----:B------:R-:W-:Y:S02]  /*1bd60*/  IMAD.MOV.U32 R8, RZ, RZ, 0x1 ;  /* 0x00000001ff087424 */ /* 0x000fe400078e00ff */
[----:B------:R-:W-:-:S10]  /*1bd70*/  IMAD.X R57, RZ, RZ, R13, P3 ;  /* 0x000000ffff397224 */ /* 0x000fd400018e060d */
[----:B------:R-:W-:Y:S05]  /*1bd80*/  @!P2 BRA `(.L_x_675) ;  /* 0x000001980098a947 */ /* 0x000fea0003800000 */
[----:B------:R-:W-:Y:S01]  /*1bd90*/  LOP3.LUT R0, R12, 0x1, RZ, 0xc0, !PT ;  /* 0x000000010c007812 */ /* 0x000fe200078ec0ff */
[----:B------:R-:W-:-:S03]  /*1bda0*/  IMAD.MOV.U32 R8, RZ, RZ, RZ ;  /* 0x000000ffff087224 */ /* 0x000fc600078e00ff */
[----:B------:R-:W-:-:S04]  /*1bdb0*/  ISETP.NE.U32.AND P2, PT, R0, 0x1, PT ;  /* 0x000000010000780c */ /* 0x000fc80003f45070 */
[----:B------:R-:W-:-:S13]  /*1bdc0*/  ISETP.NE.U32.AND.EX P2, PT, RZ, RZ, PT, P2 ;  /* 0x000000ffff00720c */ /* 0x000fda0003f45120 */
[----:B------:R-:W-:Y:S05]  /*1bdd0*/  @P2 BRA `(.L_x_675) ;  /* 0x0000019800842947 */ /* 0x000fea0003800000 */
[----:B------:R-:W-:Y:S02]  /*1bde0*/  ISETP.GE.U32.AND P2, PT, R12, 0x7, PT ;  /* 0x000000070c00780c */ /* 0x000fe40003f46070 */
[----:B------:R-:W-:Y:S02]  /*1bdf0*/  MOV R8, 0x1 ;  /* 0x0000000100087802 */ /* 0x000fe40000000f00 */
[----:B------:R-:W-:-:S13]  /*1be00*/  ISETP.GE.U32.AND.EX P2, PT, R13, RZ, PT, P2 ;  /* 0x000000ff0d00720c */ /* 0x000fda0003f46120 */
[----:B------:R-:W-:Y:S05]  /*1be10*/  @!P2 BRA `(.L_x_675) ;  /* 0x000001980074a947 */ /* 0x000fea0003800000 */
[----:B------:R-:W-:Y:S02]  /*1be20*/  IMAD R5, R57, -0x55555555, RZ ;  /* 0xaaaaaaab39057824 */ /* 0x000fe400078e02ff */
[----:B------:R-:W-:-:S04]  /*1be30*/  IMAD.WIDE.U32 R2, R58, -0x55555555, RZ ;  /* 0xaaaaaaab3a027825 */ /* 0x000fc800078e00ff */
[----:B------:R-:W-:Y:S01]  /*1be40*/  IMAD R5, R58, -0x55555556, R5 ;  /* 0xaaaaaaaa3a057824 */ /* 0x000fe200078e0205 */
[----:B------:R-:W-:Y:S01]  /*1be50*/  ISETP.GE.U32.AND P2, PT, R2, 0x55555556, PT ;  /* 0x555555560200780c */ /* 0x000fe20003f46070 */
[----:B------:R-:W-:Y:S02]  /*1be60*/  IMAD.MOV.U32 R8, RZ, RZ, RZ ;  /* 0x000000ffff087224 */ /* 0x000fe400078e00ff */
[----:B------:R-:W-:-:S05]  /*1be70*/  IMAD.IADD R2, R3, 0x1, R5 ;  /* 0x0000000103027824 */ /* 0x000fca00078e0205 */
[----:B------:R-:W-:-:S13]  /*1be80*/  ISETP.GE.U32.AND.EX P2, PT, R2, 0x55555555, PT, P2 ;  /* 0x555555550200780c */ /* 0x000fda0003f46120 */
[----:B------:R-:W-:Y:S05]  /*1be90*/  @!P2 BRA `(.L_x_675) ;  /* 0x000001980054a947 */ /* 0x000fea0003800000 */
[----:B------:R-:W-:-:S13]  /*1bea0*/  ISETP.GT.U32.AND.EX P0, PT, R13, RZ, PT, P0 ;  /* 0x000000ff0d00720c */ /* 0x000fda0003f04100 */
[----:B------:R-:W-:Y:S05]  /*1beb0*/  @P0 BRA `(.L_x_676) ;  /* 0x00000018008c0947 */ /* 0x000fea0003800000 */
[----:B------:R-:W-:Y:S02]  /*1bec0*/  IMAD R0, R58, -0x55555555, RZ ;  /* 0xaaaaaaab3a007824 */ /* 0x000fe400078e02ff */
[----:B------:R-:W-:-:S03]  /*1bed0*/  HFMA2 R8, -RZ, RZ, 0, 0 ;  /* 0x00000000ff087431 */ /* 0x000fc600000001ff */
[----:B------:R-:W-:-:S13]  /*1bee0*/  ISETP.GE.U32.AND P0, PT, R0, 0x55555556, PT ;  /* 0x555555560000780c */ /* 0x000fda0003f06070 */
[----:B------:R-:W-:Y:S05]  /*1bef0*/  @!P0 BRA `(.L_x_675) ;  /* 0x00000198003c8947 */ /* 0x000fea0003800000 */
[----:B------:R-:W-:Y:S01]  /*1bf00*/  VIADD R2, R58, 0xffffffff ;  /* 0xffffffff3a027836 */ /* 0x000fe20000000000 */
[----:B------:R-:W-:Y:S01]  /*1bf10*/  BSSY.RECONVERGENT B4, `(.L_x_677) ;  /* 0x0000009000047945 */ /* 0x000fe20003800200 */
[----:B------:R-:W-:-:S03]  /*1bf20*/  IMAD.MOV.U32 R3, RZ, RZ, RZ ;  /* 0x000000ffff037224 */ /* 0x000fc600078e00ff */
[----:B------:R-:W-:-:S07]  /*1bf30*/  MOV R4, R2 ;  /* 0x0000000200047202 */ /* 0x000fce0000000f00 */
.L_x_678:
[----:B------:R-:W-:Y:S01]  /*1bf40*/  LOP3.LUT P0, RZ, R4, 0x2, RZ, 0xc0, !PT ;  /* 0x0000000204ff7812 */ /* 0x000fe2000780c0ff */
[----:B------:R-:W-:Y:S01]  /*1bf50*/  IMAD.MOV.U32 R0, RZ, RZ, R3 ;  /* 0x000000ffff007224 */ /* 0x000fe200078e0003 */
[----:B------:R-:W-:Y:S01]  /*1bf60*/  SHF.R.U32.HI R6, RZ, 0x1, R4 ;  /* 0x00000001ff067819 */ /* 0x000fe20000011604 */
[----:B------:R-:W-:-:S03]  /*1bf70*/  VIADD R3, R3, 0x1 ;  /* 0x0000000103037836 */ /* 0x000fc60000000000 */
[----:B------:R-:W-:-:S07]  /*1bf80*/  MOV R4, R6 ;  /* 0x0000000600047202 */ /* 0x000fce0000000f00 */
[----:B------:R-:W-:Y:S05]  /*1bf90*/  @!P0 BRA `(.L_x_678) ;  /* 0xfffffffc00e88947 */ /* 0x000fea000383ffff */
[----:B------:R-:W-:Y:S05]  /*1bfa0*/  BSYNC.RECONVERGENT B4 ;  /* 0x0000000000047941 */ /* 0x000fea0003800200 */
.L_x_677:
[----:B------:R-:W0:Y:S02]  /*1bfb0*/  LDCU.64 UR4, c[0x3][URZ] ;  /* 0x00c00000ff0477ac */ /* 0x000e240008000a00 */
[----:B0-----:R-:W-:-:S04]  /*1bfc0*/  ISETP.GT.U32.AND P0, PT, R58, UR4, PT ;  /* 0x000000043a007c0c */ /* 0x001fc8000bf04070 */
[----:B------:R-:W-:-:S13]  /*1bfd0*/  ISETP.GT.U32.AND.EX P0, PT, R57, UR5, PT, P0 ;  /* 0x0000000539007c0c */ /* 0x000fda000bf04100 */
[----:B------:R-:W-:Y:S05]  /*1bfe0*/  @!P0 BRA `(.L_x_679) ;  /* 0x0000000800088947 */ /* 0x000fea0003800000 */
[----:B------:R-:W0:Y:S01]  /*1bff0*/  LDCU.64 UR4, c[0x3][URZ] ;  /* 0x00c00000ff0477ac */ /* 0x000e220008000a00 */
[----:B------:R-:W-:Y:S01]  /*1c000*/  BSSY.RECONVERGENT B4, `(.L_x_680) ;  /* 0x000004e000047945 */ /* 0x000fe20003800200 */
[----:B------:R-:W-:Y:S01]  /*1c010*/  IMAD.MOV.U32 R4, RZ, RZ, 0x1 ;  /* 0x00000001ff047424 */ /* 0x000fe200078e00ff */
[----:B------:R-:W-:Y:S01]  /*1c020*/  MOV R5, R6 ;  /* 0x0000000600057202 */ /* 0x000fe20000000f00 */
[----:B------:R-:W-:Y:S02]  /*1c030*/  IMAD.MOV.U32 R3, RZ, RZ, RZ ;  /* 0x000000ffff037224 */ /* 0x000fe400078e00ff */
[----:B0-----:R-:W-:Y:S02]  /*1c040*/  IMAD.U32 R36, RZ, RZ, UR4 ;  /* 0x00000004ff247e24 */ /* 0x001fe4000f8e00ff */
[----:B------:R-:W-:-:S07]  /*1c050*/  IMAD.U32 R37, RZ, RZ, UR5 ;  /* 0x00000005ff257e24 */ /* 0x000fce000f8e00ff */
.L_x_687:
        /* <DEDUP_REMOVED lines=17> */
[----:B0-----:R-:W-:Y:S02]  /*1c170*/  HFMA2 R38, -RZ, RZ, 0, 0 ;  /* 0x00000000ff267431 */ /* 0x001fe400000001ff */
[----:B-1----:R-:W-:-:S04]  /*1c180*/  IMAD.MOV R9, RZ, RZ, -R39 ;  /* 0x000000ffff097224 */ /* 0x002fc800078e0a27 */
        /* <DEDUP_REMOVED lines=11> */
.L_x_683:
[----:B------:R-:W-:Y:S01]  /*1c240*/  IMAD.MOV.U32 R9, RZ, RZ, R4 ;  /* 0x000000ffff097224 */ /* 0x000fe200078e0004 */
[----:B------:R-:W-:-:S07]  /*1c250*/  MOV R52, 0x1c270 ;  /* 0x0001c27000347802 */ /* 0x000fce0000000f00 */
[----:B------:R-:W-:Y:S05]  /*1c260*/  CALL.REL.NOINC `($__internal_0_$__cuda_sm20_rem_u64) ;  /* 0x000001a400447944 */ /* 0x000fea0003c00000 */
[----:B------:R-:W-:Y:S01]  /*1c270*/  MOV R4, R56 ;  /* 0x0000003800047202 */ /* 0x000fe20000000f00 */
[----:B------:R-:W-:-:S07]  /*1c280*/  IMAD.MOV.U32 R3, RZ, RZ, R9 ;  /* 0x000000ffff037224 */ /* 0x000fce00078e0009 */
.L_x_682:
[----:B------:R-:W-:Y:S05]  /*1c290*/  BSYNC.RECONVERGENT B5 ;  /* 0x0000000000057941 */ /* 0x000fea0003800200 */
.L_x_681:
        /* <DEDUP_REMOVED lines=17> */
[----:B------:R-:W-:Y:S02]  /*1c3b0*/  HFMA2 R37, -RZ, RZ, 0, 0 ;  /* 0x00000000ff257431 */ /* 0x000fe400000001ff */
        /* <DEDUP_REMOVED lines=9> */
.L_x_685:
[----:B------:R-:W-:Y:S01]  /*1c450*/  IMAD.MOV.U32 R9, RZ, RZ, R36 ;  /* 0x000000ffff097224 */ /* 0x000fe200078e0024 */
[----:B------:R-:W-:-:S07]  /*1c460*/  MOV R52, 0x1c480 ;  /* 0x0001c48000347802 */ /* 0x000fce0000000f00 */
[----:B------:R-:W-:Y:S05]  /*1c470*/  CALL.REL.NOINC `($__internal_0_$__cuda_sm20_rem_u64) ;  /* 0x000001a000c07944 */ /* 0x000fea0003c00000 */
[----:B------:R-:W-:Y:S01]  /*1c480*/  IMAD.MOV.U32 R36, RZ, RZ, R56 ;  /* 0x000000ffff247224 */ /* 0x000fe200078e0038 */
[----:B------:R-:W-:-:S07]  /*1c490*/  MOV R37, R9 ;  /* 0x0000000900257202 */ /* 0x000fce0000000f00 */
.L_x_686:
[----:B------:R-:W-:Y:S05]  /*1c4a0*/  BSYNC.RECONVERGENT B5 ;  /* 0x0000000000057941 */ /* 0x000fea0003800200 */
.L_x_684:
[----:B------:R-:W-:Y:S02]  /*1c4b0*/  ISETP.GT.U32.AND P0, PT, R5, 0x1, PT ;  /* 0x000000010500780c */ /* 0x000fe40003f04070 */
[----:B------:R-:W-:-:S11]  /*1c4c0*/  SHF.R.U32.HI R5, RZ, 0x1, R5 ;  /* 0x00000001ff057819 */ /* 0x000fd60000011605 */
[----:B------:R-:W-:Y:S05]  /*1c4d0*/  @P0 BRA `(.L_x_687) ;  /* 0xfffffff800e00947 */ /* 0x000fea000383ffff */
[----:B------:R-:W-:Y:S05]  /*1c4e0*/  BSYNC.RECONVERGENT B4 ;  /* 0x0000000000047941 */ /* 0x000fea0003800200 */
.L_x_680:
[C---:B------:R-:W-:Y:S02]  /*1c4f0*/  ISETP.NE.U32.AND P0, PT, R4.reuse, R2, PT ;  /* 0x000000020400720c */ /* 0x040fe40003f05070 */
[----:B------:R-:W-:Y:S02]  /*1c500*/  ISETP.EQ.U32.AND P2, PT, R4, 0x1, PT ;  /* 0x000000010400780c */ /* 0x000fe40003f42070 */
[----:B------:R-:W-:-:S04]  /*1c510*/  ISETP.NE.AND.EX P0, PT, R3, RZ, PT, P0 ;  /* 0x000000ff0300720c */ /* 0x000fc80003f05300 */
[----:B------:R-:W-:-:S13]  /*1c520*/  ISETP.EQ.OR.EX P0, PT, R3, RZ, !P0, P2 ;  /* 0x000000ff0300720c */ /* 0x000fda0004702720 */
[----:B------:R-:W-:Y:S05]  /*1c530*/  @P0 BRA `(.L_x_679) ;  /* 0x0000000000b40947 */ /* 0x000fea0003800000 */
[----:B------:R-:W-:Y:S01]  /*1c540*/  ISETP.NE.AND P0, PT, R0, RZ, PT ;  /* 0x000000ff0000720c */ /* 0x000fe20003f05270 */
[----:B------:R-:W-:-:S12]  /*1c550*/  IMAD.MOV.U32 R8, RZ, RZ, RZ ;  /* 0x000000ffff087224 */ /* 0x000fd800078e00ff */
[----:B------:R-:W-:Y:S05]  /*1c560*/  @!P0 BRA `(.L_x_675) ;  /* 0x0000019000a08947 */ /* 0x000fea0003800000 */
[----:B------:R-:W-:-:S07]  /*1c570*/  IMAD.MOV.U32 R5, RZ, RZ, RZ ;  /* 0x000000ffff057224 */ /* 0x000fce00078e00ff */
.L_x_691:
        /* <DEDUP_REMOVED lines=13> */
[----:B0-----:R-:W-:Y:S02]  /*1c650*/  HFMA2 R36, -RZ, RZ, 0, 0 ;  /* 0x00000000ff247431 */ /* 0x001fe400000001ff */
        /* <DEDUP_REMOVED lines=13> */
.L_x_689:
[----:B------:R-:W-:Y:S01]  /*1c730*/  IMAD.MOV.U32 R9, RZ, RZ, R4 ;  /* 0x000000ffff097224 */ /* 0x000fe200078e0004 */
[----:B------:R-:W-:-:S07]  /*1c740*/  MOV R52, 0x1c760 ;  /* 0x0001c76000347802 */ /* 0x000fce0000000f00 */
[----:B------:R-:W-:Y:S05]  /*1c750*/  CALL.REL.NOINC `($__internal_0_$__cuda_sm20_rem_u64) ;  /* 0x000001a000087944 */ /* 0x000fea0003c00000 */
[----:B------:R-:W-:Y:S01]  /*1c760*/  MOV R4, R56 ;  /* 0x0000003800047202 */ /* 0x000fe20000000f00 */
[----:B------:R-:W-:-:S07]  /*1c770*/  IMAD.MOV.U32 R3, RZ, RZ, R9 ;  /* 0x000000ffff037224 */ /* 0x000fce00078e0009 */
.L_x_690:
[----:B------:R-:W-:Y:S05]  /*1c780*/  BSYNC.RECONVERGENT B4 ;  /* 0x0000000000047941 */ /* 0x000fea0003800200 */
.L_x_688:
[----:B------:R-:W-:-:S04]  /*1c790*/  ISETP.NE.U32.AND P0, PT, R4, R2, PT ;  /* 0x000000020400720c */ /* 0x000fc80003f05070 */
[----:B------:R-:W-:-:S13]  /*1c7a0*/  ISETP.NE.AND.EX P0, PT, R3, RZ, PT, P0 ;  /* 0x000000ff0300720c */ /* 0x000fda0003f05300 */
[----:B------:R-:W-:Y:S05]  /*1c7b0*/  @!P0 BRA `(.L_x_679) ;  /* 0x0000000000148947 */ /* 0x000fea0003800000 */
[----:B------:R-:W-:Y:S02]  /*1c7c0*/  VIADD R5, R5, 0x1 ;  /* 0x0000000105057836 */ /* 0x000fe40000000000 */
[----:B------:R-:W-:-:S03]  /*1c7d0*/  HFMA2 R8, -RZ, RZ, 0, 0 ;  /* 0x00000000ff087431 */ /* 0x000fc600000001ff */
[----:B------:R-:W-:-:S13]  /*1c7e0*/  ISETP.NE.AND P0, PT, R5, R0, PT ;  /* 0x000000000500720c */ /* 0x000fda0003f05270 */
[----:B------:R-:W-:Y:S05]  /*1c7f0*/  @!P0 BRA `(.L_x_675) ;  /* 0x0000018c00fc8947 */ /* 0x000fea0003800000 */
[----:B------:R-:W-:Y:S05]  /*1c800*/  BRA `(.L_x_691) ;  /* 0xfffffffc005c7947 */ /* 0x000fea000383ffff */
.L_x_679:
        /* <DEDUP_REMOVED lines=11> */
.L_x_700:
        /* <DEDUP_REMOVED lines=30> */
.L_x_696:
[----:B------:R-:W-:Y:S01]  /*1caa0*/  IMAD.MOV.U32 R9, RZ, RZ, R4 ;  /* 0x000000ffff097224 */ /* 0x000fe200078e0004 */
[----:B------:R-:W-:-:S07]  /*1cab0*/  MOV R52, 0x1cad0 ;  /* 0x0001cad000347802 */ /* 0x000fce0000000f00 */
[----:B------:R-:W-:Y:S05]  /*1cac0*/  CALL.REL.NOINC `($__internal_0_$__cuda_sm20_rem_u64) ;  /* 0x0000019c002c7944 */ /* 0x000fea0003c00000 */
[----:B------:R-:W-:Y:S01]  /*1cad0*/  MOV R4, R56 ;  /* 0x0000003800047202 */ /* 0x000fe20000000f00 */
[----:B------:R-:W-:-:S07]  /*1cae0*/  IMAD.MOV.U32 R3, RZ, RZ, R9 ;  /* 0x000000ffff037224 */ /* 0x000fce00078e0009 */
.L_x_695:
[----:B------:R-:W-:Y:S05]  /*1caf0*/  BSYNC.RECONVERGENT B5 ;  /* 0x0000000000057941 */ /* 0x000fea0003800200 */
.L_x_694:
        /* <DEDUP_REMOVED lines=27> */
.L_x_698:
[----:B------:R-:W-:Y:S01]  /*1ccb0*/  IMAD.MOV.U32 R9, RZ, RZ, R36 ;  /* 0x000000ffff097224 */ /* 0x000fe200078e0024 */
[----:B------:R-:W-:-:S07]  /*1ccc0*/  MOV R52, 0x1cce0 ;  /* 0x0001cce000347802 */ /* 0x000fce0000000f00 */
[----:B------:R-:W-:Y:S05]  /*1ccd0*/  CALL.REL.NOINC `($__internal_0_$__cuda_sm20_rem_u64) ;  /* 0x0000019800a87944 */ /* 0x000fea0003c00000 */
[----:B------:R-:W-:Y:S01]  /*1cce0*/  IMAD.MOV.U32 R36, RZ, RZ, R56 ;  /* 0x000000ffff247224 */ /* 0x000fe200078e0038 */
[----:B------:R-:W-:-:S07]  /*1ccf0*/  MOV R37, R9 ;  /* 0x0000000900257202 */ /* 0x000fce0000000f00 */
.L_x_699:
[----:B------:R-:W-:Y:S05]  /*1cd00*/  BSYNC.RECONVERGENT B5 ;  /* 0x0000000000057941 */ /* 0x000fea0003800200 */
.L_x_697:
[----:B------:R-:W-:Y:S02]  /*1cd10*/  ISETP.GT.U32.AND P0, PT, R5, 0x1, PT ;  /* 0x000000010500780c */ /* 0x000fe40003f04070 */
[----:B------:R-:W-:-:S11]  /*1cd20*/  SHF.R.U32.HI R5, RZ, 0x1, R5 ;  /* 0x00000001ff057819 */ /* 0x000fd60000011605 */
[----:B------:R-:W-:Y:S05]  /*1cd30*/  @P0 BRA `(.L_x_700) ;  /* 0xfffffff800e00947 */ /* 0x000fea000383ffff */
[----:B------:R-:W-:Y:S05]  /*1cd40*/  BSYNC.RECONVERGENT B4 ;  /* 0x0000000000047941 */ /* 0x000fea0003800200 */
.L_x_693:
        /* <DEDUP_REMOVED lines=9> */
.L_x_704:
        /* <DEDUP_REMOVED lines=27> */
.L_x_702:
[----:B------:R-:W-:Y:S01]  /*1cf90*/  IMAD.MOV.U32 R9, RZ, RZ, R4 ;  /* 0x000000ffff097224 */ /* 0x000fe200078e0004 */
[----:B------:R-:W-:-:S07]  /*1cfa0*/  MOV R52, 0x1cfc0 ;  /* 0x0001cfc000347802 */ /* 0x000fce0000000f00 */
[----:B------:R-:W-:Y:S05]  /*1cfb0*/  CALL.REL.NOINC `($__internal_0_$__cuda_sm20_rem_u64) ;  /* 0x0000019400f07944 */ /* 0x000fea0003c00000 */
[----:B------:R-:W-:Y:S01]  /*1cfc0*/  MOV R4, R56 ;  /* 0x0000003800047202 */ /* 0x000fe20000000f00 */
[----:B------:R-:W-:-:S07]  /*1cfd0*/  IMAD.MOV.U32 R3, RZ, RZ, R9 ;  /* 0x000000ffff037224 */ /* 0x000fce00078e0009 */
.L_x_703:
[----:B------:R-:W-:Y:S05]  /*1cfe0*/  BSYNC.RECONVERGENT B4 ;  /* 0x0000000000047941 */ /* 0x000fea0003800200 */
.L_x_701:
        /* <DEDUP_REMOVED lines=8> */
.L_x_692:
[----:B------:R-:W0:Y:S01]  /*1d070*/  LDCU.64 UR4, c[0x3][0x10] ;  /* 0x00c00200ff0477ac */ /* 0x000e220008000a00 */
[----:B------:R-:W-:Y:S01]  /*1d080*/  IMAD.MOV.U32 R8, RZ, RZ, 0x1 ;  /* 0x00000001ff087424 */ /* 0x000fe200078e00ff */
        /* <DEDUP_REMOVED lines=9> */
.L_x_712:
        /* <DEDUP_REMOVED lines=12> */
[----:B------:R-:W-:Y:S02]  /*1d1e0*/  MOV R4, RZ ;  /* 0x000000ff00047202 */ /* 0x000fe40000000f00 */
[----:B------:R-:W-:-:S05]  /*1d1f0*/  ISETP.NE.U32.AND P2, PT, R58, RZ, PT ;  /* 0x000000ff3a00720c */ /* 0x000fca0003f45070 */
        /* <DEDUP_REMOVED lines=16> */
.L_x_708:
[----:B------:R-:W-:Y:S01]  /*1d300*/  IMAD.MOV.U32 R9, RZ, RZ, R4 ;  /* 0x000000ffff097224 */ /* 0x000fe200078e0004 */
[----:B------:R-:W-:-:S07]  /*1d310*/  MOV R52, 0x1d330 ;  /* 0x0001d33000347802 */ /* 0x000fce0000000f00 */
[----:B------:R-:W-:Y:S05]  /*1d320*/  CALL.REL.NOINC `($__internal_0_$__cuda_sm20_rem_u64) ;  /* 0x0000019400147944 */ /* 0x000fea0003c00000 */
[----:B------:R-:W-:Y:S01]  /*1d330*/  MOV R4, R56 ;  /* 0x0000003800047202 */ /* 0x000fe20000000f00 */
[----:B------:R-:W-:-:S07]  /*1d340*/  IMAD.MOV.U32 R3, RZ, RZ, R9 ;  /* 0x000000ffff037224 */ /* 0x000fce00078e0009 */
.L_x_707:
[----:B------:R-:W-:Y:S05]  /*1d350*/  BSYNC.RECONVERGENT B5 ;  /* 0x0000000000057941 */ /* 0x000fea0003800200 */
.L_x_706:
        /* <DEDUP_REMOVED lines=27> */
.L_x_710:
[----:B------:R-:W-:Y:S01]  /*1d510*/  IMAD.MOV.U32 R9, RZ, RZ, R36 ;  /* 0x000000ffff097224 */ /* 0x000fe200078e0024 */
[----:B------:R-:W-:-:S07]  /*1d520*/  MOV R52, 0x1d540 ;  /* 0x0001d54000347802 */ /* 0x000fce0000000f00 */
[----:B------:R-:W-:Y:S05]  /*1d530*/  CALL.REL.NOINC `($__internal_0_$__cuda_sm20_rem_u64) ;  /* 0x0000019000907944 */ /* 0x000fea0003c00000 */
[----:B------:R-:W-:Y:S01]  /*1d540*/  IMAD.MOV.U32 R36, RZ, RZ, R56 ;  /* 0x000000ffff247224 */ /* 0x000fe200078e0038 */
[----:B------:R-:W-:-:S07]  /*1d550*/  MOV R37, R9 ;  /* 0x0000000900257202 */ /* 0x000fce0000000f00 */
.L_x_711:
[----:B------:R-:W-:Y:S05]  /*1d560*/  BSYNC.RECONVERGENT B5 ;  /* 0x0000000000057941 */ /* 0x000fea0003800200 */
.L_x_709:
[----:B------:R-:W-:Y:S02]  /*1d570*/  ISETP.GT.U32.AND P0, PT, R6, 0x1, PT ;  /* 0x000000010600780c */ /* 0x000fe40003f04070 */
[----:B------:R-:W-:-:S11]  /*1d580*/  SHF.R.U32.HI R6, RZ, 0x1, R6 ;  /* 0x00000001ff067819 */ /* 0x000fd60000011606 */
[----:B------:R-:W-:Y:S05]  /*1d590*/  @P0 BRA `(.L_x_712) ;  /* 0xfffffff800e00947 */ /* 0x000fea000383ffff */
[----:B------:R-:W-:Y:S05]  /*1d5a0*/  BSYNC.RECONVERGENT B4 ;  /* 0x0000000000047941 */ /* 0x000fea0003800200 */
.L_x_705:
[C---:B------:R-:W-:Y:S02]  /*1d5b0*/  ISETP.NE.U32.AND P0, PT, R4.reuse, R2, PT ;  /* 0x000000020400720c */ /* 0x040fe40003f05070 */
[----:B------:R-:W-:Y:S02]  /*1d5c0*/  ISETP.EQ.U32.AND P2, PT, R4, 0x1, PT ;  /* 0x000000010400780c */ /* 0x000fe40003f42070 */
[----:B------:R-:W-:-:S04]  /*1d5d0*/  ISETP.NE.AND.EX P0, PT, R3, RZ, PT, P0 ;  /* 0x000000ff0300720c */ /* 0x000fc80003f05300 */
[----:B------:R-:W-:-:S04]  /*1d5e0*/  ISETP.EQ.OR.EX P0, PT, R3, RZ, !P0, P2 ;  /* 0x000000ff0300720c */ /* 0x000fc80004702720 */
[----:B------:R-:W-:Y:S02]  /*1d5f0*/  ISETP.EQ.OR P2, PT, R0, RZ, P0 ;  /* 0x000000ff0000720c */ /* 0x000fe40000742670 */
[----:B------:R-:W-:-:S11]  /*1d600*/  SEL R8, RZ, 0x1, !P0 ;  /* 0x00000001ff087807 */ /* 0x000fd60004000000 */
[----:B------:R-:W-:Y:S05]  /*1d610*/  @P2 BRA `(.L_x_675) ;  /* 0x0000018000742947 */ /* 0x000fea0003800000 */
[----:B------:R-:W-:Y:S01]  /*1d620*/  BSSY.RECONVERGENT B4, `(.L_x_713) ;  /* 0x000002b000047945 */ /* 0x000fe20003800200 */
[----:B------:R-:W-:-:S07]  /*1d630*/  IMAD.MOV.U32 R5, RZ, RZ, RZ ;  /* 0x000000ffff057224 */ /* 0x000fce00078e00ff */
.L_x_718:
        /* <DEDUP_REMOVED lines=17> */
[----:B------:R-:W-:-:S05]  /*1d750*/  IMAD.HI.U32 R3, R3, R8, RZ ;  /* 0x0000000803037227 */ /* 0x000fca00078e00ff */
[----:B------:R-:W-:-:S05]  /*1d760*/  IADD3 R3, PT, PT, -R3, RZ, RZ ;  /* 0x000000ff03037210 */ /* 0x000fca0007ffe1ff */
        /* <DEDUP_REMOVED lines=8> */
.L_x_715:
[----:B------:R-:W-:Y:S01]  /*1d7f0*/  IMAD.MOV.U32 R9, RZ, RZ, R4 ;  /* 0x000000ffff097224 */ /* 0x000fe200078e0004 */
[----:B------:R-:W-:-:S07]  /*1d800*/  MOV R52, 0x1d820 ;  /* 0x0001d82000347802 */ /* 0x000fce0000000f00 */
[----:B------:R-:W-:Y:S05]  /*1d810*/  CALL.REL.NOINC `($__internal_0_$__cuda_sm20_rem_u64) ;  /* 0x0000018c00d87944 */ /* 0x000fea0003c00000 */
[----:B------:R-:W-:Y:S01]  /*1d820*/  IMAD.MOV.U32 R4, RZ, RZ, R56 ;  /* 0x000000ffff047224 */ /* 0x000fe200078e0038 */
[----:B------:R-:W-:-:S07]  /*1d830*/  MOV R3, R9 ;  /* 0x0000000900037202 */ /* 0x000fce0000000f00 */
.L_x_716:
[----:B------:R-:W-:Y:S05]  /*1d840*/  BSYNC.RECONVERGENT B5 ;  /* 0x0000000000057941 */ /* 0x000fea0003800200 */
.L_x_714:
[----:B------:R-:W-:Y:S01]  /*1d850*/  ISETP.NE.U32.AND P0, PT, R4, R2, PT ;  /* 0x000000020400720c */ /* 0x000fe20003f05070 */
[----:B------:R-:W-:-:S03]  /*1d860*/  IMAD.MOV.U32 R8, RZ, RZ, 0x1 ;  /* 0x00000001ff087424 */ /* 0x000fc600078e00ff */
[----:B------:R-:W-:-:S13]  /*1d870*/  ISETP.NE.AND.EX P0, PT, R3, RZ, PT, P0 ;  /* 0x000000ff0300720c */ /* 0x000fda0003f05300 */
[----:B------:R-:W-:Y:S05]  /*1d880*/  @!P0 BRA `(.L_x_717) ;  /* 0x0000000000108947 */ /* 0x000fea0003800000 */
[----:B------:R-:W-:Y:S02]  /*1d890*/  VIADD R5, R5, 0x1 ;  /* 0x0000000105057836 */ /* 0x000fe40000000000 */
[----:B------:R-:W-:-:S03]  /*1d8a0*/  HFMA2 R8, -RZ, RZ, 0, 0 ;  /* 0x00000000ff087431 */ /* 0x000fc600000001ff */
[----:B------:R-:W-:-:S13]  /*1d8b0*/  ISETP.NE.AND P0, PT, R5, R0, PT ;  /* 0x000000000500720c */ /* 0x000fda0003f05270 */
[----:B------:R-:W-:Y:S05]  /*1d8c0*/  @P0 BRA `(.L_x_718) ;  /* 0xfffffffc005c0947 */ /* 0x000fea000383ffff */
.L_x_717:
[----:B------:R-:W-:Y:S05]  /*1d8d0*/  BSYNC.RECONVERGENT B4 ;  /* 0x0000000000047941 */ /* 0x000fea0003800200 */
.L_x_713:
[----:B------:R-:W-:Y:S05]  /*1d8e0*/  BRA `(.L_x_675) ;  /* 0x0000017c00c07947 */ /* 0x000fea0003800000 */
.L_x_676:
[----:B------:R-:W-:Y:S01]  /*1d8f0*/  IADD3 R6, P0, PT, R12, 0x1, RZ ;  /* 0x000000010c067810 */ /* 0x000fe20007f1e0ff */
[----:B------:R-:W-:Y:S01]  /*1d900*/  BSSY.RECONVERGENT B4, `(.L_x_719) ;  /* 0x000000b000047945 */ /* 0x000fe20003800200 */
[----:B------:R-:W-:Y:S02]  /*1d910*/  IMAD.MOV.U32 R0, RZ, RZ, RZ ;  /* 0x000000ffff007224 */ /* 0x000fe400078e00ff */
[----:B------:R-:W-:Y:S01]  /*1d920*/  MOV R4, R6 ;  /* 0x0000000600047202 */ /* 0x000fe20000000f00 */
[----:B------:R-:W-:-:S04]  /*1d930*/  IMAD.X R5, RZ, RZ, R13, P0 ;  /* 0x000000ffff057224 */ /* 0x000fc800000e060d */
[----:B------:R-:W-:-:S07]  /*1d940*/  IMAD.MOV.U32 R3, RZ, RZ, R5 ;  /* 0x000000ffff037224 */ /* 0x000fce00078e0005 */
.L_x_720:
[C---:B------:R-:W-:Y:S01]  /*1d950*/  LOP3.LUT P0, RZ, R4.reuse, 0x2, RZ, 0xc0, !PT ;  /* 0x0000000204ff7812 */ /* 0x040fe2000780c0ff */
[----:B------:R-:W-:Y:S01]  /*1d960*/  IMAD.MOV.U32 R2, RZ, RZ, R0 ;  /* 0x000000ffff027224 */ /* 0x000fe200078e0000 */
[--C-:B------:R-:W-:Y:S02]  /*1d970*/  SHF.R.U64 R4, R4, 0x1, R3.reuse ;  /* 0x0000000104047819 */ /* 0x100fe40000001203 */
[----:B------:R-:W-:Y:S02]  /*1d980*/  SHF.R.U32.HI R3, RZ, 0x1, R3 ;  /* 0x00000001ff037819 */ /* 0x000fe40000011603 */
[----:B------:R-:W-:-:S07]  /*1d990*/  IADD3 R0, PT, PT, R0, 0x1, RZ ;  /* 0x0000000100007810 */ /* 0x000fce0007ffe0ff */
[----:B------:R-:W-:Y:S05]  /*1d9a0*/  @!P0 BRA `(.L_x_720) ;  /* 0xfffffffc00e88947 */ /* 0x000fea000383ffff */
[----:B------:R-:W-:Y:S05]  /*1d9b0*/  BSYNC.RECONVERGENT B4 ;  /* 0x0000000000047941 */ /* 0x000fea0003800200 */
.L_x_719:
[----:B------:R-:W-:-:S07]  /*1d9c0*/  IMAD.MOV.U32 R0, RZ, RZ, RZ ;  /* 0x000000ffff007224 */ /* 0x000fce00078e00ff */
.L_x_1335:
[----:B------:R-:W-:Y:S01]  /*1d9d0*/  UMOV UR4, 0x18 ;  /* 0x0000001800047882 */ /* 0x000fe20000000000 */
[----:B------:R-:W-:Y:S01]  /*1d9e0*/  BSSY.RELIABLE B4, `(.L_x_721) ;  /* 0x00017dc000047945 */ /* 0x000fe20003800100 */
[----:B------:R-:W-:-:S06]  /*1d9f0*/  LEA R36, R0, UR4, 0x3 ;  /* 0x0000000400247c11 */ /* 0x000fcc000f8e18ff */
[----:B------:R-:W0:Y:S02]  /*1da00*/  LDC.64 R36, c[0x3][R36] ;  /* 0x00c0000024247b82 */ /* 0x000e240000000a00 */
[----:B0-----:R-:W-:-:S04]  /*1da10*/  ISETP.GE.U32.AND P0, PT, R36, R58, PT ;  /* 0x0000003a2400720c */ /* 0x001fc80003f06070 */
[----:B------:R-:W-:-:S13]  /*1da20*/  ISETP.GE.U32.AND.EX P0, PT, R37, R57, PT, P0 ;  /* 0x000000392500720c */ /* 0x000fda0003f06100 */
[----:B------:R-:W-:Y:S05]  /*1da30*/  @P0 BRA `(.L_x_722) ;  /* 0x0000017c00580947 */ /* 0x000fea0003800000 */
[----:B------:R-:W-:Y:S01]  /*1da40*/  HFMA2 R40, -RZ, RZ, 0, 0 ;  /* 0x00000000ff287431 */ /* 0x000fe200000001ff */
[----:B------:R-:W-:Y:S01]  /*1da50*/  BSSY.RECONVERGENT B5, `(.L_x_723) ;  /* 0x0000fda000057945 */ /* 0x000fe20003800200 */
[----:B------:R-:W-:Y:S02]  /*1da60*/  IMAD.MOV.U32 R41, RZ, RZ, 0x1 ;  /* 0x00000001ff297424 */ /* 0x000fe400078e00ff */
[----:B------:R-:W-:Y:S02]  /*1da70*/  IMAD.MOV.U32 R53, RZ, RZ, R4 ;  /* 0x000000ffff357224 */ /* 0x000fe400078e0004 */
[----:B------:R-:W-:-:S07]  /*1da80*/  IMAD.MOV.U32 R54, RZ, RZ, R3 ;  /* 0x000000ffff367224 */ /* 0x000fce00078e0003 */
.L_x_1130:
        /* <DEDUP_REMOVED lines=39> */
.L_x_729:
[----:B------:R-:W-:Y:S01]  /*1dd00*/  IMAD.MOV.U32 R9, RZ, RZ, R52 ;  /* 0x000000ffff097224 */ /* 0x000fe200078e0034 */
[----:B------:R-:W-:Y:S02]  /*1dd10*/  MOV R8, R60 ;  /* 0x0000003c00087202 */ /* 0x000fe40000000f00 */
[----:B------:R-:W-:-:S07]  /*1dd20*/  MOV R52, 0x1dd40 ;  /* 0x0001dd4000347802 */ /* 0x000fce0000000f00 */
[----:B------:R-:W-:Y:S05]  /*1dd30*/  CALL.REL.NOINC `($__internal_0_$__cuda_sm20_rem_u64) ;  /* 0x0000018800907944 */ /* 0x000fea0003c00000 */
[----:B------:R-:W-:Y:S01]  /*1dd40*/  IMAD.MOV.U32 R40, RZ, RZ, R56 ;  /* 0x000000ffff287224 */ /* 0x000fe200078e0038 */
[----:B------:R-:W-:-:S07]  /*1dd50*/  MOV R41, R9 ;  /* 0x0000000900297202 */ /* 0x000fce0000000f00 */
.L_x_730:
[----:B------:R-:W-:Y:S05]  /*1dd60*/  BSYNC.RECONVERGENT B8 ;  /* 0x0000000000087941 */ /* 0x000fea0003800200 */
.L_x_728:
        /* <DEDUP_REMOVED lines=23> */
.L_x_732:
[----:B------:R-:W-:Y:S01]  /*1dee0*/  IMAD.MOV.U32 R8, RZ, RZ, R38 ;  /* 0x000000ffff087224 */ /* 0x000fe200078e0026 */
[----:B------:R-:W-:Y:S02]  /*1def0*/  MOV R9, R39 ;  /* 0x0000002700097202 */ /* 0x000fe40000000f00 */
[----:B------:R-:W-:-:S07]  /*1df00*/  MOV R52, 0x1df20 ;  /* 0x0001df2000347802 */ /* 0x000fce0000000f00 */
[----:B------:R-:W-:Y:S05]  /*1df10*/  CALL.REL.NOINC `($__internal_0_$__cuda_sm20_rem_u64) ;  /* 0x0000018800187944 */ /* 0x000fea0003c00000 */
[----:B------:R-:W-:-:S07]  /*1df20*/  IMAD.MOV.U32 R8, RZ, RZ, R56 ;  /* 0x000000ffff087224 */ /* 0x000fce00078e0038 */
.L_x_733:
[----:B------:R-:W-:Y:S05]  /*1df30*/  BSYNC.RECONVERGENT B8 ;  /* 0x0000000000087941 */ /* 0x000fea0003800200 */
.L_x_731:
        /* <DEDUP_REMOVED lines=25> */
.L_x_735:
[----:B------:R-:W-:Y:S01]  /*1e0d0*/  IMAD.MOV.U32 R8, RZ, RZ, R38 ;  /* 0x000000ffff087224 */ /* 0x000fe200078e0026 */
[----:B------:R-:W-:-:S07]  /*1e0e0*/  MOV R52, 0x1e100 ;  /* 0x0001e10000347802 */ /* 0x000fce0000000f00 */
[----:B------:R-:W-:Y:S05]  /*1e0f0*/  CALL.REL.NOINC `($__internal_0_$__cuda_sm20_rem_u64) ;  /* 0x0000018400a07944 */ /* 0x000fea0003c00000 */
[----:B------:R-:W-:-:S07]  /*1e100*/  IMAD.MOV.U32 R8, RZ, RZ, R56 ;  /* 0x000000ffff087224 */ /* 0x000fce00078e0038 */
.L_x_736:
[----:B------:R-:W-:Y:S05]  /*1e110*/  BSYNC.RECONVERGENT B8 ;  /* 0x0000000000087941 */ /* 0x000fea0003800200 */
.L_x_734:
[----:B------:R-:W-:Y:S01]  /*1e120*/  SHF.L.U64.HI R9, R8, 0x1, R9 ;  /* 0x0000000108097819 */ /* 0x000fe20000010209 */
[----:B------:R-:W-:Y:S03]  /*1e130*/  BSSY.RECONVERGENT B8, `(.L_x_737) ;  /* 0x000001c000087945 */ /* 0x000fe60003800200 */
[----:B------:R-:W-:-:S04]  /*1e140*/  LOP3.LUT R38, R9, R57, RZ, 0xfc, !PT ;  /* 0x0000003909267212 */ /* 0x000fc800078efcff */
[----:B------:R-:W-:Y:S02]  /*1e150*/  ISETP.NE.U32.AND P0, PT, R38, RZ, PT ;  /* 0x000000ff2600720c */ /* 0x000fe40003f05070 */
[----:B------:R-:W-:-:S11]  /*1e160*/  SHF.L.U32 R38, R8, 0x1, RZ ;  /* 0x0000000108267819 */ /* 0x000fd600000006ff */
        /* <DEDUP_REMOVED lines=20> */
.L_x_738:
[----:B------:R-:W-:Y:S01]  /*1e2b0*/  IMAD.MOV.U32 R8, RZ, RZ, R38 ;  /* 0x000000ffff087224 */ /* 0x000fe200078e0026 */
[----:B------:R-:W-:-:S07]  /*1e2c0*/  MOV R52, 0x1e2e0 ;  /* 0x0001e2e000347802 */ /* 0x000fce0000000f00 */
[----:B------:R-:W-:Y:S05]  /*1e2d0*/  CALL.REL.NOINC `($__internal_0_$__cuda_sm20_rem_u64) ;  /* 0x0000018400287944 */ /* 0x000fea0003c00000 */
[----:B------:R-:W-:-:S07]  /*1e2e0*/  MOV R8, R56 ;  /* 0x0000003800087202 */ /* 0x000fce0000000f00 */
.L_x_739:
[----:B------:R-:W-:Y:S05]  /*1e2f0*/  BSYNC.RECONVERGENT B8 ;  /* 0x0000000000087941 */ /* 0x000fea0003800200 */
.L_x_737:
        /* <DEDUP_REMOVED lines=25> */
.L_x_741:
[----:B------:R-:W-:Y:S02]  /*1e490*/  MOV R8, R38 ;  /* 0x0000002600087202 */ /* 0x000fe40000000f00 */
[----:B------:R-:W-:-:S07]  /*1e4a0*/  MOV R52, 0x1e4c0 ;  /* 0x0001e4c000347802 */ /* 0x000fce0000000f00 */
[----:B------:R-:W-:Y:S05]  /*1e4b0*/  CALL.REL.NOINC `($__internal_0_$__cuda_sm20_rem_u64) ;  /* 0x0000018000b07944 */ /* 0x000fea0003c00000 */
[----:B------:R-:W-:-:S07]  /*1e4c0*/  IMAD.MOV.U32 R8, RZ, RZ, R56 ;  /* 0x000000ffff087224 */ /* 0x000fce00078e0038 */
.L_x_742:
[----:B------:R-:W-:Y:S05]  /*1e4d0*/  BSYNC.RECONVERGENT B8 ;  /* 0x0000000000087941 */ /* 0x000fea0003800200 */
.L_x_740:
        /* <DEDUP_REMOVED lines=25> */
.L_x_744:
[----:B------:R-:W-:Y:S01]  /*1e670*/  IMAD.MOV.U32 R8, RZ, RZ, R38 ;  /* 0x000000ffff087224 */ /* 0x000fe200078e0026 */
[----:B------:R-:W-:-:S07]  /*1e680*/  MOV R52, 0x1e6a0 ;  /* 0x0001e6a000347802 */ /* 0x000fce0000000f00 */
[----:B------:R-:W-:Y:S05]  /*1e690*/  CALL.REL.NOINC `($__internal_0_$__cuda_sm20_rem_u64) ;  /* 0x0000018000387944 */ /* 0x000fea0003c00000 */
[----:B------:R-:W-:-:S07]  /*1e6a0*/  IMAD.MOV.U32 R8, RZ, RZ, R56 ;  /* 0x000000ffff087224 */ /* 0x000fce00078e0038 */
.L_x_745:
[----:B------:R-:W-:Y:S05]  /*1e6b0*/  BSYNC.RECONVERGENT B8 ;  /* 0x0000000000087941 */ /* 0x000fea0003800200 */
.L_x_743:
        /* <DEDUP_REMOVED lines=25> */
.L_x_747:
[----:B------:R-:W-:Y:S01]  /*1e850*/  IMAD.MOV.U32 R8, RZ, RZ, R38 ;  /* 0x000000ffff087224 */ /* 0x000fe200078e0026 */
[----:B------:R-:W-:-:S07]  /*1e860*/  MOV R52, 0x1e880 ;  /* 0x0001e88000347802 */ /* 0x000fce0000000f00 */
[----:B------:R-:W-:Y:S05]  /*1e870*/  CALL.REL.NOINC `($__internal_0_$__cuda_sm20_rem_u64) ;  /* 0x0000017c00c07944 */ /* 0x000fea0003c00000 */
[----:B------:R-:W-:-:S07]  /*1e880*/  MOV R8, R56 ;  /* 0x0000003800087202 */ /* 0x000fce0000000f00 */
.L_x_748:
[----:B------:R-:W-:Y:S05]  /*1e890*/  BSYNC.RECONVERGENT B8 ;  /* 0x0000000000087941 */ /* 0x000fea0003800200 */
.L_x_746:
        /* <DEDUP_REMOVED lines=25> */
.L_x_750:
[----:B------:R-:W-:Y:S02]  /*1ea30*/  MOV R8, R38 ;  /* 0x0000002600087202 */ /* 0x000fe40000000f00 */
[----:B------:R-:W-:-:S07]  /*1ea40*/  MOV R52, 0x1ea60 ;  /* 0x0001ea6000347802 */ /* 0x000fce0000000f00 */
[----:B------:R-:W-:Y:S05]  /*1ea50*/  CALL.REL.NOINC `($__internal_0_$__cuda_sm20_rem_u64) ;  /* 0x0000017c00487944 */ /* 0x000fea0003c00000 */
[----:B------:R-:W-:-:S07]  /*1ea60*/  IMAD.MOV.U32 R8, RZ, RZ, R56 ;  /* 0x000000ffff087224 */ /* 0x000fce00078e0038 */
.L_x_751:
[----:B------:R-:W-:Y:S05]  /*1ea70*/  BSYNC.RECONVERGENT B8 ;  /* 0x0000000000087941 */ /* 0x000fea0003800200 */
.L_x_749:
        /* <DEDUP_REMOVED lines=25> */
.L_x_753:
[----:B------:R-:W-:Y:S01]  /*1ec10*/  IMAD.MOV.U32 R8, RZ, RZ, R38 ;  /* 0x000000ffff087224 */ /* 0x000fe200078e0026 */
[----:B------:R-:W-:-:S07]  /*1ec20*/  MOV R52, 0x1ec40 ;  /* 0x0001ec4000347802 */ /* 0x000fce0000000f00 */
[----:B------:R-:W-:Y:S05]  /*1ec30*/  CALL.REL.NOINC `($__internal_0_$__cuda_sm20_rem_u64) ;  /* 0x0000017800d07944 */ /* 0x000fea0003c00000 */
[----:B------:R-:W-:-:S07]  /*1ec40*/  IMAD.MOV.U32 R8, RZ, RZ, R56 ;  /* 0x000000ffff087224 */ /* 0x000fce00078e0038 */
.L_x_754:
[----:B------:R-:W-:Y:S05]  /*1ec50*/  BSYNC.RECONVERGENT B8 ;  /* 0x0000000000087941 */ /* 0x000fea0003800200 */
.L_x_752:
        /* <DEDUP_REMOVED lines=25> */
.L_x_756:
[----:B------:R-:W-:Y:S01]  /*1edf0*/  IMAD.MOV.U32 R8, RZ, RZ, R38 ;  /* 0x000000ffff087224 */ /* 0x000fe200078e0026 */
[----:B------:R-:W-:-:S07]  /*1ee00*/  MOV R52, 0x1ee20 ;  /* 0x0001ee2000347802 */ /* 0x000fce0000000f00 */
[----:B------:R-:W-:Y:S05]  /*1ee10*/  CALL.REL.NOINC `($__internal_0_$__cuda_sm20_rem_u64) ;  /* 0x0000017800587944 */ /* 0x000fea0003c00000 */
[----:B------:R-:W-:-:S07]  /*1ee20*/  MOV R8, R56 ;  /* 0x0000003800087202 */ /* 0x000fce0000000f00 */
.L_x_757:
[----:B------:R-:W-:Y:S05]  /*1ee30*/  BSYNC.RECONVERGENT B8 ;  /* 0x0000000000087941 */ /* 0x000fea0003800200 */
.L_x_755:
        /* <DEDUP_REMOVED lines=25> */
.L_x_759:
[----:B------:R-:W-:Y:S02]  /*1efd0*/  MOV R8, R38 ;  /* 0x0000002600087202 */ /* 0x000fe40000000f00 */
[----:B------:R-:W-:-:S07]  /*1efe0*/  MOV R52, 0x1f000 ;  /* 0x0001f00000347802 */ /* 0x000fce0000000f00 */
[----:B------:R-:W-:Y:S05]  /*1eff0*/  CALL.REL.NOINC `($__internal_0_$__cuda_sm20_rem_u64) ;  /* 0x0000017400e07944 */ /* 0x000fea0003c00000 */
[----:B------:R-:W-:-:S07]  /*1f000*/  IMAD.MOV.U32 R8, RZ, RZ, R56 ;  /* 0x000000ffff087224 */ /* 0x000fce00078e0038 */
.L_x_760:
[----:B------:R-:W-:Y:S05]  /*1f010*/  BSYNC.RECONVERGENT B8 ;  /* 0x0000000000087941 */ /* 0x000fea0003800200 */
.L_x_758:
        /* <DEDUP_REMOVED lines=25> */
.L_x_762:
[----:B------:R-:W-:Y:S01]  /*1f1b0*/  IMAD.MOV.U32 R8, RZ, RZ, R38 ;  /* 0x000000ffff087224 */ /* 0x000fe200078e0026 */
[----:B------:R-:W-:-:S07]  /*1f1c0*/  MOV R52, 0x1f1e0 ;  /* 0x0001f1e000347802 */ /* 0x000fce0000000f00 */
[----:B------:R-:W-:Y:S05]  /*1f1d0*/  CALL.REL.NOINC `($__internal_0_$__cuda_sm20_rem_u64) ;  /* 0x0000017400687944 */ /* 0x000fea0003c00000 */
[----:B------:R-:W-:-:S07]  /*1f1e0*/  IMAD.MOV.U32 R8, RZ, RZ, R56 ;  /* 0x000000ffff087224 */ /* 0x000fce00078e0038 */
.L_x_763:
[----:B------:R-:W-:Y:S05]  /*1f1f0*/  BSYNC.RECONVERGENT B8 ;  /* 0x0000000000087941 */ /* 0x000fea0003800200 */
.L_x_761:
        /* <DEDUP_REMOVED lines=25> */
.L_x_765:
[----:B------:R-:W-:Y:S01]  /*1f390*/  IMAD.MOV.U32 R8, RZ, RZ, R38 ;  /* 0x000000ffff087224 */ /* 0x000fe200078e0026 */
[----:B------:R-:W-:-:S07]  /*1f3a0*/  MOV R52, 0x1f3c0 ;  /* 0x0001f3c000347802 */ /* 0x000fce0000000f00 */
[----:B------:R-:W-:Y:S05]  /*1f3b0*/  CALL.REL.NOINC `($__internal_0_$__cuda_sm20_rem_u64) ;  /* 0x0000017000f07944 */ /* 0x000fea0003c00000 */
[----:B------:R-:W-:-:S07]  /*1f3c0*/  MOV R8, R56 ;  /* 0x0000003800087202 */ /* 0x000fce0000000f00 */
.L_x_766:
[----:B------:R-:W-:Y:S05]  /*1f3d0*/  BSYNC.RECONVERGENT B8 ;  /* 0x0000000000087941 */ /* 0x000fea0003800200 */
.L_x_764:
        /* <DEDUP_REMOVED lines=25> */
.L_x_768:
[----:B------:R-:W-:Y:S02]  /*1f570*/  MOV R8, R38 ;  /* 0x0000002600087202 */ /* 0x000fe40000000f00 */
[----:B------:R-:W-:-:S07]  /*1f580*/  MOV R52, 0x1f5a0 ;  /* 0x0001f5a000347802 */ /* 0x000fce0000000f00 */
[----:B------:R-:W-:Y:S05]  /*1f590*/  CALL.REL.NOINC `($__internal_0_$__cuda_sm20_rem_u64) ;  /* 0x0000017000787944 */ /* 0x000fea0003c00000 */
[----:B------:R-:W-:-:S07]  /*1f5a0*/  IMAD.MOV.U32 R8, RZ, RZ, R56 ;  /* 0x000000ffff087224 */ /* 0x000fce00078e0038 */
.L_x_769:
[----:B------:R-:W-:Y:S05]  /*1f5b0*/  BSYNC.RECONVERGENT B8 ;  /* 0x0000000000087941 */ /* 0x000fea0003800200 */
.L_x_767:
        /* <DEDUP_REMOVED lines=25> */
.L_x_771:
[----:B------:R-:W-:Y:S01]  /*1f750*/  IMAD.MOV.U32 R8, RZ, RZ, R38 ;  /* 0x000000ffff087224 */ /* 0x000fe200078e0026 */
[----:B------:R-:W-:-:S07]  /*1f760*/  MOV R52, 0x1f780 ;  /* 0x0001f78000347802 */ /* 0x000fce0000000f00 */
[----:B------:R-:W-:Y:S05]  /*1f770*/  CALL.REL.NOINC `($__internal_0_$__cuda_sm20_rem_u64) ;  /* 0x0000017000007944 */ /* 0x000fea0003c00000 */
[----:B------:R-:W-:-:S07]  /*1f780*/  IMAD.MOV.U32 R8, RZ, RZ, R56 ;  /* 0x000000ffff087224 */ /* 0x000fce00078e0038 */
.L_x_772:
[----:B------:R-:W-:Y:S05]  /*1f790*/  BSYNC.RECONVERGENT B8 ;  /* 0x0000000000087941 */ /* 0x000fea0003800200 */
.L_x_770:
        /* <DEDUP_REMOVED lines=25> */
.L_x_774:
[----:B------:R-:W-:Y:S01]  /*1f930*/  IMAD.MOV.U32 R8, RZ, RZ, R38 ;  /* 0x000000ffff087224 */ /* 0x000fe200078e0026 */
[----:B------:R-:W-:-:S07]  /*1f940*/  MOV R52, 0x1f960 ;  /* 0x0001f96000347802 */ /* 0x000fce0000000f00 */
[----:B------:R-:W-:Y:S05]  /*1f950*/  CALL.REL.NOINC `($__internal_0_$__cuda_sm20_rem_u64) ;  /* 0x0000016c00887944 */ /* 0x000fea0003c00000 */
[----:B------:R-:W-:-:S07]  /*1f960*/  MOV R8, R56 ;  /* 0x0000003800087202 */ /* 0x000fce0000000f00 */
.L_x_775:
[----:B------:R-:W-:Y:S05]  /*1f970*/  BSYNC.RECONVERGENT B8 ;  /* 0x0000000000087941 */ /* 0x000fea0003800200 */
.L_x_773:
        /* <DEDUP_REMOVED lines=25> */
.L_x_777:
[----:B------:R-:W-:Y:S02]  /*1fb10*/  MOV R8, R38 ;  /* 0x0000002600087202 */ /* 0x000fe40000000f00 */
[----:B------:R-:W-:-:S07]  /*1fb20*/  MOV R52, 0x1fb40 ;  /* 0x0001fb4000347802 */ /* 0x000fce0000000f00 */
[----:B------:R-:W-:Y:S05]  /*1fb30*/  CALL.REL.NOINC `($__internal_0_$__cuda_sm20_rem_u64) ;  /* 0x0000016c00107944 */ /* 0x000fea0003c00000 */
[----:B------:R-:W-:-:S07]  /*1fb40*/  IMAD.MOV.U32 R8, RZ, RZ, R56 ;  /* 0x000000ffff087224 */ /* 0x000fce00078e0038 */
.L_x_778:
[----:B------:R-:W-:Y:S05]  /*1fb50*/  BSYNC.RECONVERGENT B8 ;  /* 0x0000000000087941 */ /* 0x000fea0003800200 */
.L_x_776:
        /* <DEDUP_REMOVED lines=25> */
.L_x_780:
[----:B------:R-:W-:Y:S01]  /*1fcf0*/  IMAD.MOV.U32 R8, RZ, RZ, R38 ;  /* 0x000000ffff087224 */ /* 0x000fe200078e0026 */
[----:B------:R-:W-:-:S07]  /*1fd00*/  MOV R52, 0x1fd20 ;  /* 0x0001fd2000347802 */ /* 0x000fce0000000f00 */
[----:B------:R-:W-:Y:S05]  /*1fd10*/  CALL.REL.NOINC `($__internal_0_$__cuda_sm20_rem_u64) ;  /* 0x0000016800987944 */ /* 0x000fea0003c00000 */
[----:B------:R-:W-:-:S07]  /*1fd20*/  IMAD.MOV.U32 R8, RZ, RZ, R56 ;  /* 0x000000ffff087224 */ /* 0x000fce00078e0038 */
.L_x_781:
[----:B------:R-:W-:Y:S05]  /*1fd30*/  BSYNC.RECONVERGENT B8 ;  /* 0x0000000000087941 */ /* 0x000fea0003800200 */
.L_x_779:
        /* <DEDUP_REMOVED lines=25> */
.L_x_783:
[----:B------:R-:W-:Y:S01]  /*1fed0*/  IMAD.MOV.U32 R8, RZ, RZ, R38 ;  /* 0x000000ffff087224 */ /* 0x000fe200078e0026 */
[----:B------:R-:W-:-:S07]  /*1fee0*/  MOV R52, 0x1ff00 ;  /* 0x0001ff0000347802 */ /* 0x000fce0000000f00 */
[----:B------:R-:W-:Y:S05]  /*1fef0*/  CALL.REL.NOINC `($__internal_0_$__cuda_sm20_rem_u64) ;  /* 0x0000016800207944 */ /* 0x000fea0003c00000 */
[----:B------:R-:W-:-:S07]  /*1ff00*/  MOV R8, R56 ;  /* 0x0000003800087202 */ /* 0x000fce0000000f00 */
.L_x_784:
[----:B------:R-:W-:Y:S05]  /*1ff10*/  BSYNC.RECONVERGENT B8 ;  /* 0x0000000000087941 */ /* 0x000fea0003800200 */
.L_x_782:
        /* <DEDUP_REMOVED lines=25> */
.L_x_786:
[----:B------:R-:W-:Y:S02]  /*200b0*/  MOV R8, R38 ;  /* 0x0000002600087202 */ /* 0x000fe40000000f00 */
[----:B------:R-:W-:-:S07]  /*200c0*/  MOV R52, 0x200e0 ;  /* 0x000200e000347802 */ /* 0x000fce0000000f00 */
[----:B------:R-:W-:Y:S05]  /*200d0*/  CALL.REL.NOINC `($__internal_0_$__cuda_sm20_rem_u64) ;  /* 0x0000016400a87944 */ /* 0x000fea0003c00000 */
[----:B------:R-:W-:-:S07]  /*200e0*/  IMAD.MOV.U32 R8, RZ, RZ, R56 ;  /* 0x000000ffff087224 */ /* 0x000fce00078e0038 */
.L_x_787:
[----:B------:R-:W-:Y:S05]  /*200f0*/  BSYNC.RECONVERGENT B8 ;  /* 0x0000000000087941 */ /* 0x000fea0003800200 */
.L_x_785:
        /* <DEDUP_REMOVED lines=25> */
.L_x_789:
[----:B------:R-:W-:Y:S01]  /*20290*/  IMAD.MOV.U32 R8, RZ, RZ, R38 ;  /* 0x000000ffff087224 */ /* 0x000fe200078e0026 */
[----:B------:R-:W-:-:S07]  /*202a0*/  MOV R52, 0x202c0 ;  /* 0x000202c000347802 */ /* 0x000fce0000000f00 */
[----:B------:R-:W-:Y:S05]  /*202b0*/  CALL.REL.NOINC `($__internal_0_$__cuda_sm20_rem_u64) ;  /* 0x0000016400307944 */ /* 0x000fea0003c00000 */
[----:B------:R-:W-:-:S07]  /*202c0*/  IMAD.MOV.U32 R8, RZ, RZ, R56 ;  /* 0x000000ffff087224 */ /* 0x000fce00078e0038 */
.L_x_790:
[----:B------:R-:W-:Y:S05]  /*202d0*/  BSYNC.RECONVERGENT B8 ;  /* 0x0000000000087941 */ /* 0x000fea0003800200 */
.L_x_788:
        /* <DEDUP_REMOVED lines=25> */
.L_x_792:
[----:B------:R-:W-:Y:S01]  /*20470*/  IMAD.MOV.U32 R8, RZ, RZ, R38 ;  /* 0x000000ffff087224 */ /* 0x000fe200078e0026 */
[----:B------:R-:W-:-:S07]  /*20480*/  MOV R52, 0x204a0 ;  /* 0x000204a000347802 */ /* 0x000fce0000000f00 */
[----:B------:R-:W-:Y:S05]  /*20490*/  CALL.REL.NOINC `($__internal_0_$__cuda_sm20_rem_u64) ;  /* 0x0000016000b87944 */ /* 0x000fea0003c00000 */
[----:B------:R-:W-:-:S07]  /*204a0*/  MOV R8, R56 ;  /* 0x0000003800087202 */ /* 0x000fce0000000f00 */
.L_x_793:
[----:B------:R-:W-:Y:S05]  /*204b0*/  BSYNC.RECONVERGENT B8 ;  /* 0x0000000000087941 */ /* 0x000fea0003800200 */
.L_x_791:
        /* <DEDUP_REMOVED lines=25> */
.L_x_795:
[----:B------:R-:W-:Y:S02]  /*20650*/  MOV R8, R38 ;  /* 0x0000002600087202 */ /* 0x000fe40000000f00 */
[----:B------:R-:W-:-:S07]  /*20660*/  MOV R52, 0x20680 ;  /* 0x0002068000347802 */ /* 0x000fce0000000f00 */
[----:B------:R-:W-:Y:S05]  /*20670*/  CALL.REL.NOINC `($__internal_0_$__cuda_sm20_rem_u64) ;  /* 0x0000016000407944 */ /* 0x000fea0003c00000 */
[----:B------:R-:W-:-:S07]  /*20680*/  IMAD.MOV.U32 R8, RZ, RZ, R56 ;  /* 0x000000ffff087224 */ /* 0x000fce00078e0038 */
.L_x_796:
[----:B------:R-:W-:Y:S05]  /*20690*/  BSYNC.RECONVERGENT B8 ;  /* 0x0000000000087941 */ /* 0x000fea0003800200 */
.L_x_794:
        /* <DEDUP_REMOVED lines=25> */
.L_x_798:
[----:B------:R-:W-:Y:S01]  /*20830*/  IMAD.MOV.U32 R8, RZ, RZ, R38 ;  /* 0x000000ffff087224 */ /* 0x000fe200078e0026 */
[----:B------:R-:W-:-:S07]  /*20840*/  MOV R52, 0x20860 ;  /* 0x0002086000347802 */ /* 0x000fce0000000f00 */
[----:B------:R-:W-:Y:S05]  /*20850*/  CALL.REL.NOINC `($__internal_0_$__cuda_sm20_rem_u64) ;  /* 0x0000015c00c87944 */ /* 0x000fea0003c00000 */
[----:B------:R-:W-:-:S07]  /*20860*/  IMAD.MOV.U32 R8, RZ, RZ, R56 ;  /* 0x000000ffff087224 */ /* 0x000fce00078e0038 */
.L_x_799:
[----:B------:R-:W-:Y:S05]  /*20870*/  BSYNC.RECONVERGENT B8 ;  /* 0x0000000000087941 */ /* 0x000fea0003800200 */
.L_x_797:
        /* <DEDUP_REMOVED lines=25> */
.L_x_801:
[----:B------:R-:W-:Y:S01]  /*20a10*/  IMAD.MOV.U32 R8, RZ, RZ, R38 ;  /* 0x000000ffff087224 */ /* 0x000fe200078e0026 */
[----:B------:R-:W-:-:S07]  /*20a20*/  MOV R52, 0x20a40 ;  /* 0x00020a4000347802 */ /* 0x000fce0000000f00 */
[----:B------:R-:W-:Y:S05]  /*20a30*/  CALL.REL.NOINC `($__internal_0_$__cuda_sm20_rem_u64) ;  /* 0x0000015c00507944 */ /* 0x000fea0003c00000 */
[----:B------:R-:W-:-:S07]  /*20a40*/  MOV R8, R56 ;  /* 0x0000003800087202 */ /* 0x000fce0000000f00 */
.L_x_802:
[----:B------:R-:W-:Y:S05]  /*20a50*/  BSYNC.RECONVERGENT B8 ;  /* 0x0000000000087941 */ /* 0x000fea0003800200 */
.L_x_800:
        /* <DEDUP_REMOVED lines=25> */
.L_x_804:
[----:B------:R-:W-:Y:S02]  /*20bf0*/  MOV R8, R38 ;  /* 0x0000002600087202 */ /* 0x000fe40000000f00 */
[----:B------:R-:W-:-:S07]  /*20c00*/  MOV R52, 0x20c20 ;  /* 0x00020c2000347802 */ /* 0x000fce0000000f00 */
[----:B------:R-:W-:Y:S05]  /*20c10*/  CALL.REL.NOINC `($__internal_0_$__cuda_sm20_rem_u64) ;  /* 0x0000015800d87944 */ /* 0x000fea0003c00000 */
[----:B------:R-:W-:-:S07]  /*20c20*/  IMAD.MOV.U32 R8, RZ, RZ, R56 ;  /* 0x000000ffff087224 */ /* 0x000fce00078e0038 */
.L_x_805:
[----:B------:R-:W-:Y:S05]  /*20c30*/  BSYNC.RECONVERGENT B8 ;  /* 0x0000000000087941 */ /* 0x000fea0003800200 */
.L_x_803:
        /* <DEDUP_REMOVED lines=25> */
.L_x_807:
[----:B------:R-:W-:Y:S01]  /*20dd0*/  IMAD.MOV.U32 R8, RZ, RZ, R38 ;  /* 0x000000ffff087224 */ /* 0x000fe200078e0026 */
[----:B------:R-:W-:-:S07]  /*20de0*/  MOV R52, 0x20e00 ;  /* 0x00020e0000347802 */ /* 0x000fce0000000f00 */
[----:B------:R-:W-:Y:S05]  /*20df0*/  CALL.REL.NOINC `($__internal_0_$__cuda_sm20_rem_u64) ;  /* 0x0000015800607944 */ /* 0x000fea0003c00000 */
[----:B------:R-:W-:-:S07]  /*20e00*/  IMAD.MOV.U32 R8, RZ, RZ, R56 ;  /* 0x000000ffff087224 */ /* 0x000fce00078e0038 */
.L_x_808:
[----:B------:R-:W-:Y:S05]  /*20e10*/  BSYNC.RECONVERGENT B8 ;  /* 0x0000000000087941 */ /* 0x000fea0003800200 */
.L_x_806:
        /* <DEDUP_REMOVED lines=25> */
.L_x_810:
[----:B------:R-:W-:Y:S01]  /*20fb0*/  IMAD.MOV.U32 R8, RZ, RZ, R38 ;  /* 0x000000ffff087224 */ /* 0x000fe200078e0026 */
[----:B------:R-:W-:-:S07]  /*20fc0*/  MOV R52, 0x20fe0 ;  /* 0x00020fe000347802 */ /* 0x000fce0000000f00 */
[----:B------:R-:W-:Y:S05]  /*20fd0*/  CALL.REL.NOINC `($__internal_0_$__cuda_sm20_rem_u64) ;  /* 0x0000015400e87944 */ /* 0x000fea0003c00000 */
[----:B------:R-:W-:-:S07]  /*20fe0*/  MOV R8, R56 ;  /* 0x0000003800087202 */ /* 0x000fce0000000f00 */
.L_x_811:
[----:B------:R-:W-:Y:S05]  /*20ff0*/  BSYNC.RECONVERGENT B8 ;  /* 0x0000000000087941 */ /* 0x000fea0003800200 */
.L_x_809:
        /* <DEDUP_REMOVED lines=25> */
.L_x_813:
[----:B------:R-:W-:Y:S02]  /*21190*/  MOV R8, R38 ;  /* 0x0000002600087202 */ /* 0x000fe40000000f00 */
[----:B------:R-:W-:-:S07]  /*211a0*/  MOV R52, 0x211c0 ;  /* 0x000211c000347802 */ /* 0x000fce0000000f00 */
[----:B------:R-:W-:Y:S05]  /*211b0*/  CALL.REL.NOINC `($__internal_0_$__cuda_sm20_rem_u64) ;  /* 0x0000015400707944 */ /* 0x000fea0003c00000 */
[----:B------:R-:W-:-:S07]  /*211c0*/  IMAD.MOV.U32 R8, RZ, RZ, R56 ;  /* 0x000000ffff087224 */ /* 0x000fce00078e0038 */
.L_x_814:
[----:B------:R-:W-:Y:S05]  /*211d0*/  BSYNC.RECONVERGENT B8 ;  /* 0x0000000000087941 */ /* 0x000fea0003800200 */
.L_x_812:
        /* <DEDUP_REMOVED lines=25> */
.L_x_816:
[----:B------:R-:W-:Y:S01]  /*21370*/  IMAD.MOV.U32 R8, RZ, RZ, R38 ;  /* 0x000000ffff087224 */ /* 0x000fe200078e0026 */
[----:B------:R-:W-:-:S07]  /*21380*/  MOV R52, 0x213a0 ;  /* 0x000213a000347802 */ /* 0x000fce0000000f00 */
[----:B------:R-:W-:Y:S05]  /*21390*/  CALL.REL.NOINC `($__internal_0_$__cuda_sm20_rem_u64) ;  /* 0x0000015000f87944 */ /* 0x000fea0003c00000 */
[----:B------:R-:W-:-:S07]  /*213a0*/  IMAD.MOV.U32 R8, RZ, RZ, R56 ;  /* 0x000000ffff087224 */ /* 0x000fce00078e0038 */
.L_x_817:
[----:B------:R-:W-:Y:S05]  /*213b0*/  BSYNC.RECONVERGENT B8 ;  /* 0x0000000000087941 */ /* 0x000fea0003800200 */
.L_x_815:
        /* <DEDUP_REMOVED lines=25> */
.L_x_819:
[----:B------:R-:W-:Y:S01]  /*21550*/  IMAD.MOV.U32 R8, RZ, RZ, R38 ;  /* 0x000000ffff087224 */ /* 0x000fe200078e0026 */
[----:B------:R-:W-:-:S07]  /*21560*/  MOV R52, 0x21580 ;  /* 0x0002158000347802 */ /* 0x000fce0000000f00 */
[----:B------:R-:W-:Y:S05]  /*21570*/  CALL.REL.NOINC `($__internal_0_$__cuda_sm20_rem_u64) ;  /* 0x0000015000807944 */ /* 0x000fea0003c00000 */
[----:B------:R-:W-:-:S07]  /*21580*/  MOV R8, R56 ;  /* 0x0000003800087202 */ /* 0x000fce0000000f00 */
.L_x_820:
[----:B------:R-:W-:Y:S05]  /*21590*/  BSYNC.RECONVERGENT B8 ;  /* 0x0000000000087941 */ /* 0x000fea0003800200 */
.L_x_818:
        /* <DEDUP_REMOVED lines=25> */
.L_x_822:
[----:B------:R-:W-:Y:S02]  /*21730*/  MOV R8, R38 ;  /* 0x0000002600087202 */ /* 0x000fe40000000f00 */
[----:B------:R-:W-:-:S07]  /*21740*/  MOV R52, 0x21760 ;  /* 0x0002176000347802 */ /* 0x000fce0000000f00 */
[----:B------:R-:W-:Y:S05]  /*21750*/  CALL.REL.NOINC `($__internal_0_$__cuda_sm20_rem_u64) ;  /* 0x0000015000087944 */ /* 0x000fea0003c00000 */
[----:B------:R-:W-:-:S07]  /*21760*/  IMAD.MOV.U32 R8, RZ, RZ, R56 ;  /* 0x000000ffff087224 */ /* 0x000fce00078e0038 */
.L_x_823:
[----:B------:R-:W-:Y:S05]  /*21770*/  BSYNC.RECONVERGENT B8 ;  /* 0x0000000000087941 */ /* 0x000fea0003800200 */
.L_x_821:
        /* <DEDUP_REMOVED lines=25> */
.L_x_825:
[----:B------:R-:W-:Y:S01]  /*21910*/  IMAD.MOV.U32 R8, RZ, RZ, R38 ;  /* 0x000000ffff087224 */ /* 0x000fe200078e0026 */
[----:B------:R-:W-:-:S07]  /*21920*/  MOV R52, 0x21940 ;  /* 0x0002194000347802 */ /* 0x000fce0000000f00 */
[----:B------:R-:W-:Y:S05]  /*21930*/  CALL.REL.NOINC `($__internal_0_$__cuda_sm20_rem_u64) ;  /* 0x0000014c00907944 */ /* 0x000fea0003c00000 */
[----:B------:R-:W-:-:S07]  /*21940*/  IMAD.MOV.U32 R8, RZ, RZ, R56 ;  /* 0x000000ffff087224 */ /* 0x000fce00078e0038 */
.L_x_826:
[----:B------:R-:W-:Y:S05]  /*21950*/  BSYNC.RECONVERGENT B8 ;  /* 0x0000000000087941 */ /* 0x000fea0003800200 */
.L_x_824:
        /* <DEDUP_REMOVED lines=25> */
.L_x_828:
[----:B------:R-:W-:Y:S01]  /*21af0*/  IMAD.MOV.U32 R8, RZ, RZ, R38 ;  /* 0x000000ffff087224 */ /* 0x000fe200078e0026 */
[----:B------:R-:W-:-:S07]  /*21b00*/  MOV R52, 0x21b20 ;  /* 0x00021b2000347802 */ /* 0x000fce0000000f00 */
[----:B------:R-:W-:Y:S05]  /*21b10*/  CALL.REL.NOINC `($__internal_0_$__cuda_sm20_rem_u64) ;  /* 0x0000014c00187944 */ /* 0x000fea0003c00000 */
[----:B------:R-:W-:-:S07]  /*21b20*/  MOV R8, R56 ;  /* 0x0000003800087202 */ /* 0x000fce0000000f00 */
.L_x_829:
[----:B------:R-:W-:Y:S05]  /*21b30*/  BSYNC.RECONVERGENT B8 ;  /* 0x0000000000087941 */ /* 0x000fea0003800200 */
.L_x_827:
        /* <DEDUP_REMOVED lines=25> */
.L_x_831:
[----:B------:R-:W-:Y:S02]  /*21cd0*/  MOV R8, R38 ;  /* 0x0000002600087202 */ /* 0x000fe40000000f00 */
[----:B------:R-:W-:-:S07]  /*21ce0*/  MOV R52, 0x21d00 ;  /* 0x00021d0000347802 */ /* 0x000fce0000000f00 */
[----:B------:R-:W-:Y:S05]  /*21cf0*/  CALL.REL.NOINC `($__internal_0_$__cuda_sm20_rem_u64) ;  /* 0x0000014800a07944 */ /* 0x000fea0003c00000 */
[----:B------:R-:W-:-:S07]  /*21d00*/  IMAD.MOV.U32 R8, RZ, RZ, R56 ;  /* 0x000000ffff087224 */ /* 0x000fce00078e0038 */
.L_x_832:
[----:B------:R-:W-:Y:S05]  /*21d10*/  BSYNC.RECONVERGENT B8 ;  /* 0x0000000000087941 */ /* 0x000fea0003800200 */
.L_x_830:
        /* <DEDUP_REMOVED lines=25> */
.L_x_834:
[----:B------:R-:W-:Y:S01]  /*21eb0*/  IMAD.MOV.U32 R8, RZ, RZ, R38 ;  /* 0x000000ffff087224 */ /* 0x000fe200078e0026 */
[----:B------:R-:W-:-:S07]  /*21ec0*/  MOV R52, 0x21ee0 ;  /* 0x00021ee000347802 */ /* 0x000fce0000000f00 */
[----:B------:R-:W-:Y:S05]  /*21ed0*/  CALL.REL.NOINC `($__internal_0_$__cuda_sm20_rem_u64) ;  /* 0x0000014800287944 */ /* 0x000fea0003c00000 */
[----:B------:R-:W-:-:S07]  /*21ee0*/  IMAD.MOV.U32 R8, RZ, RZ, R56 ;  /* 0x000000ffff087224 */ /* 0x000fce00078e0038 */
.L_x_835:
[----:B------:R-:W-:Y:S05]  /*21ef0*/  BSYNC.RECONVERGENT B8 ;  /* 0x0000000000087941 */ /* 0x000fea0003800200 */
.L_x_833:
        /* <DEDUP_REMOVED lines=25> */
.L_x_837:
[----:B------:R-:W-:Y:S01]  /*22090*/  IMAD.MOV.U32 R8, RZ, RZ, R38 ;  /* 0x000000ffff087224 */ /* 0x000fe200078e0026 */
[----:B------:R-:W-:-:S07]  /*220a0*/  MOV R52, 0x220c0 ;  /* 0x000220c000347802 */ /* 0x000fce0000000f00 */
[----:B------:R-:W-:Y:S05]  /*220b0*/  CALL.REL.NOINC `($__internal_0_$__cuda_sm20_rem_u64) ;  /* 0x0000014400b07944 */ /* 0x000fea0003c00000 */
[----:B------:R-:W-:-:S07]  /*220c0*/  MOV R8, R56 ;  /* 0x0000003800087202 */ /* 0x000fce0000000f00 */
.L_x_838:
[----:B------:R-:W-:Y:S05]  /*220d0*/  BSYNC.RECONVERGENT B8 ;  /* 0x0000000000087941 */ /* 0x000fea0003800200 */
.L_x_836:
        /* <DEDUP_REMOVED lines=25> */
.L_x_840:
[----:B------:R-:W-:Y:S02]  /*22270*/  MOV R8, R38 ;  /* 0x0000002600087202 */ /* 0x000fe40000000f00 */
[----:B------:R-:W-:-:S07]  /*22280*/  MOV R52, 0x222a0 ;  /* 0x000222a000347802 */ /* 0x000fce0000000f00 */
[----:B------:R-:W-:Y:S05]  /*22290*/  CALL.REL.NOINC `($__internal_0_$__cuda_sm20_rem_u64) ;  /* 0x0000014400387944 */ /* 0x000fea0003c00000 */
[----:B------:R-:W-:-:S07]  /*222a0*/  IMAD.MOV.U32 R8, RZ, RZ, R56 ;  /* 0x000000ffff087224 */ /* 0x000fce00078e0038 */
.L_x_841:
[----:B------:R-:W-:Y:S05]  /*222b0*/  BSYNC.RECONVERGENT B8 ;  /* 0x0000000000087941 */ /* 0x000fea0003800200 */
.L_x_839:
        /* <DEDUP_REMOVED lines=25> */
.L_x_843:
[----:B------:R-:W-:Y:S01]  /*22450*/  IMAD.MOV.U32 R8, RZ, RZ, R38 ;  /* 0x000000ffff087224 */ /* 0x000fe200078e0026 */
[----:B------:R-:W-:-:S07]  /*22460*/  MOV R52, 0x22480 ;  /* 0x0002248000347802 */ /* 0x000fce0000000f00 */
[----:B------:R-:W-:Y:S05]  /*22470*/  CALL.REL.NOINC `($__internal_0_$__cuda_sm20_rem_u64) ;  /* 0x0000014000c07944 */ /* 0x000fea0003c00000 */
[----:B------:R-:W-:-:S07]  /*22480*/  IMAD.MOV.U32 R8, RZ, RZ, R56 ;  /* 0x000000ffff087224 */ /* 0x000fce00078e0038 */
.L_x_844:
[----:B------:R-:W-:Y:S05]  /*22490*/  BSYNC.RECONVERGENT B8 ;  /* 0x0000000000087941 */ /* 0x000fea0003800200 */
.L_x_842:
        /* <DEDUP_REMOVED lines=25> */
.L_x_846:
[----:B------:R-:W-:Y:S01]  /*22630*/  IMAD.MOV.U32 R8, RZ, RZ, R38 ;  /* 0x000000ffff087224 */ /* 0x000fe200078e0026 */
[----:B------:R-:W-:-:S07]  /*22640*/  MOV R52, 0x22660 ;  /* 0x0002266000347802 */ /* 0x000fce0000000f00 */
[----:B------:R-:W-:Y:S05]  /*22650*/  CALL.REL.NOINC `($__internal_0_$__cuda_sm20_rem_u64) ;  /* 0x0000014000487944 */ /* 0x000fea0003c00000 */
[----:B------:R-:W-:-:S07]  /*22660*/  MOV R8, R56 ;  /* 0x0000003800087202 */ /* 0x000fce0000000f00 */
.L_x_847:
[----:B------:R-:W-:Y:S05]  /*22670*/  BSYNC.RECONVERGENT B8 ;  /* 0x0000000000087941 */ /* 0x000fea0003800200 */
.L_x_845:
        /* <DEDUP_REMOVED lines=25> */
.L_x_849:
[----:B------:R-:W-:Y:S02]  /*22810*/  MOV R8, R38 ;  /* 0x0000002600087202 */ /* 0x000fe40000000f00 */
[----:B------:R-:W-:-:S07]  /*22820*/  MOV R52, 0x22840 ;  /* 0x0002284000347802 */ /* 0x000fce0000000f00 */
[----:B------:R-:W-:Y:S05]  /*22830*/  CALL.REL.NOINC `($__internal_0_$__cuda_sm20_rem_u64) ;  /* 0x0000013c00d07944 */ /* 0x000fea0003c00000 */
[----:B------:R-:W-:-:S07]  /*22840*/  IMAD.MOV.U32 R8, RZ, RZ, R56 ;  /* 0x000000ffff087224 */ /* 0x000fce00078e0038 */
.L_x_850:
[----:B------:R-:W-:Y:S05]  /*22850*/  BSYNC.RECONVERGENT B8 ;  /* 0x0000000000087941 */ /* 0x000fea0003800200 */
.L_x_848:
        /* <DEDUP_REMOVED lines=25> */
.L_x_852:
[----:B------:R-:W-:Y:S01]  /*229f0*/  IMAD.MOV.U32 R8, RZ, RZ, R38 ;  /* 0x000000ffff087224 */ /* 0x000fe200078e0026 */
[----:B------:R-:W-:-:S07]  /*22a00*/  MOV R52, 0x22a20 ;  /* 0x00022a2000347802 */ /* 0x000fce0000000f00 */
[----:B------:R-:W-:Y:S05]  /*22a10*/  CALL.REL.NOINC `($__internal_0_$__cuda_sm20_rem_u64) ;  /* 0x0000013c00587944 */ /* 0x000fea0003c00000 */
[----:B------:R-:W-:-:S07]  /*22a20*/  IMAD.MOV.U32 R8, RZ, RZ, R56 ;  /* 0x000000ffff087224 */ /* 0x000fce00078e0038 */
.L_x_853:
[----:B------:R-:W-:Y:S05]  /*22a30*/  BSYNC.RECONVERGENT B8 ;  /* 0x0000000000087941 */ /* 0x000fea0003800200 */
.L_x_851:
        /* <DEDUP_REMOVED lines=25> */
.L_x_855:
[----:B------:R-:W-:Y:S01]  /*22bd0*/  IMAD.MOV.U32 R8, RZ, RZ, R38 ;  /* 0x000000ffff087224 */ /* 0x000fe200078e0026 */
[----:B------:R-:W-:-:S07]  /*22be0*/  MOV R52, 0x22c00 ;  /* 0x00022c0000347802 */ /* 0x000fce0000000f00 */
[----:B------:R-:W-:Y:S05]  /*22bf0*/  CALL.REL.NOINC `($__internal_0_$__cuda_sm20_rem_u64) ;  /* 0x0000013800e07944 */ /* 0x000fea0003c00000 */
[----:B------:R-:W-:-:S07]  /*22c00*/  MOV R8, R56 ;  /* 0x0000003800087202 */ /* 0x000fce0000000f00 */
.L_x_856:
[----:B------:R-:W-:Y:S05]  /*22c10*/  BSYNC.RECONVERGENT B8 ;  /* 0x0000000000087941 */ /* 0x000fea0003800200 */
.L_x_854:
        /* <DEDUP_REMOVED lines=25> */
.L_x_858:
[----:B------:R-:W-:Y:S02]  /*22db0*/  MOV R8, R38 ;  /* 0x0000002600087202 */ /* 0x000fe40000000f00 */
[----:B------:R-:W-:-:S07]  /*22dc0*/  MOV R52, 0x22de0 ;  /* 0x00022de000347802 */ /* 0x000fce0000000f00 */
[----:B------:R-:W-:Y:S05]  /*22dd0*/  CALL.REL.NOINC `($__internal_0_$__cuda_sm20_rem_u64) ;  /* 0x0000013800687944 */ /* 0x000fea0003c00000 */
[----:B------:R-:W-:-:S07]  /*22de0*/  IMAD.MOV.U32 R8, RZ, RZ, R56 ;  /* 0x000000ffff087224 */ /* 0x000fce00078e0038 */
.L_x_859:
[----:B------:R-:W-:Y:S05]  /*22df0*/  BSYNC.RECONVERGENT B8 ;  /* 0x0000000000087941 */ /* 0x000fea0003800200 */
.L_x_857:
        /* <DEDUP_REMOVED lines=25> */
.L_x_861:
[----:B------:R-:W-:Y:S01]  /*22f90*/  IMAD.MOV.U32 R8, RZ, RZ, R38 ;  /* 0x000000ffff087224 */ /* 0x000fe200078e0026 */
[----:B------:R-:W-:-:S07]  /*22fa0*/  MOV R52, 0x22fc0 ;  /* 0x00022fc000347802 */ /* 0x000fce0000000f00 */
[----:B------:R-:W-:Y:S05]  /*22fb0*/  CALL.REL.NOINC `($__internal_0_$__cuda_sm20_rem_u64) ;  /* 0x0000013400f07944 */ /* 0x000fea0003c00000 */
[----:B------:R-:W-:-:S07]  /*22fc0*/  IMAD.MOV.U32 R8, RZ, RZ, R56 ;  /* 0x000000ffff087224 */ /* 0x000fce00078e0038 */
.L_x_862:
[----:B------:R-:W-:Y:S05]  /*22fd0*/  BSYNC.RECONVERGENT B8 ;  /* 0x0000000000087941 */ /* 0x000fea0003800200 */
.L_x_860:
        /* <DEDUP_REMOVED lines=25> */
.L_x_864:
[----:B------:R-:W-:Y:S01]  /*23170*/  IMAD.MOV.U32 R8, RZ, RZ, R38 ;  /* 0x000000ffff087224 */ /* 0x000fe200078e0026 */
[----:B------:R-:W-:-:S07]  /*23180*/  MOV R52, 0x231a0 ;  /* 0x000231a000347802 */ /* 0x000fce0000000f00 */
[----:B------:R-:W-:Y:S05]  /*23190*/  CALL.REL.NOINC `($__internal_0_$__cuda_sm20_rem_u64) ;  /* 0x0000013400787944 */ /* 0x000fea0003c00000 */
[----:B------:R-:W-:-:S07]  /*231a0*/  MOV R8, R56 ;  /* 0x0000003800087202 */ /* 0x000fce0000000f00 */
.L_x_865:
[----:B------:R-:W-:Y:S05]  /*231b0*/  BSYNC.RECONVERGENT B8 ;  /* 0x0000000000087941 */ /* 0x000fea0003800200 */
.L_x_863:
        /* <DEDUP_REMOVED lines=25> */
.L_x_867:
[----:B------:R-:W-:Y:S02]  /*23350*/  MOV R8, R38 ;  /* 0x0000002600087202 */ /* 0x000fe40000000f00 */
[----:B------:R-:W-:-:S07]  /*23360*/  MOV R52, 0x23380 ;  /* 0x0002338000347802 */ /* 0x000fce0000000f00 */
[----:B------:R-:W-:Y:S05]  /*23370*/  CALL.REL.NOINC `($__internal_0_$__cuda_sm20_rem_u64) ;  /* 0x0000013400007944 */ /* 0x000fea0003c00000 */
[----:B------:R-:W-:-:S07]  /*23380*/  IMAD.MOV.U32 R8, RZ, RZ, R56 ;  /* 0x000000ffff087224 */ /* 0x000fce00078e0038 */
.L_x_868:
[----:B------:R-:W-:Y:S05]  /*23390*/  BSYNC.RECONVERGENT B8 ;  /* 0x0000000000087941 */ /* 0x000fea0003800200 */
.L_x_866:
        /* <DEDUP_REMOVED lines=25> */
.L_x_870:
[----:B------:R-:W-:Y:S01]  /*23530*/  IMAD.MOV.U32 R8, RZ, RZ, R38 ;  /* 0x000000ffff087224 */ /* 0x000fe200078e0026 */
[----:B------:R-:W-:-:S07]  /*23540*/  MOV R52, 0x23560 ;  /* 0x0002356000347802 */ /* 0x000fce0000000f00 */
[----:B------:R-:W-:Y:S05]  /*23550*/  CALL.REL.NOINC `($__internal_0_$__cuda_sm20_rem_u64) ;  /* 0x0000013000887944 */ /* 0x000fea0003c00000 */
[----:B------:R-:W-:-:S07]  /*23560*/  IMAD.MOV.U32 R8, RZ, RZ, R56 ;  /* 0x000000ffff087224 */ /* 0x000fce00078e0038 */
.L_x_871:
[----:B------:R-:W-:Y:S05]  /*23570*/  BSYNC.RECONVERGENT B8 ;  /* 0x0000000000087941 */ /* 0x000fea0003800200 */
.L_x_869:
        /* <DEDUP_REMOVED lines=25> */
.L_x_873:
[----:B------:R-:W-:Y:S01]  /*23710*/  IMAD.MOV.U32 R8, RZ, RZ, R38 ;  /* 0x000000ffff087224 */ /* 0x000fe200078e0026 */
[----:B------:R-:W-:-:S07]  /*23720*/  MOV R52, 0x23740 ;  /* 0x0002374000347802 */ /* 0x000fce0000000f00 */
[----:B------:R-:W-:Y:S05]  /*23730*/  CALL.REL.NOINC `($__internal_0_$__cuda_sm20_rem_u64) ;  /* 0x0000013000107944 */ /* 0x000fea0003c00000 */
[----:B------:R-:W-:-:S07]  /*23740*/  MOV R8, R56 ;  /* 0x0000003800087202 */ /* 0x000fce0000000f00 */
.L_x_874:
[----:B------:R-:W-:Y:S05]  /*23750*/  BSYNC.RECONVERGENT B8 ;  /* 0x0000000000087941 */ /* 0x000fea0003800200 */
.L_x_872:
        /* <DEDUP_REMOVED lines=25> */
.L_x_876:
[----:B------:R-:W-:Y:S02]  /*238f0*/  MOV R8, R38 ;  /* 0x0000002600087202 */ /* 0x000fe40000000f00 */
[----:B------:R-:W-:-:S07]  /*23900*/  MOV R52, 0x23920 ;  /* 0x0002392000347802 */ /* 0x000fce0000000f00 */
[----:B------:R-:W-:Y:S05]  /*23910*/  CALL.REL.NOINC `($__internal_0_$__cuda_sm20_rem_u64) ;  /* 0x0000012c00987944 */ /* 0x000fea0003c00000 */
[----:B------:R-:W-:-:S07]  /*23920*/  IMAD.MOV.U32 R8, RZ, RZ, R56 ;  /* 0x000000ffff087224 */ /* 0x000fce00078e0038 */
.L_x_877:
[----:B------:R-:W-:Y:S05]  /*23930*/  BSYNC.RECONVERGENT B8 ;  /* 0x0000000000087941 */ /* 0x000fea0003800200 */
.L_x_875:
        /* <DEDUP_REMOVED lines=25> */
.L_x_879:
[----:B------:R-:W-:Y:S01]  /*23ad0*/  IMAD.MOV.U32 R8, RZ, RZ, R38 ;  /* 0x000000ffff087224 */ /* 0x000fe200078e0026 */
[----:B------:R-:W-:-:S07]  /*23ae0*/  MOV R52, 0x23b00 ;  /* 0x00023b0000347802 */ /* 0x000fce0000000f00 */
[----:B------:R-:W-:Y:S05]  /*23af0*/  CALL.REL.NOINC `($__internal_0_$__cuda_sm20_rem_u64) ;  /* 0x0000012c00207944 */ /* 0x000fea0003c00000 */
[----:B------:R-:W-:-:S07]  /*23b00*/  IMAD.MOV.U32 R8, RZ, RZ, R56 ;  /* 0x000000ffff087224 */ /* 0x000fce00078e0038 */
.L_x_880:
[----:B------:R-:W-:Y:S05]  /*23b10*/  BSYNC.RECONVERGENT B8 ;  /* 0x0000000000087941 */ /* 0x000fea0003800200 */
.L_x_878:
        /* <DEDUP_REMOVED lines=25> */
.L_x_882:
[----:B------:R-:W-:Y:S01]  /*23cb0*/  IMAD.MOV.U32 R8, RZ, RZ, R38 ;  /* 0x000000ffff087224 */ /* 0x000fe200078e0026 */
[----:B------:R-:W-:-:S07]  /*23cc0*/  MOV R52, 0x23ce0 ;  /* 0x00023ce000347802 */ /* 0x000fce0000000f00 */
[----:B------:R-:W-:Y:S05]  /*23cd0*/  CALL.REL.NOINC `($__internal_0_$__cuda_sm20_rem_u64) ;  /* 0x0000012800a87944 */ /* 0x000fea0003c00000 */
[----:B------:R-:W-:-:S07]  /*23ce0*/  MOV R8, R56 ;  /* 0x0000003800087202 */ /* 0x000fce0000000f00 */
.L_x_883:
[----:B------:R-:W-:Y:S05]  /*23cf0*/  BSYNC.RECONVERGENT B8 ;  /* 0x0000000000087941 */ /* 0x000fea0003800200 */
.L_x_881:
        /* <DEDUP_REMOVED lines=25> */
.L_x_885:
[----:B------:R-:W-:Y:S02]  /*23e90*/  MOV R8, R38 ;  /* 0x0000002600087202 */ /* 0x000fe40000000f00 */
[----:B------:R-:W-:-:S07]  /*23ea0*/  MOV R52, 0x23ec0 ;  /* 0x00023ec000347802 */ /* 0x000fce0000000f00 */
[----:B------:R-:W-:Y:S05]  /*23eb0*/  CALL.REL.NOINC `($__internal_0_$__cuda_sm20_rem_u64) ;  /* 0x0000012800307944 */ /* 0x000fea0003c00000 */
[----:B------:R-:W-:-:S07]  /*23ec0*/  IMAD.MOV.U32 R8, RZ, RZ, R56 ;  /* 0x000000ffff087224 */ /* 0x000fce00078e0038 */
.L_x_886:
[----:B------:R-:W-:Y:S05]  /*23ed0*/  BSYNC.RECONVERGENT B8 ;  /* 0x0000000000087941 */ /* 0x000fea0003800200 */
.L_x_884:
        /* <DEDUP_REMOVED lines=25> */
.L_x_888:
[----:B------:R-:W-:Y:S01]  /*24070*/  IMAD.MOV.U32 R8, RZ, RZ, R38 ;  /* 0x000000ffff087224 */ /* 0x000fe200078e0026 */
[----:B------:R-:W-:-:S07]  /*24080*/  MOV R52, 0x240a0 ;  /* 0x000240a000347802 */ /* 0x000fce0000000f00 */
[----:B------:R-:W-:Y:S05]  /*24090*/  CALL.REL.NOINC `($__internal_0_$__cuda_sm20_rem_u64) ;  /* 0x0000012400b87944 */ /* 0x000fea0003c00000 */
[----:B------:R-:W-:-:S07]  /*240a0*/  IMAD.MOV.U32 R8, RZ, RZ, R56 ;  /* 0x000000ffff087224 */ /* 0x000fce00078e0038 */
.L_x_889:
[----:B------:R-:W-:Y:S05]  /*240b0*/  BSYNC.RECONVERGENT B8 ;  /* 0x0000000000087941 */ /* 0x000fea0003800200 */
.L_x_887:
        /* <DEDUP_REMOVED lines=25> */
.L_x_891:
[----:B------:R-:W-:Y:S01]  /*24250*/  IMAD.MOV.U32 R8, RZ, RZ, R38 ;  /* 0x000000ffff087224 */ /* 0x000fe200078e0026 */
[----:B------:R-:W-:-:S07]  /*24260*/  MOV R52, 0x24280 ;  /* 0x0002428000347802 */ /* 0x000fce0000000f00 */
[----:B------:R-:W-:Y:S05]  /*24270*/  CALL.REL.NOINC `($__internal_0_$__cuda_sm20_rem_u64) ;  /* 0x0000012400407944 */ /* 0x000fea0003c00000 */
[----:B------:R-:W-:-:S07]  /*24280*/  MOV R8, R56 ;  /* 0x0000003800087202 */ /* 0x000fce0000000f00 */
.L_x_892:
[----:B------:R-:W-:Y:S05]  /*24290*/  BSYNC.RECONVERGENT B8 ;  /* 0x0000000000087941 */ /* 0x000fea0003800200 */
.L_x_890:
        /* <DEDUP_REMOVED lines=25> */
.L_x_894:
[----:B------:R-:W-:Y:S02]  /*24430*/  MOV R8, R38 ;  /* 0x0000002600087202 */ /* 0x000fe40000000f00 */
[----:B------:R-:W-:-:S07]  /*24440*/  MOV R52, 0x24460 ;  /* 0x0002446000347802 */ /* 0x000fce0000000f00 */
[----:B------:R-:W-:Y:S05]  /*24450*/  CALL.REL.NOINC `($__internal_0_$__cuda_sm20_rem_u64) ;  /* 0x0000012000c87944 */ /* 0x000fea0003c00000 */
[----:B------:R-:W-:-:S07]  /*24460*/  IMAD.MOV.U32 R8, RZ, RZ, R56 ;  /* 0x000000ffff087224 */ /* 0x000fce00078e0038 */
.L_x_895:
[----:B------:R-:W-:Y:S05]  /*24470*/  BSYNC.RECONVERGENT B8 ;  /* 0x0000000000087941 */ /* 0x000fea0003800200 */
.L_x_893:
        /* <DEDUP_REMOVED lines=25> */
.L_x_897:
[----:B------:R-:W-:Y:S01]  /*24610*/  IMAD.MOV.U32 R8, RZ, RZ, R38 ;  /* 0x000000ffff087224 */ /* 0x000fe200078e0026 */
[----:B------:R-:W-:-:S07]  /*24620*/  MOV R52, 0x24640 ;  /* 0x0002464000347802 */ /* 0x000fce0000000f00 */
[----:B------:R-:W-:Y:S05]  /*24630*/  CALL.REL.NOINC `($__internal_0_$__cuda_sm20_rem_u64) ;  /* 0x0000012000507944 */ /* 0x000fea0003c00000 */
[----:B------:R-:W-:-:S07]  /*24640*/  IMAD.MOV.U32 R8, RZ, RZ, R56 ;  /* 0x000000ffff087224 */ /* 0x000fce00078e0038 */
.L_x_898:
[----:B------:R-:W-:Y:S05]  /*24650*/  BSYNC.RECONVERGENT B8 ;  /* 0x0000000000087941 */ /* 0x000fea0003800200 */
.L_x_896:
        /* <DEDUP_REMOVED lines=25> */
.L_x_900:
[----:B------:R-:W-:Y:S01]  /*247f0*/  IMAD.MOV.U32 R8, RZ, RZ, R38 ;  /* 0x000000ffff087224 */ /* 0x000fe200078e0026 */
[----:B------:R-:W-:-:S07]  /*24800*/  MOV R52, 0x24820 ;  /* 0x0002482000347802 */ /* 0x000fce0000000f00 */
[----:B------:R-:W-:Y:S05]  /*24810*/  CALL.REL.NOINC `($__internal_0_$__cuda_sm20_rem_u64) ;  /* 0x0000011c00d87944 */ /* 0x000fea0003c00000 */
[----:B------:R-:W-:-:S07]  /*24820*/  MOV R8, R56 ;  /* 0x0000003800087202 */ /* 0x000fce0000000f00 */
.L_x_901:
[----:B------:R-:W-:Y:S05]  /*24830*/  BSYNC.RECONVERGENT B8 ;  /* 0x0000000000087941 */ /* 0x000fea0003800200 */
.L_x_899:
        /* <DEDUP_REMOVED lines=25> */
.L_x_903:
[----:B------:R-:W-:Y:S02]  /*249d0*/  MOV R8, R38 ;  /* 0x0000002600087202 */ /* 0x000fe40000000f00 */
[----:B------:R-:W-:-:S07]  /*249e0*/  MOV R52, 0x24a00 ;  /* 0x00024a0000347802 */ /* 0x000fce0000000f00 */
[----:B------:R-:W-:Y:S05]  /*249f0*/  CALL.REL.NOINC `($__internal_0_$__cuda_sm20_rem_u64) ;  /* 0x0000011c00607944 */ /* 0x000fea0003c00000 */
[----:B------:R-:W-:-:S07]  /*24a00*/  IMAD.MOV.U32 R8, RZ, RZ, R56 ;  /* 0x000000ffff087224 */ /* 0x000fce00078e0038 */
.L_x_904:
[----:B------:R-:W-:Y:S05]  /*24a10*/  BSYNC.RECONVERGENT B8 ;  /* 0x0000000000087941 */ /* 0x000fea0003800200 */
.L_x_902:
        /* <DEDUP_REMOVED lines=25> */
.L_x_906:
[----:B------:R-:W-:Y:S01]  /*24bb0*/  IMAD.MOV.U32 R8, RZ, RZ, R38 ;  /* 0x000000ffff087224 */ /* 0x000fe200078e0026 */
[----:B------:R-:W-:-:S07]  /*24bc0*/  MOV R52, 0x24be0 ;  /* 0x00024be000347802 */ /* 0x000fce0000000f00 */
[----:B------:R-:W-:Y:S05]  /*24bd0*/  CALL.REL.NOINC `($__internal_0_$__cuda_sm20_rem_u64) ;  /* 0x0000011800e87944 */ /* 0x000fea0003c00000 */
[----:B------:R-:W-:-:S07]  /*24be0*/  IMAD.MOV.U32 R8, RZ, RZ, R56 ;  /* 0x000000ffff087224 */ /* 0x000fce00078e0038 */
.L_x_907:
[----:B------:R-:W-:Y:S05]  /*24bf0*/  BSYNC.RECONVERGENT B8 ;  /* 0x0000000000087941 */ /* 0x000fea0003800200 */
.L_x_905:
        /* <DEDUP_REMOVED lines=25> */
.L_x_909:
[----:B------:R-:W-:Y:S01]  /*24d90*/  IMAD.MOV.U32 R8, RZ, RZ, R38 ;  /* 0x000000ffff087224 */ /* 0x000fe200078e0026 */
[----:B------:R-:W-:-:S07]  /*24da0*/  MOV R52, 0x24dc0 ;  /* 0x00024dc000347802 */ /* 0x000fce0000000f00 */
[----:B------:R-:W-:Y:S05]  /*24db0*/  CALL.REL.NOINC `($__internal_0_$__cuda_sm20_rem_u64) ;  /* 0x0000011800707944 */ /* 0x000fea0003c00000 */
[----:B------:R-:W-:-:S07]  /*24dc0*/  MOV R8, R56 ;  /* 0x0000003800087202 */ /* 0x000fce0000000f00 */
.L_x_910:
[----:B------:R-:W-:Y:S05]  /*24dd0*/  BSYNC.RECONVERGENT B8 ;  /* 0x0000000000087941 */ /* 0x000fea0003800200 */
.L_x_908:
        /* <DEDUP_REMOVED lines=25> */
.L_x_912:
[----:B------:R-:W-:Y:S02]  /*24f70*/  MOV R8, R38 ;  /* 0x0000002600087202 */ /* 0x000fe40000000f00 */
[----:B------:R-:W-:-:S07]  /*24f80*/  MOV R52, 0x24fa0 ;  /* 0x00024fa000347802 */ /* 0x000fce0000000f00 */
[----:B------:R-:W-:Y:S05]  /*24f90*/  CALL.REL.NOINC `($__internal_0_$__cuda_sm20_rem_u64) ;  /* 0x0000011400f87944 */ /* 0x000fea0003c00000 */
[----:B------:R-:W-:-:S07]  /*24fa0*/  IMAD.MOV.U32 R8, RZ, RZ, R56 ;  /* 0x000000ffff087224 */ /* 0x000fce00078e0038 */
.L_x_913:
[----:B------:R-:W-:Y:S05]  /*24fb0*/  BSYNC.RECONVERGENT B8 ;  /* 0x0000000000087941 */ /* 0x000fea0003800200 */
.L_x_911:
        /* <DEDUP_REMOVED lines=25> */
.L_x_915:
[----:B------:R-:W-:Y:S01]  /*25150*/  IMAD.MOV.U32 R8, RZ, RZ, R38 ;  /* 0x000000ffff087224 */ /* 0x000fe200078e0026 */
[----:B------:R-:W-:-:S07]  /*25160*/  MOV R52, 0x25180 ;  /* 0x0002518000347802 */ /* 0x000fce0000000f00 */
[----:B------:R-:W-:Y:S05]  /*25170*/  CALL.REL.NOINC `($__internal_0_$__cuda_sm20_rem_u64) ;  /* 0x0000011400807944 */ /* 0x000fea0003c00000 */
[----:B------:R-:W-:-:S07]  /*25180*/  IMAD.MOV.U32 R8, RZ, RZ, R56 ;  /* 0x000000ffff087224 */ /* 0x000fce00078e0038 */
.L_x_916:
[----:B------:R-:W-:Y:S05]  /*25190*/  BSYNC.RECONVERGENT B8 ;  /* 0x0000000000087941 */ /* 0x000fea0003800200 */
.L_x_914:
        /* <DEDUP_REMOVED lines=25> */
.L_x_918:
[----:B------:R-:W-:Y:S01]  /*25330*/  IMAD.MOV.U32 R8, RZ, RZ, R38 ;  /* 0x000000ffff087224 */ /* 0x000fe200078e0026 */
[----:B------:R-:W-:-:S07]  /*25340*/  MOV R52, 0x25360 ;  /* 0x0002536000347802 */ /* 0x000fce0000000f00 */
[----:B------:R-:W-:Y:S05]  /*25350*/  CALL.REL.NOINC `($__internal_0_$__cuda_sm20_rem_u64) ;  /* 0x0000011400087944 */ /* 0x000fea0003c00000 */
[----:B------:R-:W-:-:S07]  /*25360*/  MOV R8, R56 ;  /* 0x0000003800087202 */ /* 0x000fce0000000f00 */
.L_x_919:
[----:B------:R-:W-:Y:S05]  /*25370*/  BSYNC.RECONVERGENT B8 ;  /* 0x0000000000087941 */ /* 0x000fea0003800200 */
.L_x_917:
        /* <DEDUP_REMOVED lines=25> */
.L_x_921:
[----:B------:R-:W-:Y:S02]  /*25510*/  MOV R8, R38 ;  /* 0x0000002600087202 */ /* 0x000fe40000000f00 */
[----:B------:R-:W-:-:S07]  /*25520*/  MOV R52, 0x25540 ;  /* 0x0002554000347802 */ /* 0x000fce0000000f00 */
[----:B------:R-:W-:Y:S05]  /*25530*/  CALL.REL.NOINC `($__internal_0_$__cuda_sm20_rem_u64) ;  /* 0x0000011000907944 */ /* 0x000fea0003c00000 */
[----:B------:R-:W-:-:S07]  /*25540*/  IMAD.MOV.U32 R8, RZ, RZ, R56 ;  /* 0x000000ffff087224 */ /* 0x000fce00078e0038 */
.L_x_922:
[----:B------:R-:W-:Y:S05]  /*25550*/  BSYNC.RECONVERGENT B8 ;  /* 0x0000000000087941 */ /* 0x000fea0003800200 */
.L_x_920:
        /* <DEDUP_REMOVED lines=25> */
.L_x_924:
[----:B------:R-:W-:Y:S01]  /*256f0*/  IMAD.MOV.U32 R8, RZ, RZ, R38 ;  /* 0x000000ffff087224 */ /* 0x000fe200078e0026 */
[----:B------:R-:W-:-:S07]  /*25700*/  MOV R52, 0x25720 ;  /* 0x0002572000347802 */ /* 0x000fce0000000f00 */
[----:B------:R-:W-:Y:S05]  /*25710*/  CALL.REL.NOINC `($__internal_0_$__cuda_sm20_rem_u64) ;  /* 0x0000011000187944 */ /* 0x000fea0003c00000 */
[----:B------:R-:W-:-:S07]  /*25720*/  IMAD.MOV.U32 R8, RZ, RZ, R56 ;  /* 0x000000ffff087224 */ /* 0x000fce00078e0038 */
.L_x_925:
[----:B------:R-:W-:Y:S05]  /*25730*/  BSYNC.RECONVERGENT B8 ;  /* 0x0000000000087941 */ /* 0x000fea0003800200 */
.L_x_923:
[----:B------:R-:W-:-:S04]  /*25740*/  IADD3 R60, P0, PT, R40, R8, RZ ;  /* 0x00000008283c7210 */ /* 0x000fc80007f1e0ff */
[----:B------:R-:W-:-:S09]  /*25750*/  IADD3.X R52, PT, PT, R41, R9, RZ, P0, !PT ;  /* 0x0000000929347210 */ /* 0x000fd200007fe4ff */
.L_x_727:
[----:B------:R-:W-:Y:S05]  /*25760*/  BSYNC.RECONVERGENT B6 ;  /* 0x0000000000067941 */ /* 0x000fea0003800200 */
.L_x_726:
[----:B------:R-:W-:-:S04]  /*25770*/  LOP3.LUT R8, R52, R57, RZ, 0xfc, !PT ;  /* 0x0000003934087212 */ /* 0x000fc800078efcff */
[----:B------:R-:W-:-:S13]  /*25780*/  ISETP.NE.U32.AND P0, PT, R8, RZ, PT ;  /* 0x000000ff0800720c */ /* 0x000fda0003f05070 */
[----:B------:R-:W-:Y:S05]  /*25790*/  @P0 BRA `(.L_x_926) ;  /* 0x00000000004c0947 */ /* 0x000fea0003800000 */
[----:B------:R-:W0:Y:S01]  /*257a0*/  I2F.U32.RP R38, R58 ;  /* 0x0000003a00267306 */ /* 0x000e220000209000 */
[----:B------:R-:W-:Y:S01]  /*257b0*/  MOV R8, RZ ;  /* 0x000000ff00087202 */ /* 0x000fe20000000f00 */
[----:B------:R-:W-:Y:S01]  /*257c0*/  IMAD.MOV.U32 R40, RZ, RZ, RZ ;  /* 0x000000ffff287224 */ /* 0x000fe200078e00ff */
        /* <DEDUP_REMOVED lines=16> */
.L_x_926:
[----:B------:R-:W-:Y:S01]  /*258d0*/  MOV R9, R52 ;  /* 0x0000003400097202 */ /* 0x000fe20000000f00 */
[----:B------:R-:W-:Y:S01]  /*258e0*/  IMAD.MOV.U32 R8, RZ, RZ, R60 ;  /* 0x000000ffff087224 */ /* 0x000fe200078e003c */
[----:B------:R-:W-:-:S07]  /*258f0*/  MOV R52, 0x25910 ;  /* 0x0002591000347802 */ /* 0x000fce0000000f00 */
[----:B------:R-:W-:Y:S05]  /*25900*/  CALL.REL.NOINC `($__internal_0_$__cuda_sm20_rem_u64) ;  /* 0x0000010c009c7944 */ /* 0x000fea0003c00000 */
[----:B------:R-:W-:Y:S02]  /*25910*/  IMAD.MOV.U32 R41, RZ, RZ, R56 ;  /* 0x000000ffff297224 */ /* 0x000fe400078e0038 */
[----:B------:R-:W-:-:S07]  /*25920*/  IMAD.MOV.U32 R40, RZ, RZ, R9 ;  /* 0x000000ffff287224 */ /* 0x000fce00078e0009 */
.L_x_725:
[----:B------:R-:W-:Y:S05]  /*25930*/  BSYNC.RECONVERGENT B7 ;  /* 0x0000000000077941 */ /* 0x000fea0003800200 */
.L_x_724:
[-C--:B------:R-:W-:Y:S01]  /*25940*/  IMAD.WIDE.U32 R60, R37, R36.reuse, RZ ;  /* 0x00000024253c7225 */ /* 0x080fe200078e00ff */
[----:B------:R-:W-:Y:S03]  /*25950*/  BSSY.RECONVERGENT B6, `(.L_x_927) ;  /* 0x00007c7000067945 */ /* 0x000fe60003800200 */
[----:B------:R-:W-:-:S04]  /*25960*/  IMAD.WIDE.U32 R8, R36, R36, RZ ;  /* 0x0000002424087225 */ /* 0x000fc800078e00ff */
[----:B------:R-:W-:-:S04]  /*25970*/  IMAD.WIDE.U32 R60, P0, R36, R37, R60 ;  /* 0x00000025243c7225 */ /* 0x000fc8000780003c */
[----:B------:R-:W-:Y:S01]  /*25980*/  IMAD.MOV.U32 R38, RZ, RZ, R61 ;  /* 0x000000ffff267224 */ /* 0x000fe200078e003d */
[----:B------:R-:W-:Y:S01]  /*25990*/  IADD3.X R39, PT, PT, RZ, RZ, RZ, P0, !PT ;  /* 0x000000ffff277210 */ /* 0x000fe200007fe4ff */
[----:B------:R-:W-:Y:S01]  /*259a0*/  IMAD.MOV.U32 R55, RZ, RZ, R8 ;  /* 0x000000ffff377224 */ /* 0x000fe200078e0008 */
        /* <DEDUP_REMOVED lines=28> */
.L_x_930:
[----:B------:R-:W-:Y:S01]  /*25b70*/  IMAD.MOV.U32 R8, RZ, RZ, R55 ;  /* 0x000000ffff087224 */ /* 0x000fe200078e0037 */
[----:B------:R-:W-:-:S07]  /*25b80*/  MOV R52, 0x25ba0 ;  /* 0x00025ba000347802 */ /* 0x000fce0000000f00 */
[----:B------:R-:W-:Y:S05]  /*25b90*/  CALL.REL.NOINC `($__internal_0_$__cuda_sm20_rem_u64) ;  /* 0x0000010800f87944 */ /* 0x000fea0003c00000 */
[----:B------:R-:W-:Y:S01]  /*25ba0*/  IMAD.MOV.U32 R38, RZ, RZ, R56 ;  /* 0x000000ffff267224 */ /* 0x000fe200078e0038 */
[----:B------:R-:W-:-:S07]  /*25bb0*/  MOV R39, R9 ;  /* 0x0000000900277202 */ /* 0x000fce0000000f00 */
.L_x_931:
[----:B------:R-:W-:Y:S05]  /*25bc0*/  BSYNC.RECONVERGENT B7 ;  /* 0x0000000000077941 */ /* 0x000fea0003800200 */
.L_x_929:
        /* <DEDUP_REMOVED lines=23> */
.L_x_933:
[----:B------:R-:W-:Y:S01]  /*25d40*/  IMAD.MOV.U32 R8, RZ, RZ, R36 ;  /* 0x000000ffff087224 */ /* 0x000fe200078e0024 */
[----:B------:R-:W-:Y:S02]  /*25d50*/  MOV R9, R37 ;  /* 0x0000002500097202 */ /* 0x000fe40000000f00 */
[----:B------:R-:W-:-:S07]  /*25d60*/  MOV R52, 0x25d80 ;  /* 0x00025d8000347802 */ /* 0x000fce0000000f00 */
[----:B------:R-:W-:Y:S05]  /*25d70*/  CALL.REL.NOINC `($__internal_0_$__cuda_sm20_rem_u64) ;  /* 0x0000010800807944 */ /* 0x000fea0003c00000 */
[----:B------:R-:W-:-:S07]  /*25d80*/  IMAD.MOV.U32 R8, RZ, RZ, R56 ;  /* 0x000000ffff087224 */ /* 0x000fce00078e0038 */
.L_x_934:
[----:B------:R-:W-:Y:S05]  /*25d90*/  BSYNC.RECONVERGENT B7 ;  /* 0x0000000000077941 */ /* 0x000fea0003800200 */
.L_x_932:
        /* <DEDUP_REMOVED lines=25> */
.L_x_936:
[----:B------:R-:W-:Y:S01]  /*25f30*/  IMAD.MOV.U32 R8, RZ, RZ, R36 ;  /* 0x000000ffff087224 */ /* 0x000fe200078e0024 */
[----:B------:R-:W-:-:S07]  /*25f40*/  MOV R52, 0x25f60 ;  /* 0x00025f6000347802 */ /* 0x000fce0000000f00 */
[----:B------:R-:W-:Y:S05]  /*25f50*/  CALL.REL.NOINC `($__internal_0_$__cuda_sm20_rem_u64) ;  /* 0x0000010800087944 */ /* 0x000fea0003c00000 */
[----:B------:R-:W-:-:S07]  /*25f60*/  IMAD.MOV.U32 R8, RZ, RZ, R56 ;  /* 0x000000ffff087224 */ /* 0x000fce00078e0038 */
.L_x_937:
[----:B------:R-:W-:Y:S05]  /*25f70*/  BSYNC.RECONVERGENT B7 ;  /* 0x0000000000077941 */ /* 0x000fea0003800200 */
.L_x_935:
        /* <DEDUP_REMOVED lines=25> */
.L_x_939:
[----:B------:R-:W-:Y:S01]  /*26110*/  IMAD.MOV.U32 R8, RZ, RZ, R36 ;  /* 0x000000ffff087224 */ /* 0x000fe200078e0024 */
[----:B------:R-:W-:-:S07]  /*26120*/  MOV R52, 0x26140 ;  /* 0x0002614000347802 */ /* 0x000fce0000000f00 */
[----:B------:R-:W-:Y:S05]  /*26130*/  CALL.REL.NOINC `($__internal_0_$__cuda_sm20_rem_u64) ;  /* 0x0000010400907944 */ /* 0x000fea0003c00000 */
[----:B------:R-:W-:-:S07]  /*26140*/  MOV R8, R56 ;  /* 0x0000003800087202 */ /* 0x000fce0000000f00 */
.L_x_940:
[----:B------:R-:W-:Y:S05]  /*26150*/  BSYNC.RECONVERGENT B7 ;  /* 0x0000000000077941 */ /* 0x000fea0003800200 */
.L_x_938:
        /* <DEDUP_REMOVED lines=25> */
.L_x_942:
[----:B------:R-:W-:Y:S02]  /*262f0*/  MOV R8, R36 ;  /* 0x0000002400087202 */ /* 0x000fe40000000f00 */
[----:B------:R-:W-:-:S07]  /*26300*/  MOV R52, 0x26320 ;  /* 0x0002632000347802 */ /* 0x000fce0000000f00 */
[----:B------:R-:W-:Y:S05]  /*26310*/  CALL.REL.NOINC `($__internal_0_$__cuda_sm20_rem_u64) ;  /* 0x0000010400187944 */ /* 0x000fea0003c00000 */
[----:B------:R-:W-:-:S07]  /*26320*/  IMAD.MOV.U32 R8, RZ, RZ, R56 ;  /* 0x000000ffff087224 */ /* 0x000fce00078e0038 */
.L_x_943:
[----:B------:R-:W-:Y:S05]  /*26330*/  BSYNC.RECONVERGENT B7 ;  /* 0x0000000000077941 */ /* 0x000fea0003800200 */
.L_x_941:
        /* <DEDUP_REMOVED lines=25> */
.L_x_945:
[----:B------:R-:W-:Y:S01]  /*264d0*/  IMAD.MOV.U32 R8, RZ, RZ, R36 ;  /* 0x000000ffff087224 */ /* 0x000fe200078e0024 */
[----:B------:R-:W-:-:S07]  /*264e0*/  MOV R52, 0x26500 ;  /* 0x0002650000347802 */ /* 0x000fce0000000f00 */
[----:B------:R-:W-:Y:S05]  /*264f0*/  CALL.REL.NOINC `($__internal_0_$__cuda_sm20_rem_u64) ;  /* 0x0000010000a07944 */ /* 0x000fea0003c00000 */
[----:B------:R-:W-:-:S07]  /*26500*/  IMAD.MOV.U32 R8, RZ, RZ, R56 ;  /* 0x000000ffff087224 */ /* 0x000fce00078e0038 */
.L_x_946:
[----:B------:R-:W-:Y:S05]  /*26510*/  BSYNC.RECONVERGENT B7 ;  /* 0x0000000000077941 */ /* 0x000fea0003800200 */
.L_x_944:
        /* <DEDUP_REMOVED lines=25> */
.L_x_948:
[----:B------:R-:W-:Y:S01]  /*266b0*/  IMAD.MOV.U32 R8, RZ, RZ, R36 ;  /* 0x000000ffff087224 */ /* 0x000fe200078e0024 */
[----:B------:R-:W-:-:S07]  /*266c0*/  MOV R52, 0x266e0 ;  /* 0x000266e000347802 */ /* 0x000fce0000000f00 */
[----:B------:R-:W-:Y:S05]  /*266d0*/  CALL.REL.NOINC `($__internal_0_$__cuda_sm20_rem_u64) ;  /* 0x0000010000287944 */ /* 0x000fea0003c00000 */
[----:B------:R-:W-:-:S07]  /*266e0*/  MOV R8, R56 ;  /* 0x0000003800087202 */ /* 0x000fce0000000f00 */
.L_x_949:
[----:B------:R-:W-:Y:S05]  /*266f0*/  BSYNC.RECONVERGENT B7 ;  /* 0x0000000000077941 */ /* 0x000fea0003800200 */
.L_x_947:
        /* <DEDUP_REMOVED lines=25> */
.L_x_951:
[----:B------:R-:W-:Y:S02]  /*26890*/  MOV R8, R36 ;  /* 0x0000002400087202 */ /* 0x000fe40000000f00 */
[----:B------:R-:W-:-:S07]  /*268a0*/  MOV R52, 0x268c0 ;  /* 0x000268c000347802 */ /* 0x000fce0000000f00 */
[----:B------:R-:W-:Y:S05]  /*268b0*/  CALL.REL.NOINC `($__internal_0_$__cuda_sm20_rem_u64) ;  /* 0x000000fc00b07944 */ /* 0x000fea0003c00000 */
[----:B------:R-:W-:-:S07]  /*268c0*/  IMAD.MOV.U32 R8, RZ, RZ, R56 ;  /* 0x000000ffff087224 */ /* 0x000fce00078e0038 */
.L_x_952:
[----:B------:R-:W-:Y:S05]  /*268d0*/  BSYNC.RECONVERGENT B7 ;  /* 0x0000000000077941 */ /* 0x000fea0003800200 */
.L_x_950:
        /* <DEDUP_REMOVED lines=25> */
.L_x_954:
[----:B------:R-:W-:Y:S01]  /*26a70*/  IMAD.MOV.U32 R8, RZ, RZ, R36 ;  /* 0x000000ffff087224 */ /* 0x000fe200078e0024 */
[----:B------:R-:W-:-:S07]  /*26a80*/  MOV R52, 0x26aa0 ;  /* 0x00026aa000347802 */ /* 0x000fce0000000f00 */
[----:B------:R-:W-:Y:S05]  /*26a90*/  CALL.REL.NOINC `($__internal_0_$__cuda_sm20_rem_u64) ;  /* 0x000000fc00387944 */ /* 0x000fea0003c00000 */
[----:B------:R-:W-:-:S07]  /*26aa0*/  IMAD.MOV.U32 R8, RZ, RZ, R56 ;  /* 0x000000ffff087224 */ /* 0x000fce00078e0038 */
.L_x_955:
[----:B------:R-:W-:Y:S05]  /*26ab0*/  BSYNC.RECONVERGENT B7 ;  /* 0x0000000000077941 */ /* 0x000fea0003800200 */
.L_x_953:
        /* <DEDUP_REMOVED lines=25> */
.L_x_957:
[----:B------:R-:W-:Y:S01]  /*26c50*/  IMAD.MOV.U32 R8, RZ, RZ, R36 ;  /* 0x000000ffff087224 */ /* 0x000fe200078e0024 */
[----:B------:R-:W-:-:S07]  /*26c60*/  MOV R52, 0x26c80 ;  /* 0x00026c8000347802 */ /* 0x000fce0000000f00 */
[----:B------:R-:W-:Y:S05]  /*26c70*/  CALL.REL.NOINC `($__internal_0_$__cuda_sm20_rem_u64) ;  /* 0x000000f800c07944 */ /* 0x000fea0003c00000 */
[----:B------:R-:W-:-:S07]  /*26c80*/  MOV R8, R56 ;  /* 0x0000003800087202 */ /* 0x000fce0000000f00 */
.L_x_958:
[----:B------:R-:W-:Y:S05]  /*26c90*/  BSYNC.RECONVERGENT B7 ;  /* 0x0000000000077941 */ /* 0x000fea0003800200 */
.L_x_956:
        /* <DEDUP_REMOVED lines=25> */
.L_x_960:
[----:B------:R-:W-:Y:S02]  /*26e30*/  MOV R8, R36 ;  /* 0x0000002400087202 */ /* 0x000fe40000000f00 */
[----:B------:R-:W-:-:S07]  /*26e40*/  MOV R52, 0x26e60 ;  /* 0x00026e6000347802 */ /* 0x000fce0000000f00 */
[----:B------:R-:W-:Y:S05]  /*26e50*/  CALL.REL.NOINC `($__internal_0_$__cuda_sm20_rem_u64) ;  /* 0x000000f800487944 */ /* 0x000fea0003c00000 */
[----:B------:R-:W-:-:S07]  /*26e60*/  IMAD.MOV.U32 R8, RZ, RZ, R56 ;  /* 0x000000ffff087224 */ /* 0x000fce00078e0038 */
.L_x_961:
[----:B------:R-:W-:Y:S05]  /*26e70*/  BSYNC.RECONVERGENT B7 ;  /* 0x0000000000077941 */ /* 0x000fea0003800200 */
.L_x_959:
        /* <DEDUP_REMOVED lines=25> */
.L_x_963:
[----:B------:R-:W-:Y:S01]  /*27010*/  IMAD.MOV.U32 R8, RZ, RZ, R36 ;  /* 0x000000ffff087224 */ /* 0x000fe200078e0024 */
[----:B------:R-:W-:-:S07]  /*27020*/  MOV R52, 0x27040 ;  /* 0x0002704000347802 */ /* 0x000fce0000000f00 */
[----:B------:R-:W-:Y:S05]  /*27030*/  CALL.REL.NOINC `($__internal_0_$__cuda_sm20_rem_u64) ;  /* 0x000000f400d07944 */ /* 0x000fea0003c00000 */
[----:B------:R-:W-:-:S07]  /*27040*/  IMAD.MOV.U32 R8, RZ, RZ, R56 ;  /* 0x000000ffff087224 */ /* 0x000fce00078e0038 */
.L_x_964:
[----:B------:R-:W-:Y:S05]  /*27050*/  BSYNC.RECONVERGENT B7 ;  /* 0x0000000000077941 */ /* 0x000fea0003800200 */
.L_x_962:
        /* <DEDUP_REMOVED lines=25> */
.L_x_966:
[----:B------:R-:W-:Y:S01]  /*271f0*/  IMAD.MOV.U32 R8, RZ, RZ, R36 ;  /* 0x000000ffff087224 */ /* 0x000fe200078e0024 */
[----:B------:R-:W-:-:S07]  /*27200*/  MOV R52, 0x27220 ;  /* 0x0002722000347802 */ /* 0x000fce0000000f00 */
[----:B------:R-:W-:Y:S05]  /*27210*/  CALL.REL.NOINC `($__internal_0_$__cuda_sm20_rem_u64) ;  /* 0x000000f400587944 */ /* 0x000fea0003c00000 */
[----:B------:R-:W-:-:S07]  /*27220*/  MOV R8, R56 ;  /* 0x0000003800087202 */ /* 0x000fce0000000f00 */
.L_x_967:
[----:B------:R-:W-:Y:S05]  /*27230*/  BSYNC.RECONVERGENT B7 ;  /* 0x0000000000077941 */ /* 0x000fea0003800200 */
.L_x_965:
        /* <DEDUP_REMOVED lines=25> */
.L_x_969:
[----:B------:R-:W-:Y:S02]  /*273d0*/  MOV R8, R36 ;  /* 0x0000002400087202 */ /* 0x000fe40000000f00 */
[----:B------:R-:W-:-:S07]  /*273e0*/  MOV R52, 0x27400 ;  /* 0x0002740000347802 */ /* 0x000fce0000000f00 */
[----:B------:R-:W-:Y:S05]  /*273f0*/  CALL.REL.NOINC `($__internal_0_$__cuda_sm20_rem_u64) ;  /* 0x000000f000e07944 */ /* 0x000fea0003c00000 */
[----:B------:R-:W-:-:S07]  /*27400*/  IMAD.MOV.U32 R8, RZ, RZ, R56 ;  /* 0x000000ffff087224 */ /* 0x000fce00078e0038 */
.L_x_970:
[----:B------:R-:W-:Y:S05]  /*27410*/  BSYNC.RECONVERGENT B7 ;  /* 0x0000000000077941 */ /* 0x000fea0003800200 */
.L_x_968:
        /* <DEDUP_REMOVED lines=25> */
.L_x_972:
[----:B------:R-:W-:Y:S01]  /*275b0*/  IMAD.MOV.U32 R8, RZ, RZ, R36 ;  /* 0x000000ffff087224 */ /* 0x000fe200078e0024 */
[----:B------:R-:W-:-:S07]  /*275c0*/  MOV R52, 0x275e0 ;  /* 0x000275e000347802 */ /* 0x000fce0000000f00 */
[----:B------:R-:W-:Y:S05]  /*275d0*/  CALL.REL.NOINC `($__internal_0_$__cuda_sm20_rem_u64) ;  /* 0x000000f000687944 */ /* 0x000fea0003c00000 */
[----:B------:R-:W-:-:S07]  /*275e0*/  IMAD.MOV.U32 R8, RZ, RZ, R56 ;  /* 0x000000ffff087224 */ /* 0x000fce00078e0038 */
.L_x_973:
[----:B------:R-:W-:Y:S05]  /*275f0*/  BSYNC.RECONVERGENT B7 ;  /* 0x0000000000077941 */ /* 0x000fea0003800200 */
.L_x_971:
        /* <DEDUP_REMOVED lines=25> */
.L_x_975:
[----:B------:R-:W-:Y:S01]  /*27790*/  IMAD.MOV.U32 R8, RZ, RZ, R36 ;  /* 0x000000ffff087224 */ /* 0x000fe200078e0024 */
[----:B------:R-:W-:-:S07]  /*277a0*/  MOV R52, 0x277c0 ;  /* 0x000277c000347802 */ /* 0x000fce0000000f00 */
[----:B------:R-:W-:Y:S05]  /*277b0*/  CALL.REL.NOINC `($__internal_0_$__cuda_sm20_rem_u64) ;  /* 0x000000ec00f07944 */ /* 0x000fea0003c00000 */
[----:B------:R-:W-:-:S07]  /*277c0*/  MOV R8, R56 ;  /* 0x0000003800087202 */ /* 0x000fce0000000f00 */
.L_x_976:
[----:B------:R-:W-:Y:S05]  /*277d0*/  BSYNC.RECONVERGENT B7 ;  /* 0x0000000000077941 */ /* 0x000fea0003800200 */
.L_x_974:
        /* <DEDUP_REMOVED lines=25> */
.L_x_978:
[----:B------:R-:W-:Y:S02]  /*27970*/  MOV R8, R36 ;  /* 0x0000002400087202 */ /* 0x000fe40000000f00 */
[----:B------:R-:W-:-:S07]  /*27980*/  MOV R52, 0x279a0 ;  /* 0x000279a000347802 */ /* 0x000fce0000000f00 */
[----:B------:R-:W-:Y:S05]  /*27990*/  CALL.REL.NOINC `($__internal_0_$__cuda_sm20_rem_u64) ;  /* 0x000000ec00787944 */ /* 0x000fea0003c00000 */
[----:B------:R-:W-:-:S07]  /*279a0*/  IMAD.MOV.U32 R8, RZ, RZ, R56 ;  /* 0x000000ffff087224 */ /* 0x000fce00078e0038 */
.L_x_979:
[----:B------:R-:W-:Y:S05]  /*279b0*/  BSYNC.RECONVERGENT B7 ;  /* 0x0000000000077941 */ /* 0x000fea0003800200 */
.L_x_977:
        /* <DEDUP_REMOVED lines=25> */
.L_x_981:
[----:B------:R-:W-:Y:S01]  /*27b50*/  IMAD.MOV.U32 R8, RZ, RZ, R36 ;  /* 0x000000ffff087224 */ /* 0x000fe200078e0024 */
[----:B------:R-:W-:-:S07]  /*27b60*/  MOV R52, 0x27b80 ;  /* 0x00027b8000347802 */ /* 0x000fce0000000f00 */
[----:B------:R-:W-:Y:S05]  /*27b70*/  CALL.REL.NOINC `($__internal_0_$__cuda_sm20_rem_u64) ;  /* 0x000000ec00007944 */ /* 0x000fea0003c00000 */
[----:B------:R-:W-:-:S07]  /*27b80*/  IMAD.MOV.U32 R8, RZ, RZ, R56 ;  /* 0x000000ffff087224 */ /* 0x000fce00078e0038 */
.L_x_982:
[----:B------:R-:W-:Y:S05]  /*27b90*/  BSYNC.RECONVERGENT B7 ;  /* 0x0000000000077941 */ /* 0x000fea0003800200 */
.L_x_980:
        /* <DEDUP_REMOVED lines=25> */
.L_x_984:
[----:B------:R-:W-:Y:S01]  /*27d30*/  IMAD.MOV.U32 R8, RZ, RZ, R36 ;  /* 0x000000ffff087224 */ /* 0x000fe200078e0024 */
[----:B------:R-:W-:-:S07]  /*27d40*/  MOV R52, 0x27d60 ;  /* 0x00027d6000347802 */ /* 0x000fce0000000f00 */
[----:B------:R-:W-:Y:S05]  /*27d50*/  CALL.REL.NOINC `($__internal_0_$__cuda_sm20_rem_u64) ;  /* 0x000000e800887944 */ /* 0x000fea0003c00000 */
[----:B------:R-:W-:-:S07]  /*27d60*/  MOV R8, R56 ;  /* 0x0000003800087202 */ /* 0x000fce0000000f00 */
.L_x_985:
[----:B------:R-:W-:Y:S05]  /*27d70*/  BSYNC.RECONVERGENT B7 ;  /* 0x0000000000077941 */ /* 0x000fea0003800200 */
.L_x_983:
        /* <DEDUP_REMOVED lines=25> */
.L_x_987:
[----:B------:R-:W-:Y:S02]  /*27f10*/  MOV R8, R36 ;  /* 0x0000002400087202 */ /* 0x000fe40000000f00 */
[----:B------:R-:W-:-:S07]  /*27f20*/  MOV R52, 0x27f40 ;  /* 0x00027f4000347802 */ /* 0x000fce0000000f00 */
[----:B------:R-:W-:Y:S05]  /*27f30*/  CALL.REL.NOINC `($__internal_0_$__cuda_sm20_rem_u64) ;  /* 0x000000e800107944 */ /* 0x000fea0003c00000 */
[----:B------:R-:W-:-:S07]  /*27f40*/  IMAD.MOV.U32 R8, RZ, RZ, R56 ;  /* 0x000000ffff087224 */ /* 0x000fce00078e0038 */
.L_x_988:
[----:B------:R-:W-:Y:S05]  /*27f50*/  BSYNC.RECONVERGENT B7 ;  /* 0x0000000000077941 */ /* 0x000fea0003800200 */
.L_x_986:
        /* <DEDUP_REMOVED lines=25> */
.L_x_990:
[----:B------:R-:W-:Y:S01]  /*280f0*/  IMAD.MOV.U32 R8, RZ, RZ, R36 ;  /* 0x000000ffff087224 */ /* 0x000fe200078e0024 */
[----:B------:R-:W-:-:S07]  /*28100*/  MOV R52, 0x28120 ;  /* 0x0002812000347802 */ /* 0x000fce0000000f00 */
[----:B------:R-:W-:Y:S05]  /*28110*/  CALL.REL.NOINC `($__internal_0_$__cuda_sm20_rem_u64) ;  /* 0x000000e400987944 */ /* 0x000fea0003c00000 */
[----:B------:R-:W-:-:S07]  /*28120*/  IMAD.MOV.U32 R8, RZ, RZ, R56 ;  /* 0x000000ffff087224 */ /* 0x000fce00078e0038 */
.L_x_991:
[----:B------:R-:W-:Y:S05]  /*28130*/  BSYNC.RECONVERGENT B7 ;  /* 0x0000000000077941 */ /* 0x000fea0003800200 */
.L_x_989:
        /* <DEDUP_REMOVED lines=25> */
.L_x_993:
[----:B------:R-:W-:Y:S01]  /*282d0*/  IMAD.MOV.U32 R8, RZ, RZ, R36 ;  /* 0x000000ffff087224 */ /* 0x000fe200078e0024 */
[----:B------:R-:W-:-:S07]  /*282e0*/  MOV R52, 0x28300 ;  /* 0x0002830000347802 */ /* 0x000fce0000000f00 */
[----:B------:R-:W-:Y:S05]  /*282f0*/  CALL.REL.NOINC `($__internal_0_$__cuda_sm20_rem_u64) ;  /* 0x000000e400207944 */ /* 0x000fea0003c00000 */
[----:B------:R-:W-:-:S07]  /*28300*/  MOV R8, R56 ;  /* 0x0000003800087202 */ /* 0x000fce0000000f00 */
.L_x_994:
[----:B------:R-:W-:Y:S05]  /*28310*/  BSYNC.RECONVERGENT B7 ;  /* 0x0000000000077941 */ /* 0x000fea0003800200 */
.L_x_992:
        /* <DEDUP_REMOVED lines=25> */
.L_x_996:
[----:B------:R-:W-:Y:S02]  /*284b0*/  MOV R8, R36 ;  /* 0x0000002400087202 */ /* 0x000fe40000000f00 */
[----:B------:R-:W-:-:S07]  /*284c0*/  MOV R52, 0x284e0 ;  /* 0x000284e000347802 */ /* 0x000fce0000000f00 */
[----:B------:R-:W-:Y:S05]  /*284d0*/  CALL.REL.NOINC `($__internal_0_$__cuda_sm20_rem_u64) ;  /* 0x000000e000a87944 */ /* 0x000fea0003c00000 */
[----:B------:R-:W-:-:S07]  /*284e0*/  IMAD.MOV.U32 R8, RZ, RZ, R56 ;  /* 0x000000ffff087224 */ /* 0x000fce00078e0038 */
.L_x_997:
[----:B------:R-:W-:Y:S05]  /*284f0*/  BSYNC.RECONVERGENT B7 ;  /* 0x0000000000077941 */ /* 0x000fea0003800200 */
.L_x_995:
        /* <DEDUP_REMOVED lines=25> */
.L_x_999:
[----:B------:R-:W-:Y:S01]  /*28690*/  IMAD.MOV.U32 R8, RZ, RZ, R36 ;  /* 0x000000ffff087224 */ /* 0x000fe200078e0024 */
[----:B------:R-:W-:-:S07]  /*286a0*/  MOV R52, 0x286c0 ;  /* 0x000286c000347802 */ /* 0x000fce0000000f00 */
[----:B------:R-:W-:Y:S05]  /*286b0*/  CALL.REL.NOINC `($__internal_0_$__cuda_sm20_rem_u64) ;  /* 0x000000e000307944 */ /* 0x000fea0003c00000 */
[----:B------:R-:W-:-:S07]  /*286c0*/  IMAD.MOV.U32 R8, RZ, RZ, R56 ;  /* 0x000000ffff087224 */ /* 0x000fce00078e0038 */
.L_x_1000:
[----:B------:R-:W-:Y:S05]  /*286d0*/  BSYNC.RECONVERGENT B7 ;  /* 0x0000000000077941 */ /* 0x000fea0003800200 */
.L_x_998:
        /* <DEDUP_REMOVED lines=25> */
.L_x_1002:
[----:B------:R-:W-:Y:S01]  /*28870*/  IMAD.MOV.U32 R8, RZ, RZ, R36 ;  /* 0x000000ffff087224 */ /* 0x000fe200078e0024 */
[----:B------:R-:W-:-:S07]  /*28880*/  MOV R52, 0x288a0 ;  /* 0x000288a000347802 */ /* 0x000fce0000000f00 */
[----:B------:R-:W-:Y:S05]  /*28890*/  CALL.REL.NOINC `($__internal_0_$__cuda_sm20_rem_u64) ;  /* 0x000000dc00b87944 */ /* 0x000fea0003c00000 */
[----:B------:R-:W-:-:S07]  /*288a0*/  MOV R8, R56 ;  /* 0x0000003800087202 */ /* 0x000fce0000000f00 */
.L_x_1003:
[----:B------:R-:W-:Y:S05]  /*288b0*/  BSYNC.RECONVERGENT B7 ;  /* 0x0000000000077941 */ /* 0x000fea0003800200 */
.L_x_1001:
        /* <DEDUP_REMOVED lines=25> */
.L_x_1005:
[----:B------:R-:W-:Y:S02]  /*28a50*/  MOV R8, R36 ;  /* 0x0000002400087202 */ /* 0x000fe40000000f00 */
[----:B------:R-:W-:-:S07]  /*28a60*/  MOV R52, 0x28a80 ;  /* 0x00028a8000347802 */ /* 0x000fce0000000f00 */
[----:B------:R-:W-:Y:S05]  /*28a70*/  CALL.REL.NOINC `($__internal_0_$__cuda_sm20_rem_u64) ;  /* 0x000000dc00407944 */ /* 0x000fea0003c00000 */
[----:B------:R-:W-:-:S07]  /*28a80*/  IMAD.MOV.U32 R8, RZ, RZ, R56 ;  /* 0x000000ffff087224 */ /* 0x000fce00078e0038 */
.L_x_1006:
[----:B------:R-:W-:Y:S05]  /*28a90*/  BSYNC.RECONVERGENT B7 ;  /* 0x0000000000077941 */ /* 0x000fea0003800200 */
.L_x_1004:
        /* <DEDUP_REMOVED lines=25> */
.L_x_1008:
[----:B------:R-:W-:Y:S01]  /*28c30*/  IMAD.MOV.U32 R8, RZ, RZ, R36 ;  /* 0x000000ffff087224 */ /* 0x000fe200078e0024 */
[----:B------:R-:W-:-:S07]  /*28c40*/  MOV R52, 0x28c60 ;  /* 0x00028c6000347802 */ /* 0x000fce0000000f00 */
[----:B------:R-:W-:Y:S05]  /*28c50*/  CALL.REL.NOINC `($__internal_0_$__cuda_sm20_rem_u64) ;  /* 0x000000d800c87944 */ /* 0x000fea0003c00000 */
[----:B------:R-:W-:-:S07]  /*28c60*/  IMAD.MOV.U32 R8, RZ, RZ, R56 ;  /* 0x000000ffff087224 */ /* 0x000fce00078e0038 */
.L_x_1009:
[----:B------:R-:W-:Y:S05]  /*28c70*/  BSYNC.RECONVERGENT B7 ;  /* 0x0000000000077941 */ /* 0x000fea0003800200 */
.L_x_1007:
        /* <DEDUP_REMOVED lines=25> */
.L_x_1011:
[----:B------:R-:W-:Y:S01]  /*28e10*/  IMAD.MOV.U32 R8, RZ, RZ, R36 ;  /* 0x000000ffff087224 */ /* 0x000fe200078e0024 */
[----:B------:R-:W-:-:S07]  /*28e20*/  MOV R52, 0x28e40 ;  /* 0x00028e4000347802 */ /* 0x000fce0000000f00 */
[----:B------:R-:W-:Y:S05]  /*28e30*/  CALL.REL.NOINC `($__internal_0_$__cuda_sm20_rem_u64) ;  /* 0x000000d800507944 */ /* 0x000fea0003c00000 */
[----:B------:R-:W-:-:S07]  /*28e40*/  MOV R8, R56 ;  /* 0x0000003800087202 */ /* 0x000fce0000000f00 */
.L_x_1012:
[----:B------:R-:W-:Y:S05]  /*28e50*/  BSYNC.RECONVERGENT B7 ;  /* 0x0000000000077941 */ /* 0x000fea0003800200 */
.L_x_1010:
        /* <DEDUP_REMOVED lines=25> */
.L_x_1014:
[----:B------:R-:W-:Y:S02]  /*28ff0*/  MOV R8, R36 ;  /* 0x0000002400087202 */ /* 0x000fe40000000f00 */
[----:B------:R-:W-:-:S07]  /*29000*/  MOV R52, 0x29020 ;  /* 0x0002902000347802 */ /* 0x000fce0000000f00 */
[----:B------:R-:W-:Y:S05]  /*29010*/  CALL.REL.NOINC `($__internal_0_$__cuda_sm20_rem_u64) ;  /* 0x000000d400d87944 */ /* 0x000fea0003c00000 */
[----:B------:R-:W-:-:S07]  /*29020*/  IMAD.MOV.U32 R8, RZ, RZ, R56 ;  /* 0x000000ffff087224 */ /* 0x000fce00078e0038 */
.L_x_1015:
[----:B------:R-:W-:Y:S05]  /*29030*/  BSYNC.RECONVERGENT B7 ;  /* 0x0000000000077941 */ /* 0x000fea0003800200 */
.L_x_1013:
        /* <DEDUP_REMOVED lines=25> */
.L_x_1017:
[----:B------:R-:W-:Y:S01]  /*291d0*/  IMAD.MOV.U32 R8, RZ, RZ, R36 ;  /* 0x000000ffff087224 */ /* 0x000fe200078e0024 */
[----:B------:R-:W-:-:S07]  /*291e0*/  MOV R52, 0x29200 ;  /* 0x0002920000347802 */ /* 0x000fce0000000f00 */
[----:B------:R-:W-:Y:S05]  /*291f0*/  CALL.REL.NOINC `($__internal_0_$__cuda_sm20_rem_u64) ;  /* 0x000000d400607944 */ /* 0x000fea0003c00000 */
[----:B------:R-:W-:-:S07]  /*29200*/  IMAD.MOV.U32 R8, RZ, RZ, R56 ;  /* 0x000000ffff087224 */ /* 0x000fce00078e0038 */
.L_x_1018:
[----:B------:R-:W-:Y:S05]  /*29210*/  BSYNC.RECONVERGENT B7 ;  /* 0x0000000000077941 */ /* 0x000fea0003800200 */
.L_x_1016:
        /* <DEDUP_REMOVED lines=25> */
.L_x_1020:
[----:B------:R-:W-:Y:S01]  /*293b0*/  IMAD.MOV.U32 R8, RZ, RZ, R36 ;  /* 0x000000ffff087224 */ /* 0x000fe200078e0024 */
[----:B------:R-:W-:-:S07]  /*293c0*/  MOV R52, 0x293e0 ;  /* 0x000293e000347802 */ /* 0x000fce0000000f00 */
[----:B------:R-:W-:Y:S05]  /*293d0*/  CALL.REL.NOINC `($__internal_0_$__cuda_sm20_rem_u64) ;  /* 0x000000d000e87944 */ /* 0x000fea0003c00000 */
[----:B------:R-:W-:-:S07]  /*293e0*/  MOV R8, R56 ;  /* 0x0000003800087202 */ /* 0x000fce0000000f00 */
.L_x_1021:
[----:B------:R-:W-:Y:S05]  /*293f0*/  BSYNC.RECONVERGENT B7 ;  /* 0x0000000000077941 */ /* 0x000fea0003800200 */
.L_x_1019:
        /* <DEDUP_REMOVED lines=25> */
.L_x_1023:
[----:B------:R-:W-:Y:S02]  /*29590*/  MOV R8, R36 ;  /* 0x0000002400087202 */ /* 0x000fe40000000f00 */
[----:B------:R-:W-:-:S07]  /*295a0*/  MOV R52, 0x295c0 ;  /* 0x000295c000347802 */ /* 0x000fce0000000f00 */
[----:B------:R-:W-:Y:S05]  /*295b0*/  CALL.REL.NOINC `($__internal_0_$__cuda_sm20_rem_u64) ;  /* 0x000000d000707944 */ /* 0x000fea0003c00000 */
[----:B------:R-:W-:-:S07]  /*295c0*/  IMAD.MOV.U32 R8, RZ, RZ, R56 ;  /* 0x000000ffff087224 */ /* 0x000fce00078e0038 */
.L_x_1024:
[----:B------:R-:W-:Y:S05]  /*295d0*/  BSYNC.RECONVERGENT B7 ;  /* 0x0000000000077941 */ /* 0x000fea0003800200 */
.L_x_1022:
        /* <DEDUP_REMOVED lines=25> */
.L_x_1026:
[----:B------:R-:W-:Y:S01]  /*29770*/  IMAD.MOV.U32 R8, RZ, RZ, R36 ;  /* 0x000000ffff087224 */ /* 0x000fe200078e0024 */
[----:B------:R-:W-:-:S07]  /*29780*/  MOV R52, 0x297a0 ;  /* 0x000297a000347802 */ /* 0x000fce0000000f00 */
[----:B------:R-:W-:Y:S05]  /*29790*/  CALL.REL.NOINC `($__internal_0_$__cuda_sm20_rem_u64) ;  /* 0x000000cc00f87944 */ /* 0x000fea0003c00000 */
[----:B------:R-:W-:-:S07]  /*297a0*/  IMAD.MOV.U32 R8, RZ, RZ, R56 ;  /* 0x000000ffff087224 */ /* 0x000fce00078e0038 */
.L_x_1027:
[----:B------:R-:W-:Y:S05]  /*297b0*/  BSYNC.RECONVERGENT B7 ;  /* 0x0000000000077941 */ /* 0x000fea0003800200 */
.L_x_1025:
        /* <DEDUP_REMOVED lines=25> */
.L_x_1029:
[----:B------:R-:W-:Y:S01]  /*29950*/  IMAD.MOV.U32 R8, RZ, RZ, R36 ;  /* 0x000000ffff087224 */ /* 0x000fe200078e0024 */
[----:B------:R-:W-:-:S07]  /*29960*/  MOV R52, 0x29980 ;  /* 0x0002998000347802 */ /* 0x000fce0000000f00 */
[----:B------:R-:W-:Y:S05]  /*29970*/  CALL.REL.NOINC `($__internal_0_$__cuda_sm20_rem_u64) ;  /* 0x000000cc00807944 */ /* 0x000fea0003c00000 */
[----:B------:R-:W-:-:S07]  /*29980*/  MOV R8, R56 ;  /* 0x0000003800087202 */ /* 0x000fce0000000f00 */
.L_x_1030:
[----:B------:R-:W-:Y:S05]  /*29990*/  BSYNC.RECONVERGENT B7 ;  /* 0x0000000000077941 */ /* 0x000fea0003800200 */
.L_x_1028:
        /* <DEDUP_REMOVED lines=25> */
.L_x_1032:
[----:B------:R-:W-:Y:S02]  /*29b30*/  MOV R8, R36 ;  /* 0x0000002400087202 */ /* 0x000fe40000000f00 */
[----:B------:R-:W-:-:S07]  /*29b40*/  MOV R52, 0x29b60 ;  /* 0x00029b6000347802 */ /* 0x000fce0000000f00 */
[----:B------:R-:W-:Y:S05]  /*29b50*/  CALL.REL.NOINC `($__internal_0_$__cuda_sm20_rem_u64) ;  /* 0x000000cc00087944 */ /* 0x000fea0003c00000 */
[----:B------:R-:W-:-:S07]  /*29b60*/  IMAD.MOV.U32 R8, RZ, RZ, R56 ;  /* 0x000000ffff087224 */ /* 0x000fce00078e0038 */
.L_x_1033:
[----:B------:R-:W-:Y:S05]  /*29b70*/  BSYNC.RECONVERGENT B7 ;  /* 0x0000000000077941 */ /* 0x000fea0003800200 */
.L_x_1031:
        /* <DEDUP_REMOVED lines=25> */
.L_x_1035:
[----:B------:R-:W-:Y:S01]  /*29d10*/  IMAD.MOV.U32 R8, RZ, RZ, R36 ;  /* 0x000000ffff087224 */ /* 0x000fe200078e0024 */
[----:B------:R-:W-:-:S07]  /*29d20*/  MOV R52, 0x29d40 ;  /* 0x00029d4000347802 */ /* 0x000fce0000000f00 */
[----:B------:R-:W-:Y:S05]  /*29d30*/  CALL.REL.NOINC `($__internal_0_$__cuda_sm20_rem_u64) ;  /* 0x000000c800907944 */ /* 0x000fea0003c00000 */
[----:B------:R-:W-:-:S07]  /*29d40*/  IMAD.MOV.U32 R8, RZ, RZ, R56 ;  /* 0x000000ffff087224 */ /* 0x000fce00078e0038 */
.L_x_1036:
[----:B------:R-:W-:Y:S05]  /*29d50*/  BSYNC.RECONVERGENT B7 ;  /* 0x0000000000077941 */ /* 0x000fea0003800200 */
.L_x_1034:
        /* <DEDUP_REMOVED lines=25> */
.L_x_1038:
[----:B------:R-:W-:Y:S01]  /*29ef0*/  IMAD.MOV.U32 R8, RZ, RZ, R36 ;  /* 0x000000ffff087224 */ /* 0x000fe200078e0024 */
[----:B------:R-:W-:-:S07]  /*29f00*/  MOV R52, 0x29f20 ;  /* 0x00029f2000347802 */ /* 0x000fce0000000f00 */
[----:B------:R-:W-:Y:S05]  /*29f10*/  CALL.REL.NOINC `($__internal_0_$__cuda_sm20_rem_u64) ;  /* 0x000000c800187944 */ /* 0x000fea0003c00000 */
[----:B------:R-:W-:-:S07]  /*29f20*/  MOV R8, R56 ;  /* 0x0000003800087202 */ /* 0x000fce0000000f00 */
.L_x_1039:
[----:B------:R-:W-:Y:S05]  /*29f30*/  BSYNC.RECONVERGENT B7 ;  /* 0x0000000000077941 */ /* 0x000fea0003800200 */
.L_x_1037:
        /* <DEDUP_REMOVED lines=25> */
.L_x_1041:
[----:B------:R-:W-:Y:S02]  /*2a0d0*/  MOV R8, R36 ;  /* 0x0000002400087202 */ /* 0x000fe40000000f00 */
[----:B------:R-:W-:-:S07]  /*2a0e0*/  MOV R52, 0x2a100 ;  /* 0x0002a10000347802 */ /* 0x000fce0000000f00 */
[----:B------:R-:W-:Y:S05]  /*2a0f0*/  CALL.REL.NOINC `($__internal_0_$__cuda_sm20_rem_u64) ;  /* 0x000000c400a07944 */ /* 0x000fea0003c00000 */
[----:B------:R-:W-:-:S07]  /*2a100*/  IMAD.MOV.U32 R8, RZ, RZ, R56 ;  /* 0x000000ffff087224 */ /* 0x000fce00078e0038 */
.L_x_1042:
[----:B------:R-:W-:Y:S05]  /*2a110*/  BSYNC.RECONVERGENT B7 ;  /* 0x0000000000077941 */ /* 0x000fea0003800200 */
.L_x_1040:
        /* <DEDUP_REMOVED lines=25> */
.L_x_1044:
[----:B------:R-:W-:Y:S01]  /*2a2b0*/  IMAD.MOV.U32 R8, RZ, RZ, R36 ;  /* 0x000000ffff087224 */ /* 0x000fe200078e0024 */
[----:B------:R-:W-:-:S07]  /*2a2c0*/  MOV R52, 0x2a2e0 ;  /* 0x0002a2e000347802 */ /* 0x000fce0000000f00 */
[----:B------:R-:W-:Y:S05]  /*2a2d0*/  CALL.REL.NOINC `($__internal_0_$__cuda_sm20_rem_u64) ;  /* 0x000000c400287944 */ /* 0x000fea0003c00000 */
[----:B------:R-:W-:-:S07]  /*2a2e0*/  IMAD.MOV.U32 R8, RZ, RZ, R56 ;  /* 0x000000ffff087224 */ /* 0x000fce00078e0038 */
.L_x_1045:
[----:B------:R-:W-:Y:S05]  /*2a2f0*/  BSYNC.RECONVERGENT B7 ;  /* 0x0000000000077941 */ /* 0x000fea0003800200 */
.L_x_1043:
        /* <DEDUP_REMOVED lines=25> */
.L_x_1047:
[----:B------:R-:W-:Y:S01]  /*2a490*/  IMAD.MOV.U32 R8, RZ, RZ, R36 ;  /* 0x000000ffff087224 */ /* 0x000fe200078e0024 */
[----:B------:R-:W-:-:S07]  /*2a4a0*/  MOV R52, 0x2a4c0 ;  /* 0x0002a4c000347802 */ /* 0x000fce0000000f00 */
[----:B------:R-:W-:Y:S05]  /*2a4b0*/  CALL.REL.NOINC `($__internal_0_$__cuda_sm20_rem_u64) ;  /* 0x000000c000b07944 */ /* 0x000fea0003c00000 */
[----:B------:R-:W-:-:S07]  /*2a4c0*/  MOV R8, R56 ;  /* 0x0000003800087202 */ /* 0x000fce0000000f00 */
.L_x_1048:
[----:B------:R-:W-:Y:S05]  /*2a4d0*/  BSYNC.RECONVERGENT B7 ;  /* 0x0000000000077941 */ /* 0x000fea0003800200 */
.L_x_1046:
        /* <DEDUP_REMOVED lines=25> */
.L_x_1050:
[----:B------:R-:W-:Y:S02]  /*2a670*/  MOV R8, R36 ;  /* 0x0000002400087202 */ /* 0x000fe40000000f00 */
[----:B------:R-:W-:-:S07]  /*2a680*/  MOV R52, 0x2a6a0 ;  /* 0x0002a6a000347802 */ /* 0x000fce0000000f00 */
[----:B------:R-:W-:Y:S05]  /*2a690*/  CALL.REL.NOINC `($__internal_0_$__cuda_sm20_rem_u64) ;  /* 0x000000c000387944 */ /* 0x000fea0003c00000 */
[----:B------:R-:W-:-:S07]  /*2a6a0*/  IMAD.MOV.U32 R8, RZ, RZ, R56 ;  /* 0x000000ffff087224 */ /* 0x000fce00078e0038 */
.L_x_1051:
[----:B------:R-:W-:Y:S05]  /*2a6b0*/  BSYNC.RECONVERGENT B7 ;  /* 0x0000000000077941 */ /* 0x000fea0003800200 */
.L_x_1049:
        /* <DEDUP_REMOVED lines=25> */
.L_x_1053:
[----:B------:R-:W-:Y:S01]  /*2a850*/  IMAD.MOV.U32 R8, RZ, RZ, R36 ;  /* 0x000000ffff087224 */ /* 0x000fe200078e0024 */
[----:B------:R-:W-:-:S07]  /*2a860*/  MOV R52, 0x2a880 ;  /* 0x0002a88000347802 */ /* 0x000fce0000000f00 */
[----:B------:R-:W-:Y:S05]  /*2a870*/  CALL.REL.NOINC `($__internal_0_$__cuda_sm20_rem_u64) ;  /* 0x000000bc00c07944 */ /* 0x000fea0003c00000 */
[----:B------:R-:W-:-:S07]  /*2a880*/  IMAD.MOV.U32 R8, RZ, RZ, R56 ;  /* 0x000000ffff087224 */ /* 0x000fce00078e0038 */
.L_x_1054:
[----:B------:R-:W-:Y:S05]  /*2a890*/  BSYNC.RECONVERGENT B7 ;  /* 0x0000000000077941 */ /* 0x000fea0003800200 */
.L_x_1052:
        /* <DEDUP_REMOVED lines=25> */
.L_x_1056:
[----:B------:R-:W-:Y:S01]  /*2aa30*/  IMAD.MOV.U32 R8, RZ, RZ, R36 ;  /* 0x000000ffff087224 */ /* 0x000fe200078e0024 */
[----:B------:R-:W-:-:S07]  /*2aa40*/  MOV R52, 0x2aa60 ;  /* 0x0002aa6000347802 */ /* 0x000fce0000000f00 */
[----:B------:R-:W-:Y:S05]  /*2aa50*/  CALL.REL.NOINC `($__internal_0_$__cuda_sm20_rem_u64) ;  /* 0x000000bc00487944 */ /* 0x000fea0003c00000 */
[----:B------:R-:W-:-:S07]  /*2aa60*/  MOV R8, R56 ;  /* 0x0000003800087202 */ /* 0x000fce0000000f00 */
.L_x_1057:
[----:B------:R-:W-:Y:S05]  /*2aa70*/  BSYNC.RECONVERGENT B7 ;  /* 0x0000000000077941 */ /* 0x000fea0003800200 */
.L_x_1055:
        /* <DEDUP_REMOVED lines=25> */
.L_x_1059:
[----:B------:R-:W-:Y:S02]  /*2ac10*/  MOV R8, R36 ;  /* 0x0000002400087202 */ /* 0x000fe40000000f00 */
[----:B------:R-:W-:-:S07]  /*2ac20*/  MOV R52, 0x2ac40 ;  /* 0x0002ac4000347802 */ /* 0x000fce0000000f00 */
[----:B------:R-:W-:Y:S05]  /*2ac30*/  CALL.REL.NOINC `($__internal_0_$__cuda_sm20_rem_u64) ;  /* 0x000000b800d07944 */ /* 0x000fea0003c00000 */
[----:B------:R-:W-:-:S07]  /*2ac40*/  IMAD.MOV.U32 R8, RZ, RZ, R56 ;  /* 0x000000ffff087224 */ /* 0x000fce00078e0038 */
.L_x_1060:
[----:B------:R-:W-:Y:S05]  /*2ac50*/  BSYNC.RECONVERGENT B7 ;  /* 0x0000000000077941 */ /* 0x000fea0003800200 */
.L_x_1058:
        /* <DEDUP_REMOVED lines=25> */
.L_x_1062:
[----:B------:R-:W-:Y:S01]  /*2adf0*/  IMAD.MOV.U32 R8, RZ, RZ, R36 ;  /* 0x000000ffff087224 */ /* 0x000fe200078e0024 */
[----:B------:R-:W-:-:S07]  /*2ae00*/  MOV R52, 0x2ae20 ;  /* 0x0002ae2000347802 */ /* 0x000fce0000000f00 */
[----:B------:R-:W-:Y:S05]  /*2ae10*/  CALL.REL.NOINC `($__internal_0_$__cuda_sm20_rem_u64) ;  /* 0x000000b800587944 */ /* 0x000fea0003c00000 */
[----:B------:R-:W-:-:S07]  /*2ae20*/  IMAD.MOV.U32 R8, RZ, RZ, R56 ;  /* 0x000000ffff087224 */ /* 0x000fce00078e0038 */
.L_x_1063:
[----:B------:R-:W-:Y:S05]  /*2ae30*/  BSYNC.RECONVERGENT B7 ;  /* 0x0000000000077941 */ /* 0x000fea0003800200 */
.L_x_1061:
        /* <DEDUP_REMOVED lines=25> */
.L_x_1065:
[----:B------:R-:W-:Y:S01]  /*2afd0*/  IMAD.MOV.U32 R8, RZ, RZ, R36 ;  /* 0x000000ffff087224 */ /* 0x000fe200078e0024 */
[----:B------:R-:W-:-:S07]  /*2afe0*/  MOV R52, 0x2b000 ;  /* 0x0002b00000347802 */ /* 0x000fce0000000f00 */
[----:B------:R-:W-:Y:S05]  /*2aff0*/  CALL.REL.NOINC `($__internal_0_$__cuda_sm20_rem_u64) ;  /* 0x000000b400e07944 */ /* 0x000fea0003c00000 */
[----:B------:R-:W-:-:S07]  /*2b000*/  MOV R8, R56 ;  /* 0x0000003800087202 */ /* 0x000fce0000000f00 */
.L_x_1066:
[----:B------:R-:W-:Y:S05]  /*2b010*/  BSYNC.RECONVERGENT B7 ;  /* 0x0000000000077941 */ /* 0x000fea0003800200 */
.L_x_1064:
        /* <DEDUP_REMOVED lines=25> */
.L_x_1068:
[----:B------:R-:W-:Y:S02]  /*2b1b0*/  MOV R8, R36 ;  /* 0x0000002400087202 */ /* 0x000fe40000000f00 */
[----:B------:R-:W-:-:S07]  /*2b1c0*/  MOV R52, 0x2b1e0 ;  /* 0x0002b1e000347802 */ /* 0x000fce0000000f00 */
[----:B------:R-:W-:Y:S05]  /*2b1d0*/  CALL.REL.NOINC `($__internal_0_$__cuda_sm20_rem_u64) ;  /* 0x000000b400687944 */ /* 0x000fea0003c00000 */
[----:B------:R-:W-:-:S07]  /*2b1e0*/  IMAD.MOV.U32 R8, RZ, RZ, R56 ;  /* 0x000000ffff087224 */ /* 0x000fce00078e0038 */
.L_x_1069:
[----:B------:R-:W-:Y:S05]  /*2b1f0*/  BSYNC.RECONVERGENT B7 ;  /* 0x0000000000077941 */ /* 0x000fea0003800200 */
.L_x_1067:
        /* <DEDUP_REMOVED lines=25> */
.L_x_1071:
[----:B------:R-:W-:Y:S01]  /*2b390*/  IMAD.MOV.U32 R8, RZ, RZ, R36 ;  /* 0x000000ffff087224 */ /* 0x000fe200078e0024 */
[----:B------:R-:W-:-:S07]  /*2b3a0*/  MOV R52, 0x2b3c0 ;  /* 0x0002b3c000347802 */ /* 0x000fce0000000f00 */
[----:B------:R-:W-:Y:S05]  /*2b3b0*/  CALL.REL.NOINC `($__internal_0_$__cuda_sm20_rem_u64) ;  /* 0x000000b000f07944 */ /* 0x000fea0003c00000 */
[----:B------:R-:W-:-:S07]  /*2b3c0*/  IMAD.MOV.U32 R8, RZ, RZ, R56 ;  /* 0x000000ffff087224 */ /* 0x000fce00078e0038 */
.L_x_1072:
[----:B------:R-:W-:Y:S05]  /*2b3d0*/  BSYNC.RECONVERGENT B7 ;  /* 0x0000000000077941 */ /* 0x000fea0003800200 */
.L_x_1070:
        /* <DEDUP_REMOVED lines=25> */
.L_x_1074:
[----:B------:R-:W-:Y:S01]  /*2b570*/  IMAD.MOV.U32 R8, RZ, RZ, R36 ;  /* 0x000000ffff087224 */ /* 0x000fe200078e0024 */
[----:B------:R-:W-:-:S07]  /*2b580*/  MOV R52, 0x2b5a0 ;  /* 0x0002b5a000347802 */ /* 0x000fce0000000f00 */
[----:B------:R-:W-:Y:S05]  /*2b590*/  CALL.REL.NOINC `($__internal_0_$__cuda_sm20_rem_u64) ;  /* 0x000000b000787944 */ /* 0x000fea0003c00000 */
[----:B------:R-:W-:-:S07]  /*2b5a0*/  MOV R8, R56 ;  /* 0x0000003800087202 */ /* 0x000fce0000000f00 */
.L_x_1075:
[----:B------:R-:W-:Y:S05]  /*2b5b0*/  BSYNC.RECONVERGENT B7 ;  /* 0x0000000000077941 */ /* 0x000fea0003800200 */
.L_x_1073:
        /* <DEDUP_REMOVED lines=25> */
.L_x_1077:
[----:B------:R-:W-:Y:S02]  /*2b750*/  MOV R8, R36 ;  /* 0x0000002400087202 */ /* 0x000fe40000000f00 */
[----:B------:R-:W-:-:S07]  /*2b760*/  MOV R52, 0x2b780 ;  /* 0x0002b78000347802 */ /* 0x000fce0000000f00 */
[----:B------:R-:W-:Y:S05]  /*2b770*/  CALL.REL.NOINC `($__internal_0_$__cuda_sm20_rem_u64) ;  /* 0x000000b000007944 */ /* 0x000fea0003c00000 */
[----:B------:R-:W-:-:S07]  /*2b780*/  IMAD.MOV.U32 R8, RZ, RZ, R56 ;  /* 0x000000ffff087224 */ /* 0x000fce00078e0038 */
.L_x_1078:
[----:B------:R-:W-:Y:S05]  /*2b790*/  BSYNC.RECONVERGENT B7 ;  /* 0x0000000000077941 */ /* 0x000fea0003800200 */
.L_x_1076:
        /* <DEDUP_REMOVED lines=25> */
.L_x_1080:
[----:B------:R-:W-:Y:S01]  /*2b930*/  IMAD.MOV.U32 R8, RZ, RZ, R36 ;  /* 0x000000ffff087224 */ /* 0x000fe200078e0024 */
[----:B------:R-:W-:-:S07]  /*2b940*/  MOV R52, 0x2b960 ;  /* 0x0002b96000347802 */ /* 0x000fce0000000f00 */
[----:B------:R-:W-:Y:S05]  /*2b950*/  CALL.REL.NOINC `($__internal_0_$__cuda_sm20_rem_u64) ;  /* 0x000000ac00887944 */ /* 0x000fea0003c00000 */
[----:B------:R-:W-:-:S07]  /*2b960*/  IMAD.MOV.U32 R8, RZ, RZ, R56 ;  /* 0x000000ffff087224 */ /* 0x000fce00078e0038 */
.L_x_1081:
[----:B------:R-:W-:Y:S05]  /*2b970*/  BSYNC.RECONVERGENT B7 ;  /* 0x0000000000077941 */ /* 0x000fea0003800200 */
.L_x_1079:
        /* <DEDUP_REMOVED lines=25> */
.L_x_1083:
[----:B------:R-:W-:Y:S01]  /*2bb10*/  IMAD.MOV.U32 R8, RZ, RZ, R36 ;  /* 0x000000ffff087224 */ /* 0x000fe200078e0024 */
[----:B------:R-:W-:-:S07]  /*2bb20*/  MOV R52, 0x2bb40 ;  /* 0x0002bb4000347802 */ /* 0x000fce0000000f00 */
[----:B------:R-:W-:Y:S05]  /*2bb30*/  CALL.REL.NOINC `($__internal_0_$__cuda_sm20_rem_u64) ;  /* 0x000000ac00107944 */ /* 0x000fea0003c00000 */
[----:B------:R-:W-:-:S07]  /*2bb40*/  MOV R8, R56 ;  /* 0x0000003800087202 */ /* 0x000fce0000000f00 */
.L_x_1084:
[----:B------:R-:W-:Y:S05]  /*2bb50*/  BSYNC.RECONVERGENT B7 ;  /* 0x0000000000077941 */ /* 0x000fea0003800200 */
.L_x_1082:
        /* <DEDUP_REMOVED lines=25> */
.L_x_1086:
[----:B------:R-:W-:Y:S02]  /*2bcf0*/  MOV R8, R36 ;  /* 0x0000002400087202 */ /* 0x000fe40000000f00 */
[----:B------:R-:W-:-:S07]  /*2bd00*/  MOV R52, 0x2bd20 ;  /* 0x0002bd2000347802 */ /* 0x000fce0000000f00 */
[----:B------:R-:W-:Y:S05]  /*2bd10*/  CALL.REL.NOINC `($__internal_0_$__cuda_sm20_rem_u64) ;  /* 0x000000a800987944 */ /* 0x000fea0003c00000 */
[----:B------:R-:W-:-:S07]  /*2bd20*/  IMAD.MOV.U32 R8, RZ, RZ, R56 ;  /* 0x000000ffff087224 */ /* 0x000fce00078e0038 */
.L_x_1087:
[----:B------:R-:W-:Y:S05]  /*2bd30*/  BSYNC.RECONVERGENT B7 ;  /* 0x0000000000077941 */ /* 0x000fea0003800200 */
.L_x_1085:
        /* <DEDUP_REMOVED lines=25> */
.L_x_1089:
[----:B------:R-:W-:Y:S01]  /*2bed0*/  IMAD.MOV.U32 R8, RZ, RZ, R36 ;  /* 0x000000ffff087224 */ /* 0x000fe200078e0024 */
[----:B------:R-:W-:-:S07]  /*2bee0*/  MOV R52, 0x2bf00 ;  /* 0x0002bf0000347802 */ /* 0x000fce0000000f00 */
[----:B------:R-:W-:Y:S05]  /*2bef0*/  CALL.REL.NOINC `($__internal_0_$__cuda_sm20_rem_u64) ;  /* 0x000000a800207944 */ /* 0x000fea0003c00000 */
[----:B------:R-:W-:-:S07]  /*2bf00*/  IMAD.MOV.U32 R8, RZ, RZ, R56 ;  /* 0x000000ffff087224 */ /* 0x000fce00078e0038 */
.L_x_1090:
[----:B------:R-:W-:Y:S05]  /*2bf10*/  BSYNC.RECONVERGENT B7 ;  /* 0x0000000000077941 */ /* 0x000fea0003800200 */
.L_x_1088:
        /* <DEDUP_REMOVED lines=25> */
.L_x_1092:
[----:B------:R-:W-:Y:S01]  /*2c0b0*/  IMAD.MOV.U32 R8, RZ, RZ, R36 ;  /* 0x000000ffff087224 */ /* 0x000fe200078e0024 */
[----:B------:R-:W-:-:S07]  /*2c0c0*/  MOV R52, 0x2c0e0 ;  /* 0x0002c0e000347802 */ /* 0x000fce0000000f00 */
[----:B------:R-:W-:Y:S05]  /*2c0d0*/  CALL.REL.NOINC `($__internal_0_$__cuda_sm20_rem_u64) ;  /* 0x000000a400a87944 */ /* 0x000fea0003c00000 */
[----:B------:R-:W-:-:S07]  /*2c0e0*/  MOV R8, R56 ;  /* 0x0000003800087202 */ /* 0x000fce0000000f00 */
.L_x_1093:
[----:B------:R-:W-:Y:S05]  /*2c0f0*/  BSYNC.RECONVERGENT B7 ;  /* 0x0000000000077941 */ /* 0x000fea0003800200 */
.L_x_1091:
        /* <DEDUP_REMOVED lines=25> */
.L_x_1095:
[----:B------:R-:W-:Y:S02]  /*2c290*/  MOV R8, R36 ;  /* 0x0000002400087202 */ /* 0x000fe40000000f00 */
[----:B------:R-:W-:-:S07]  /*2c2a0*/  MOV R52, 0x2c2c0 ;  /* 0x0002c2c000347802 */ /* 0x000fce0000000f00 */
[----:B------:R-:W-:Y:S05]  /*2c2b0*/  CALL.REL.NOINC `($__internal_0_$__cuda_sm20_rem_u64) ;  /* 0x000000a400307944 */ /* 0x000fea0003c00000 */
[----:B------:R-:W-:-:S07]  /*2c2c0*/  IMAD.MOV.U32 R8, RZ, RZ, R56 ;  /* 0x000000ffff087224 */ /* 0x000fce00078e0038 */
.L_x_1096:
[----:B------:R-:W-:Y:S05]  /*2c2d0*/  BSYNC.RECONVERGENT B7 ;  /* 0x0000000000077941 */ /* 0x000fea0003800200 */
.L_x_1094:
        /* <DEDUP_REMOVED lines=25> */
.L_x_1098:
[----:B------:R-:W-:Y:S01]  /*2c470*/  IMAD.MOV.U32 R8, RZ, RZ, R36 ;  /* 0x000000ffff087224 */ /* 0x000fe200078e0024 */
[----:B------:R-:W-:-:S07]  /*2c480*/  MOV R52, 0x2c4a0 ;  /* 0x0002c4a000347802 */ /* 0x000fce0000000f00 */
[----:B------:R-:W-:Y:S05]  /*2c490*/  CALL.REL.NOINC `($__internal_0_$__cuda_sm20_rem_u64) ;  /* 0x000000a000b87944 */ /* 0x000fea0003c00000 */
[----:B------:R-:W-:-:S07]  /*2c4a0*/  IMAD.MOV.U32 R8, RZ, RZ, R56 ;  /* 0x000000ffff087224 */ /* 0x000fce00078e0038 */
.L_x_1099:
[----:B------:R-:W-:Y:S05]  /*2c4b0*/  BSYNC.RECONVERGENT B7 ;  /* 0x0000000000077941 */ /* 0x000fea0003800200 */
.L_x_1097:
        /* <DEDUP_REMOVED lines=25> */
.L_x_1101:
[----:B------:R-:W-:Y:S01]  /*2c650*/  IMAD.MOV.U32 R8, RZ, RZ, R36 ;  /* 0x000000ffff087224 */ /* 0x000fe200078e0024 */
[----:B------:R-:W-:-:S07]  /*2c660*/  MOV R52, 0x2c680 ;  /* 0x0002c68000347802 */ /* 0x000fce0000000f00 */
[----:B------:R-:W-:Y:S05]  /*2c670*/  CALL.REL.NOINC `($__internal_0_$__cuda_sm20_rem_u64) ;  /* 0x000000a000407944 */ /* 0x000fea0003c00000 */
[----:B------:R-:W-:-:S07]  /*2c680*/  MOV R8, R56 ;  /* 0x0000003800087202 */ /* 0x000fce0000000f00 */
.L_x_1102:
[----:B------:R-:W-:Y:S05]  /*2c690*/  BSYNC.RECONVERGENT B7 ;  /* 0x0000000000077941 */ /* 0x000fea0003800200 */
.L_x_1100:
        /* <DEDUP_REMOVED lines=25> */
.L_x_1104:
[----:B------:R-:W-:Y:S02]  /*2c830*/  MOV R8, R36 ;  /* 0x0000002400087202 */ /* 0x000fe40000000f00 */
[----:B------:R-:W-:-:S07]  /*2c840*/  MOV R52, 0x2c860 ;  /* 0x0002c86000347802 */ /* 0x000fce0000000f00 */
[----:B------:R-:W-:Y:S05]  /*2c850*/  CALL.REL.NOINC `($__internal_0_$__cuda_sm20_rem_u64) ;  /* 0x0000009c00c87944 */ /* 0x000fea0003c00000 */
[----:B------:R-:W-:-:S07]  /*2c860*/  IMAD.MOV.U32 R8, RZ, RZ, R56 ;  /* 0x000000ffff087224 */ /* 0x000fce00078e0038 */
.L_x_1105:
[----:B------:R-:W-:Y:S05]  /*2c870*/  BSYNC.RECONVERGENT B7 ;  /* 0x0000000000077941 */ /* 0x000fea0003800200 */
.L_x_1103:
        /* <DEDUP_REMOVED lines=25> */
.L_x_1107:
[----:B------:R-:W-:Y:S01]  /*2ca10*/  IMAD.MOV.U32 R8, RZ, RZ, R36 ;  /* 0x000000ffff087224 */ /* 0x000fe200078e0024 */
[----:B------:R-:W-:-:S07]  /*2ca20*/  MOV R52, 0x2ca40 ;  /* 0x0002ca4000347802 */ /* 0x000fce0000000f00 */
[----:B------:R-:W-:Y:S05]  /*2ca30*/  CALL.REL.NOINC `($__internal_0_$__cuda_sm20_rem_u64) ;  /* 0x0000009c00507944 */ /* 0x000fea0003c00000 */
[----:B------:R-:W-:-:S07]  /*2ca40*/  IMAD.MOV.U32 R8, RZ, RZ, R56 ;  /* 0x000000ffff087224 */ /* 0x000fce00078e0038 */
.L_x_1108:
[----:B------:R-:W-:Y:S05]  /*2ca50*/  BSYNC.RECONVERGENT B7 ;  /* 0x0000000000077941 */ /* 0x000fea0003800200 */
.L_x_1106:
        /* <DEDUP_REMOVED lines=25> */
.L_x_1110:
[----:B------:R-:W-:Y:S01]  /*2cbf0*/  IMAD.MOV.U32 R8, RZ, RZ, R36 ;  /* 0x000000ffff087224 */ /* 0x000fe200078e0024 */
[----:B------:R-:W-:-:S07]  /*2cc00*/  MOV R52, 0x2cc20 ;  /* 0x0002cc2000347802 */ /* 0x000fce0000000f00 */
[----:B------:R-:W-:Y:S05]  /*2cc10*/  CALL.REL.NOINC `($__internal_0_$__cuda_sm20_rem_u64) ;  /* 0x0000009800d87944 */ /* 0x000fea0003c00000 */
[----:B------:R-:W-:-:S07]  /*2cc20*/  MOV R8, R56 ;  /* 0x0000003800087202 */ /* 0x000fce0000000f00 */
.L_x_1111:
[----:B------:R-:W-:Y:S05]  /*2cc30*/  BSYNC.RECONVERGENT B7 ;  /* 0x0000000000077941 */ /* 0x000fea0003800200 */
.L_x_1109:
        /* <DEDUP_REMOVED lines=25> */
.L_x_1113:
[----:B------:R-:W-:Y:S02]  /*2cdd0*/  MOV R8, R36 ;  /* 0x0000002400087202 */ /* 0x000fe40000000f00 */
[----:B------:R-:W-:-:S07]  /*2cde0*/  MOV R52, 0x2ce00 ;  /* 0x0002ce0000347802 */ /* 0x000fce0000000f00 */
[----:B------:R-:W-:Y:S05]  /*2cdf0*/  CALL.REL.NOINC `($__internal_0_$__cuda_sm20_rem_u64) ;  /* 0x0000009800607944 */ /* 0x000fea0003c00000 */
[----:B------:R-:W-:-:S07]  /*2ce00*/  IMAD.MOV.U32 R8, RZ, RZ, R56 ;  /* 0x000000ffff087224 */ /* 0x000fce00078e0038 */
.L_x_1114:
[----:B------:R-:W-:Y:S05]  /*2ce10*/  BSYNC.RECONVERGENT B7 ;  /* 0x0000000000077941 */ /* 0x000fea0003800200 */
.L_x_1112:
        /* <DEDUP_REMOVED lines=25> */
.L_x_1116:
[----:B------:R-:W-:Y:S01]  /*2cfb0*/  IMAD.MOV.U32 R8, RZ, RZ, R36 ;  /* 0x000000ffff087224 */ /* 0x000fe200078e0024 */
[----:B------:R-:W-:-:S07]  /*2cfc0*/  MOV R52, 0x2cfe0 ;  /* 0x0002cfe000347802 */ /* 0x000fce0000000f00 */
[----:B------:R-:W-:Y:S05]  /*2cfd0*/  CALL.REL.NOINC `($__internal_0_$__cuda_sm20_rem_u64) ;  /* 0x0000009400e87944 */ /* 0x000fea0003c00000 */
[----:B------:R-:W-:-:S07]  /*2cfe0*/  IMAD.MOV.U32 R8, RZ, RZ, R56 ;  /* 0x000000ffff087224 */ /* 0x000fce00078e0038 */
.L_x_1117:
[----:B------:R-:W-:Y:S05]  /*2cff0*/  BSYNC.RECONVERGENT B7 ;  /* 0x0000000000077941 */ /* 0x000fea0003800200 */
.L_x_1115:
        /* <DEDUP_REMOVED lines=25> */
.L_x_1119:
[----:B------:R-:W-:Y:S01]  /*2d190*/  IMAD.MOV.U32 R8, RZ, RZ, R36 ;  /* 0x000000ffff087224 */ /* 0x000fe200078e0024 */
[----:B------:R-:W-:-:S07]  /*2d1a0*/  MOV R52, 0x2d1c0 ;  /* 0x0002d1c000347802 */ /* 0x000fce0000000f00 */
[----:B------:R-:W-:Y:S05]  /*2d1b0*/  CALL.REL.NOINC `($__internal_0_$__cuda_sm20_rem_u64) ;  /* 0x0000009400707944 */ /* 0x000fea0003c00000 */
[----:B------:R-:W-:-:S07]  /*2d1c0*/  MOV R8, R56 ;  /* 0x0000003800087202 */ /* 0x000fce0000000f00 */
.L_x_1120:
[----:B------:R-:W-:Y:S05]  /*2d1d0*/  BSYNC.RECONVERGENT B7 ;  /* 0x0000000000077941 */ /* 0x000fea0003800200 */
.L_x_1118:
        /* <DEDUP_REMOVED lines=25> */
.L_x_1122:
[----:B------:R-:W-:Y:S02]  /*2d370*/  MOV R8, R36 ;  /* 0x0000002400087202 */ /* 0x000fe40000000f00 */
[----:B------:R-:W-:-:S07]  /*2d380*/  MOV R52, 0x2d3a0 ;  /* 0x0002d3a000347802 */ /* 0x000fce0000000f00 */
[----:B------:R-:W-:Y:S05]  /*2d390*/  CALL.REL.NOINC `($__internal_0_$__cuda_sm20_rem_u64) ;  /* 0x0000009000f87944 */ /* 0x000fea0003c00000 */
[----:B------:R-:W-:-:S07]  /*2d3a0*/  IMAD.MOV.U32 R8, RZ, RZ, R56 ;  /* 0x000000ffff087224 */ /* 0x000fce00078e0038 */
.L_x_1123:
[----:B------:R-:W-:Y:S05]  /*2d3b0*/  BSYNC.RECONVERGENT B7 ;  /* 0x0000000000077941 */ /* 0x000fea0003800200 */
.L_x_1121:
        /* <DEDUP_REMOVED lines=25> */
.L_x_1125:
[----:B------:R-:W-:Y:S01]  /*2d550*/  IMAD.MOV.U32 R8, RZ, RZ, R36 ;  /* 0x000000ffff087224 */ /* 0x000fe200078e0024 */
[----:B------:R-:W-:-:S07]  /*2d560*/  MOV R52, 0x2d580 ;  /* 0x0002d58000347802 */ /* 0x000fce0000000f00 */
[----:B------:R-:W-:Y:S05]  /*2d570*/  CALL.REL.NOINC `($__internal_0_$__cuda_sm20_rem_u64) ;  /* 0x0000009000807944 */ /* 0x000fea0003c00000 */
[----:B------:R-:W-:-:S07]  /*2d580*/  IMAD.MOV.U32 R8, RZ, RZ, R56 ;  /* 0x000000ffff087224 */ /* 0x000fce00078e0038 */
.L_x_1126:
[----:B------:R-:W-:Y:S05]  /*2d590*/  BSYNC.RECONVERGENT B7 ;  /* 0x0000000000077941 */ /* 0x000fea0003800200 */
.L_x_1124:
[----:B------:R-:W-:-:S04]  /*2d5a0*/  IADD3 R55, P0, PT, R38, R8, RZ ;  /* 0x0000000826377210 */ /* 0x000fc80007f1e0ff */
[----:B------:R-:W-:-:S09]  /*2d5b0*/  IADD3.X R9, PT, PT, R39, R9, RZ, P0, !PT ;  /* 0x0000000927097210 */ /* 0x000fd200007fe4ff */
.L_x_928:
[----:B------:R-:W-:Y:S05]  /*2d5c0*/  BSYNC.RECONVERGENT B6 ;  /* 0x0000000000067941 */ /* 0x000fea0003800200 */
.L_x_927:
[----:B------:R-:W-:Y:S01]  /*2d5d0*/  LOP3.LUT R8, R9, R57, RZ, 0xfc, !PT ;  /* 0x0000003909087212 */ /* 0x000fe200078efcff */
[----:B------:R-:W-:Y:S03]  /*2d5e0*/  BSSY.RECONVERGENT B6, `(.L_x_1127) ;  /* 0x000001b000067945 */ /* 0x000fe60003800200 */
[----:B------:R-:W-:-:S13]  /*2d5f0*/  ISETP.NE.U32.AND P0, PT, R8, RZ, PT ;  /* 0x000000ff0800720c */ /* 0x000fda0003f05070 */
[----:B------:R-:W-:Y:S05]  /*2d600*/  @P0 BRA `(.L_x_1128) ;  /* 0x00000000004c0947 */ /* 0x000fea0003800000 */
[----:B------:R-:W0:Y:S01]  /*2d610*/  I2F.U32.RP R37, R58 ;  /* 0x0000003a00257306 */ /* 0x000e220000209000 */
[----:B------:R-:W-:Y:S02]  /*2d620*/  MOV R8, RZ ;  /* 0x000000ff00087202 */ /* 0x000fe40000000f00 */
[----:B------:R-:W-:-:S05]  /*2d630*/  ISETP.NE.U32.AND P2, PT, R58, RZ, PT ;  /* 0x000000ff3a00720c */ /* 0x000fca0003f45070 */
        /* <DEDUP_REMOVED lines=16> */
.L_x_1128:
[----:B------:R-:W-:Y:S01]  /*2d740*/  IMAD.MOV.U32 R8, RZ, RZ, R55 ;  /* 0x000000ffff087224 */ /* 0x000fe200078e0037 */
[----:B------:R-:W-:-:S07]  /*2d750*/  MOV R52, 0x2d770 ;  /* 0x0002d77000347802 */ /* 0x000fce0000000f00 */
[----:B------:R-:W-:Y:S05]  /*2d760*/  CALL.REL.NOINC `($__internal_0_$__cuda_sm20_rem_u64) ;  /* 0x0000009000047944 */ /* 0x000fea0003c00000 */
[----:B------:R-:W-:Y:S01]  /*2d770*/  MOV R36, R56 ;  /* 0x0000003800247202 */ /* 0x000fe20000000f00 */
[----:B------:R-:W-:-:S07]  /*2d780*/  IMAD.MOV.U32 R37, RZ, RZ, R9 ;  /* 0x000000ffff257224 */ /* 0x000fce00078e0009 */
.L_x_1129:
[----:B------:R-:W-:Y:S05]  /*2d790*/  BSYNC.RECONVERGENT B6 ;  /* 0x0000000000067941 */ /* 0x000fea0003800200 */
.L_x_1127:
[C---:B------:R-:W-:Y:S02]  /*2d7a0*/  ISETP.GT.U32.AND P0, PT, R53.reuse, 0x1, PT ;  /* 0x000000013500780c */ /* 0x040fe40003f04070 */
[--C-:B------:R-:W-:Y:S02]  /*2d7b0*/  SHF.R.U64 R53, R53, 0x1, R54.reuse ;  /* 0x0000000135357819 */ /* 0x100fe40000001236 */
[----:B------:R-:W-:Y:S02]  /*2d7c0*/  ISETP.GT.U32.AND.EX P0, PT, R54, RZ, PT, P0 ;  /* 0x000000ff3600720c */ /* 0x000fe40003f04100 */
[----:B------:R-:W-:-:S11]  /*2d7d0*/  SHF.R.U32.HI R54, RZ, 0x1, R54 ;  /* 0x00000001ff367819 */ /* 0x000fd60000011636 */
[----:B------:R-:W-:Y:S05]  /*2d7e0*/  @P0 BRA `(.L_x_1130) ;  /* 0xffffff0000a80947 */ /* 0x000fea000383ffff */
[----:B------:R-:W-:Y:S05]  /*2d7f0*/  BSYNC.RECONVERGENT B5 ;  /* 0x0000000000057941 */ /* 0x000fea0003800200 */
.L_x_723:
[C---:B------:R-:W-:Y:S02]  /*2d800*/  ISETP.NE.U32.AND P0, PT, R41.reuse, R6, PT ;  /* 0x000000062900720c */ /* 0x040fe40003f05070 */
[----:B------:R-:W-:Y:S02]  /*2d810*/  ISETP.EQ.U32.AND P2, PT, R41, 0x1, PT ;  /* 0x000000012900780c */ /* 0x000fe40003f42070 */
[----:B------:R-:W-:-:S04]  /*2d820*/  ISETP.NE.AND.EX P0, PT, R40, R5, PT, P0 ;  /* 0x000000052800720c */ /* 0x000fc80003f05300 */
[----:B------:R-:W-:-:S13]  /*2d830*/  ISETP.EQ.OR.EX P0, PT, R40, RZ, !P0, P2 ;  /* 0x000000ff2800720c */ /* 0x000fda0004702720 */
[----:B------:R-:W-:Y:S05]  /*2d840*/  @P0 BRA `(.L_x_722) ;  /* 0x0000007c00d40947 */ /* 0x000fea0003800000 */
[----:B------:R-:W-:Y:S01]  /*2d850*/  ISETP.NE.AND P0, PT, R2, RZ, PT ;  /* 0x000000ff0200720c */ /* 0x000fe20003f05270 */
[----:B------:R-:W-:-:S12]  /*2d860*/  IMAD.MOV.U32 R8, RZ, RZ, RZ ;  /* 0x000000ffff087224 */ /* 0x000fd800078e00ff */
[----:B------:R-:W-:Y:S05]  /*2d870*/  @!P0 BREAK.RELIABLE B4 ;  /* 0x0000000000048942 */ /* 0x000fea0003800100 */
[----:B------:R-:W-:Y:S05]  /*2d880*/  @!P0 BRA `(.L_x_675) ;  /* 0x0000007c00d88947 */ /* 0x000fea0003800000 */
[----:B------:R-:W-:-:S07]  /*2d890*/  HFMA2 R36, -RZ, RZ, 0, 0 ;  /* 0x00000000ff247431 */ /* 0x000fce00000001ff */
.L_x_1334:
        /* <DEDUP_REMOVED lines=19> */
[----:B0-----:R-:W-:-:S06]  /*2d9d0*/  IADD3 R39, PT, PT, R37, 0xffffffe, RZ ;  /* 0x0ffffffe25277810 */ /* 0x001fcc0007ffe0ff */
[----:B------:R0:W1:Y:S02]  /*2d9e0*/  F2I.FTZ.U32.TRUNC.NTZ R9, R39 ;  /* 0x0000002700097305 */ /* 0x000064000021f000 */
[----:B0-----:R-:W-:Y:S01]  /*2d9f0*/  MOV R39, RZ ;  /* 0x000000ff00277202 */ /* 0x001fe20000000f00 */
        /* <DEDUP_REMOVED lines=12> */
.L_x_1134:
[----:B------:R-:W-:Y:S01]  /*2dac0*/  IMAD.MOV.U32 R8, RZ, RZ, R38 ;  /* 0x000000ffff087224 */ /* 0x000fe200078e0026 */
[----:B------:R-:W-:Y:S01]  /*2dad0*/  MOV R52, 0x2db00 ;  /* 0x0002db0000347802 */ /* 0x000fe20000000f00 */
[----:B------:R-:W-:-:S07]  /*2dae0*/  IMAD.MOV.U32 R9, RZ, RZ, R54 ;  /* 0x000000ffff097224 */ /* 0x000fce00078e0036 */
[----:B------:R-:W-:Y:S05]  /*2daf0*/  CALL.REL.NOINC `($__internal_0_$__cuda_sm20_rem_u64) ;  /* 0x0000008c00207944 */ /* 0x000fea0003c00000 */
[----:B------:R-:W-:Y:S01]  /*2db00*/  MOV R38, R56 ;  /* 0x0000003800267202 */ /* 0x000fe20000000f00 */
[----:B------:R-:W-:-:S07]  /*2db10*/  IMAD.MOV.U32 R39, RZ, RZ, R9 ;  /* 0x000000ffff277224 */ /* 0x000fce00078e0009 */
.L_x_1135:
[----:B------:R-:W-:Y:S05]  /*2db20*/  BSYNC.RECONVERGENT B6 ;  /* 0x0000000000067941 */ /* 0x000fea0003800200 */
.L_x_1133:
        /* <DEDUP_REMOVED lines=23> */
.L_x_1137:
[----:B------:R-:W-:Y:S01]  /*2dca0*/  MOV R8, R40 ;  /* 0x0000002800087202 */ /* 0x000fe20000000f00 */
[----:B------:R-:W-:Y:S01]  /*2dcb0*/  IMAD.MOV.U32 R9, RZ, RZ, R41 ;  /* 0x000000ffff097224 */ /* 0x000fe200078e0029 */
[----:B------:R-:W-:-:S07]  /*2dcc0*/  MOV R52, 0x2dce0 ;  /* 0x0002dce000347802 */ /* 0x000fce0000000f00 */
[----:B------:R-:W-:Y:S05]  /*2dcd0*/  CALL.REL.NOINC `($__internal_0_$__cuda_sm20_rem_u64) ;  /* 0x0000008800a87944 */ /* 0x000fea0003c00000 */
[----:B------:R-:W-:-:S07]  /*2dce0*/  IMAD.MOV.U32 R8, RZ, RZ, R56 ;  /* 0x000000ffff087224 */ /* 0x000fce00078e0038 */
.L_x_1138:
[----:B------:R-:W-:Y:S05]  /*2dcf0*/  BSYNC.RECONVERGENT B6 ;  /* 0x0000000000067941 */ /* 0x000fea0003800200 */
.L_x_1136:
[----:B------:R-:W-:Y:S01]  /*2dd00*/  SHF.L.U64.HI R9, R8, 0x1, R9 ;  /* 0x0000000108097819 */ /* 0x000fe20000010209 */
[----:B------:R-:W-:Y:S03]  /*2dd10*/  BSSY.RECONVERGENT B6, `(.L_x_1139) ;  /* 0x000001c000067945 */ /* 0x000fe60003800200 */
[----:B------:R-:W-:-:S04]  /*2dd20*/  LOP3.LUT R37, R9, R57, RZ, 0xfc, !PT ;  /* 0x0000003909257212 */ /* 0x000fc800078efcff */
[----:B------:R-:W-:Y:S02]  /*2dd30*/  ISETP.NE.U32.AND P0, PT, R37, RZ, PT ;  /* 0x000000ff2500720c */ /* 0x000fe40003f05070 */
[----:B------:R-:W-:-:S11]  /*2dd40*/  SHF.L.U32 R37, R8, 0x1, RZ ;  /* 0x0000000108257819 */ /* 0x000fd600000006ff */
        /* <DEDUP_REMOVED lines=20> */
.L_x_1140:
[----:B------:R-:W-:Y:S01]  /*2de90*/  IMAD.MOV.U32 R8, RZ, RZ, R37 ;  /* 0x000000ffff087224 */ /* 0x000fe200078e0025 */
[----:B------:R-:W-:-:S07]  /*2dea0*/  MOV R52, 0x2dec0 ;  /* 0x0002dec000347802 */ /* 0x000fce0000000f00 */
[----:B------:R-:W-:Y:S05]  /*2deb0*/  CALL.REL.NOINC `($__internal_0_$__cuda_sm20_rem_u64) ;  /* 0x0000008800307944 */ /* 0x000fea0003c00000 */
[----:B------:R-:W-:-:S07]  /*2dec0*/  MOV R8, R56 ;  /* 0x0000003800087202 */ /* 0x000fce0000000f00 */
.L_x_1141:
[----:B------:R-:W-:Y:S05]  /*2ded0*/  BSYNC.RECONVERGENT B6 ;  /* 0x0000000000067941 */ /* 0x000fea0003800200 */
.L_x_1139:
        /* <DEDUP_REMOVED lines=25> */
.L_x_1143:
[----:B------:R-:W-:Y:S02]  /*2e070*/  MOV R8, R37 ;  /* 0x0000002500087202 */ /* 0x000fe40000000f00 */
[----:B------:R-:W-:-:S07]  /*2e080*/  MOV R52, 0x2e0a0 ;  /* 0x0002e0a000347802 */ /* 0x000fce0000000f00 */
[----:B------:R-:W-:Y:S05]  /*2e090*/  CALL.REL.NOINC `($__internal_0_$__cuda_sm20_rem_u64) ;  /* 0x0000008400b87944 */ /* 0x000fea0003c00000 */
[----:B------:R-:W-:-:S07]  /*2e0a0*/  IMAD.MOV.U32 R8, RZ, RZ, R56 ;  /* 0x000000ffff087224 */ /* 0x000fce00078e0038 */
.L_x_1144:
[----:B------:R-:W-:Y:S05]  /*2e0b0*/  BSYNC.RECONVERGENT B6 ;  /* 0x0000000000067941 */ /* 0x000fea0003800200 */
.L_x_1142:
        /* <DEDUP_REMOVED lines=25> */
.L_x_1146:
[----:B------:R-:W-:Y:S01]  /*2e250*/  IMAD.MOV.U32 R8, RZ, RZ, R37 ;  /* 0x000000ffff087224 */ /* 0x000fe200078e0025 */
[----:B------:R-:W-:-:S07]  /*2e260*/  MOV R52, 0x2e280 ;  /* 0x0002e28000347802 */ /* 0x000fce0000000f00 */
[----:B------:R-:W-:Y:S05]  /*2e270*/  CALL.REL.NOINC `($__internal_0_$__cuda_sm20_rem_u64) ;  /* 0x0000008400407944 */ /* 0x000fea0003c00000 */
[----:B------:R-:W-:-:S07]  /*2e280*/  IMAD.MOV.U32 R8, RZ, RZ, R56 ;  /* 0x000000ffff087224 */ /* 0x000fce00078e0038 */
.L_x_1147:
[----:B------:R-:W-:Y:S05]  /*2e290*/  BSYNC.RECONVERGENT B6 ;  /* 0x0000000000067941 */ /* 0x000fea0003800200 */
.L_x_1145:
        /* <DEDUP_REMOVED lines=25> */
.L_x_1149:
[----:B------:R-:W-:Y:S01]  /*2e430*/  IMAD.MOV.U32 R8, RZ, RZ, R37 ;  /* 0x000000ffff087224 */ /* 0x000fe200078e0025 */
[----:B------:R-:W-:-:S07]  /*2e440*/  MOV R52, 0x2e460 ;  /* 0x0002e46000347802 */ /* 0x000fce0000000f00 */
[----:B------:R-:W-:Y:S05]  /*2e450*/  CALL.REL.NOINC `($__internal_0_$__cuda_sm20_rem_u64) ;  /* 0x0000008000c87944 */ /* 0x000fea0003c00000 */
[----:B------:R-:W-:-:S07]  /*2e460*/  MOV R8, R56 ;  /* 0x0000003800087202 */ /* 0x000fce0000000f00 */
.L_x_1150:
[----:B------:R-:W-:Y:S05]  /*2e470*/  BSYNC.RECONVERGENT B6 ;  /* 0x0000000000067941 */ /* 0x000fea0003800200 */
.L_x_1148:
        /* <DEDUP_REMOVED lines=25> */
.L_x_1152:
[----:B------:R-:W-:Y:S02]  /*2e610*/  MOV R8, R37 ;  /* 0x0000002500087202 */ /* 0x000fe40000000f00 */
[----:B------:R-:W-:-:S07]  /*2e620*/  MOV R52, 0x2e640 ;  /* 0x0002e64000347802 */ /* 0x000fce0000000f00 */
[----:B------:R-:W-:Y:S05]  /*2e630*/  CALL.REL.NOINC `($__internal_0_$__cuda_sm20_rem_u64) ;  /* 0x0000008000507944 */ /* 0x000fea0003c00000 */
[----:B------:R-:W-:-:S07]  /*2e640*/  IMAD.MOV.U32 R8, RZ, RZ, R56 ;  /* 0x000000ffff087224 */ /* 0x000fce00078e0038 */
.L_x_1153:
[----:B------:R-:W-:Y:S05]  /*2e650*/  BSYNC.RECONVERGENT B6 ;  /* 0x0000000000067941 */ /* 0x000fea0003800200 */
.L_x_1151:
        /* <DEDUP_REMOVED lines=25> */
.L_x_1155:
[----:B------:R-:W-:Y:S01]  /*2e7f0*/  IMAD.MOV.U32 R8, RZ, RZ, R37 ;  /* 0x000000ffff087224 */ /* 0x000fe200078e0025 */
[----:B------:R-:W-:-:S07]  /*2e800*/  MOV R52, 0x2e820 ;  /* 0x0002e82000347802 */ /* 0x000fce0000000f00 */
[----:B------:R-:W-:Y:S05]  /*2e810*/  CALL.REL.NOINC `($__internal_0_$__cuda_sm20_rem_u64) ;  /* 0x0000007c00d87944 */ /* 0x000fea0003c00000 */
[----:B------:R-:W-:-:S07]  /*2e820*/  IMAD.MOV.U32 R8, RZ, RZ, R56 ;  /* 0x000000ffff087224 */ /* 0x000fce00078e0038 */
.L_x_1156:
[----:B------:R-:W-:Y:S05]  /*2e830*/  BSYNC.RECONVERGENT B6 ;  /* 0x0000000000067941 */ /* 0x000fea0003800200 */
.L_x_1154:
        /* <DEDUP_REMOVED lines=25> */
.L_x_1158:
[----:B------:R-:W-:Y:S01]  /*2e9d0*/  IMAD.MOV.U32 R8, RZ, RZ, R37 ;  /* 0x000000ffff087224 */ /* 0x000fe200078e0025 */
[----:B------:R-:W-:-:S07]  /*2e9e0*/  MOV R52, 0x2ea00 ;  /* 0x0002ea0000347802 */ /* 0x000fce0000000f00 */
[----:B------:R-:W-:Y:S05]  /*2e9f0*/  CALL.REL.NOINC `($__internal_0_$__cuda_sm20_rem_u64) ;  /* 0x0000007c00607944 */ /* 0x000fea0003c00000 */
[----:B------:R-:W-:-:S07]  /*2ea00*/  MOV R8, R56 ;  /* 0x0000003800087202 */ /* 0x000fce0000000f00 */
.L_x_1159:
[----:B------:R-:W-:Y:S05]  /*2ea10*/  BSYNC.RECONVERGENT B6 ;  /* 0x0000000000067941 */ /* 0x000fea0003800200 */
.L_x_1157:
        /* <DEDUP_REMOVED lines=25> */
.L_x_1161:
[----:B------:R-:W-:Y:S02]  /*2ebb0*/  MOV R8, R37 ;  /* 0x0000002500087202 */ /* 0x000fe40000000f00 */
[----:B------:R-:W-:-:S07]  /*2ebc0*/  MOV R52, 0x2ebe0 ;  /* 0x0002ebe000347802 */ /* 0x000fce0000000f00 */
[----:B------:R-:W-:Y:S05]  /*2ebd0*/  CALL.REL.NOINC `($__internal_0_$__cuda_sm20_rem_u64) ;  /* 0x0000007800e87944 */ /* 0x000fea0003c00000 */
[----:B------:R-:W-:-:S07]  /*2ebe0*/  IMAD.MOV.U32 R8, RZ, RZ, R56 ;  /* 0x000000ffff087224 */ /* 0x000fce00078e0038 */
.L_x_1162:
[----:B------:R-:W-:Y:S05]  /*2ebf0*/  BSYNC.RECONVERGENT B6 ;  /* 0x0000000000067941 */ /* 0x000fea0003800200 */
.L_x_1160:
        /* <DEDUP_REMOVED lines=25> */
.L_x_1164:
[----:B------:R-:W-:Y:S01]  /*2ed90*/  IMAD.MOV.U32 R8, RZ, RZ, R37 ;  /* 0x000000ffff087224 */ /* 0x000fe200078e0025 */
[----:B------:R-:W-:-:S07]  /*2eda0*/  MOV R52, 0x2edc0 ;  /* 0x0002edc000347802 */ /* 0x000fce0000000f00 */
[----:B------:R-:W-:Y:S05]  /*2edb0*/  CALL.REL.NOINC `($__internal_0_$__cuda_sm20_rem_u64) ;  /* 0x0000007800707944 */ /* 0x000fea0003c00000 */
[----:B------:R-:W-:-:S07]  /*2edc0*/  IMAD.MOV.U32 R8, RZ, RZ, R56 ;  /* 0x000000ffff087224 */ /* 0x000fce00078e0038 */
.L_x_1165:
[----:B------:R-:W-:Y:S05]  /*2edd0*/  BSYNC.RECONVERGENT B6 ;  /* 0x0000000000067941 */ /* 0x000fea0003800200 */
.L_x_1163:
        /* <DEDUP_REMOVED lines=25> */
.L_x_1167:
[----:B------:R-:W-:Y:S01]  /*2ef70*/  IMAD.MOV.U32 R8, RZ, RZ, R37 ;  /* 0x000000ffff087224 */ /* 0x000fe200078e0025 */
[----:B------:R-:W-:-:S07]  /*2ef80*/  MOV R52, 0x2efa0 ;  /* 0x0002efa000347802 */ /* 0x000fce0000000f00 */
[----:B------:R-:W-:Y:S05]  /*2ef90*/  CALL.REL.NOINC `($__internal_0_$__cuda_sm20_rem_u64) ;  /* 0x0000007400f87944 */ /* 0x000fea0003c00000 */
[----:B------:R-:W-:-:S07]  /*2efa0*/  MOV R8, R56 ;  /* 0x0000003800087202 */ /* 0x000fce0000000f00 */
.L_x_1168:
[----:B------:R-:W-:Y:S05]  /*2efb0*/  BSYNC.RECONVERGENT B6 ;  /* 0x0000000000067941 */ /* 0x000fea0003800200 */
.L_x_1166:
        /* <DEDUP_REMOVED lines=25> */
.L_x_1170:
[----:B------:R-:W-:Y:S02]  /*2f150*/  MOV R8, R37 ;  /* 0x0000002500087202 */ /* 0x000fe40000000f00 */
[----:B------:R-:W-:-:S07]  /*2f160*/  MOV R52, 0x2f180 ;  /* 0x0002f18000347802 */ /* 0x000fce0000000f00 */
[----:B------:R-:W-:Y:S05]  /*2f170*/  CALL.REL.NOINC `($__internal_0_$__cuda_sm20_rem_u64) ;  /* 0x0000007400807944 */ /* 0x000fea0003c00000 */
[----:B------:R-:W-:-:S07]  /*2f180*/  IMAD.MOV.U32 R8, RZ, RZ, R56 ;  /* 0x000000ffff087224 */ /* 0x000fce00078e0038 */
.L_x_1171:
[----:B------:R-:W-:Y:S05]  /*2f190*/  BSYNC.RECONVERGENT B6 ;  /* 0x0000000000067941 */ /* 0x000fea0003800200 */
.L_x_1169:
        /* <DEDUP_REMOVED lines=25> */
.L_x_1173:
[----:B------:R-:W-:Y:S01]  /*2f330*/  IMAD.MOV.U32 R8, RZ, RZ, R37 ;  /* 0x000000ffff087224 */ /* 0x000fe200078e0025 */
[----:B------:R-:W-:-:S07]  /*2f340*/  MOV R52, 0x2f360 ;  /* 0x0002f36000347802 */ /* 0x000fce0000000f00 */
[----:B------:R-:W-:Y:S05]  /*2f350*/  CALL.REL.NOINC `($__internal_0_$__cuda_sm20_rem_u64) ;  /* 0x0000007400087944 */ /* 0x000fea0003c00000 */
[----:B------:R-:W-:-:S07]  /*2f360*/  IMAD.MOV.U32 R8, RZ, RZ, R56 ;  /* 0x000000ffff087224 */ /* 0x000fce00078e0038 */
.L_x_1174:
[----:B------:R-:W-:Y:S05]  /*2f370*/  BSYNC.RECONVERGENT B6 ;  /* 0x0000000000067941 */ /* 0x000fea0003800200 */
.L_x_1172:
        /* <DEDUP_REMOVED lines=25> */
.L_x_1176:
[----:B------:R-:W-:Y:S01]  /*2f510*/  IMAD.MOV.U32 R8, RZ, RZ, R37 ;  /* 0x000000ffff087224 */ /* 0x000fe200078e0025 */
[----:B------:R-:W-:-:S07]  /*2f520*/  MOV R52, 0x2f540 ;  /* 0x0002f54000347802 */ /* 0x000fce0000000f00 */
[----:B------:R-:W-:Y:S05]  /*2f530*/  CALL.REL.NOINC `($__internal_0_$__cuda_sm20_rem_u64) ;  /* 0x0000007000907944 */ /* 0x000fea0003c00000 */
[----:B------:R-:W-:-:S07]  /*2f540*/  MOV R8, R56 ;  /* 0x0000003800087202 */ /* 0x000fce0000000f00 */
.L_x_1177:
[----:B------:R-:W-:Y:S05]  /*2f550*/  BSYNC.RECONVERGENT B6 ;  /* 0x0000000000067941 */ /* 0x000fea0003800200 */
.L_x_1175:
        /* <DEDUP_REMOVED lines=25> */
.L_x_1179:
[----:B------:R-:W-:Y:S02]  /*2f6f0*/  MOV R8, R37 ;  /* 0x0000002500087202 */ /* 0x000fe40000000f00 */
[----:B------:R-:W-:-:S07]  /*2f700*/  MOV R52, 0x2f720 ;  /* 0x0002f72000347802 */ /* 0x000fce0000000f00 */
[----:B------:R-:W-:Y:S05]  /*2f710*/  CALL.REL.NOINC `($__internal_0_$__cuda_sm20_rem_u64) ;  /* 0x0000007000187944 */ /* 0x000fea0003c00000 */
[----:B------:R-:W-:-:S07]  /*2f720*/  IMAD.MOV.U32 R8, RZ, RZ, R56 ;  /* 0x000000ffff087224 */ /* 0x000fce00078e0038 */
.L_x_1180:
[----:B------:R-:W-:Y:S05]  /*2f730*/  BSYNC.RECONVERGENT B6 ;  /* 0x0000000000067941 */ /* 0x000fea0003800200 */
.L_x_1178:
        /* <DEDUP_REMOVED lines=25> */
.L_x_1182:
[----:B------:R-:W-:Y:S01]  /*2f8d0*/  IMAD.MOV.U32 R8, RZ, RZ, R37 ;  /* 0x000000ffff087224 */ /* 0x000fe200078e0025 */
[----:B------:R-:W-:-:S07]  /*2f8e0*/  MOV R52, 0x2f900 ;  /* 0x0002f90000347802 */ /* 0x000fce0000000f00 */
[----:B------:R-:W-:Y:S05]  /*2f8f0*/  CALL.REL.NOINC `($__internal_0_$__cuda_sm20_rem_u64) ;  /* 0x0000006c00a07944 */ /* 0x000fea0003c00000 */
[----:B------:R-:W-:-:S07]  /*2f900*/  IMAD.MOV.U32 R8, RZ, RZ, R56 ;  /* 0x000000ffff087224 */ /* 0x000fce00078e0038 */
.L_x_1183:
[----:B------:R-:W-:Y:S05]  /*2f910*/  BSYNC.RECONVERGENT B6 ;  /* 0x0000000000067941 */ /* 0x000fea0003800200 */
.L_x_1181:
        /* <DEDUP_REMOVED lines=25> */
.L_x_1185:
[----:B------:R-:W-:Y:S01]  /*2fab0*/  IMAD.MOV.U32 R8, RZ, RZ, R37 ;  /* 0x000000ffff087224 */ /* 0x000fe200078e0025 */
[----:B------:R-:W-:-:S07]  /*2fac0*/  MOV R52, 0x2fae0 ;  /* 0x0002fae000347802 */ /* 0x000fce0000000f00 */
[----:B------:R-:W-:Y:S05]  /*2fad0*/  CALL.REL.NOINC `($__internal_0_$__cuda_sm20_rem_u64) ;  /* 0x0000006c00287944 */ /* 0x000fea0003c00000 */
[----:B------:R-:W-:-:S07]  /*2fae0*/  MOV R8, R56 ;  /* 0x0000003800087202 */ /* 0x000fce0000000f00 */
.L_x_1186:
[----:B------:R-:W-:Y:S05]  /*2faf0*/  BSYNC.RECONVERGENT B6 ;  /* 0x0000000000067941 */ /* 0x000fea0003800200 */
.L_x_1184:
        /* <DEDUP_REMOVED lines=25> */
.L_x_1188:
[----:B------:R-:W-:Y:S02]  /*2fc90*/  MOV R8, R37 ;  /* 0x0000002500087202 */ /* 0x000fe40000000f00 */
[----:B------:R-:W-:-:S07]  /*2fca0*/  MOV R52, 0x2fcc0 ;  /* 0x0002fcc000347802 */ /* 0x000fce0000000f00 */
[----:B------:R-:W-:Y:S05]  /*2fcb0*/  CALL.REL.NOINC `($__internal_0_$__cuda_sm20_rem_u64) ;  /* 0x0000006800b07944 */ /* 0x000fea0003c00000 */
[----:B------:R-:W-:-:S07]  /*2fcc0*/  IMAD.MOV.U32 R8, RZ, RZ, R56 ;  /* 0x000000ffff087224 */ /* 0x000fce00078e0038 */
.L_x_1189:
[----:B------:R-:W-:Y:S05]  /*2fcd0*/  BSYNC.RECONVERGENT B6 ;  /* 0x0000000000067941 */ /* 0x000fea0003800200 */
.L_x_1187:
        /* <DEDUP_REMOVED lines=25> */
.L_x_1191:
[----:B------:R-:W-:Y:S01]  /*2fe70*/  IMAD.MOV.U32 R8, RZ, RZ, R37 ;  /* 0x000000ffff087224 */ /* 0x000fe200078e0025 */
[----:B------:R-:W-:-:S07]  /*2fe80*/  MOV R52, 0x2fea0 ;  /* 0x0002fea000347802 */ /* 0x000fce0000000f00 */
[----:B------:R-:W-:Y:S05]  /*2fe90*/  CALL.REL.NOINC `($__internal_0_$__cuda_sm20_rem_u64) ;  /* 0x0000006800387944 */ /* 0x000fea0003c00000 */
[----:B------:R-:W-:-:S07]  /*2fea0*/  IMAD.MOV.U32 R8, RZ, RZ, R56 ;  /* 0x000000ffff087224 */ /* 0x000fce00078e0038 */
.L_x_1192:
[----:B------:R-:W-:Y:S05]  /*2feb0*/  BSYNC.RECONVERGENT B6 ;  /* 0x0000000000067941 */ /* 0x000fea0003800200 */
.L_x_1190:
        /* <DEDUP_REMOVED lines=25> */
.L_x_1194:
[----:B------:R-:W-:Y:S01]  /*30050*/  IMAD.MOV.U32 R8, RZ, RZ, R37 ;  /* 0x000000ffff087224 */ /* 0x000fe200078e0025 */
[----:B------:R-:W-:-:S07]  /*30060*/  MOV R52, 0x30080 ;  /* 0x0003008000347802 */ /* 0x000fce0000000f00 */
[----:B------:R-:W-:Y:S05]  /*30070*/  CALL.REL.NOINC `($__internal_0_$__cuda_sm20_rem_u64) ;  /* 0x0000006400c07944 */ /* 0x000fea0003c00000 */
[----:B------:R-:W-:-:S07]  /*30080*/  MOV R8, R56 ;  /* 0x0000003800087202 */ /* 0x000fce0000000f00 */
.L_x_1195:
[----:B------:R-:W-:Y:S05]  /*30090*/  BSYNC.RECONVERGENT B6 ;  /* 0x0000000000067941 */ /* 0x000fea0003800200 */
.L_x_1193:
        /* <DEDUP_REMOVED lines=25> */
.L_x_1197:
[----:B------:R-:W-:Y:S02]  /*30230*/  MOV R8, R37 ;  /* 0x0000002500087202 */ /* 0x000fe40000000f00 */
[----:B------:R-:W-:-:S07]  /*30240*/  MOV R52, 0x30260 ;  /* 0x0003026000347802 */ /* 0x000fce0000000f00 */
[----:B------:R-:W-:Y:S05]  /*30250*/  CALL.REL.NOINC `($__internal_0_$__cuda_sm20_rem_u64) ;  /* 0x0000006400487944 */ /* 0x000fea0003c00000 */
[----:B------:R-:W-:-:S07]  /*30260*/  IMAD.MOV.U32 R8, RZ, RZ, R56 ;  /* 0x000000ffff087224 */ /* 0x000fce00078e0038 */
.L_x_1198:
[----:B------:R-:W-:Y:S05]  /*30270*/  BSYNC.RECONVERGENT B6 ;  /* 0x0000000000067941 */ /* 0x000fea0003800200 */
.L_x_1196:
        /* <DEDUP_REMOVED lines=25> */
.L_x_1200:
[----:B------:R-:W-:Y:S01]  /*30410*/  IMAD.MOV.U32 R8, RZ, RZ, R37 ;  /* 0x000000ffff087224 */ /* 0x000fe200078e0025 */
[----:B------:R-:W-:-:S07]  /*30420*/  MOV R52, 0x30440 ;  /* 0x0003044000347802 */ /* 0x000fce0000000f00 */
[----:B------:R-:W-:Y:S05]  /*30430*/  CALL.REL.NOINC `($__internal_0_$__cuda_sm20_rem_u64) ;  /* 0x0000006000d07944 */ /* 0x000fea0003c00000 */
[----:B------:R-:W-:-:S07]  /*30440*/  IMAD.MOV.U32 R8, RZ, RZ, R56 ;  /* 0x000000ffff087224 */ /* 0x000fce00078e0038 */
.L_x_1201:
[----:B------:R-:W-:Y:S05]  /*30450*/  BSYNC.RECONVERGENT B6 ;  /* 0x0000000000067941 */ /* 0x000fea0003800200 */
.L_x_1199:
        /* <DEDUP_REMOVED lines=25> */
.L_x_1203:
[----:B------:R-:W-:Y:S01]  /*305f0*/  IMAD.MOV.U32 R8, RZ, RZ, R37 ;  /* 0x000000ffff087224 */ /* 0x000fe200078e0025 */
[----:B------:R-:W-:-:S07]  /*30600*/  MOV R52, 0x30620 ;  /* 0x0003062000347802 */ /* 0x000fce0000000f00 */
[----:B------:R-:W-:Y:S05]  /*30610*/  CALL.REL.NOINC `($__internal_0_$__cuda_sm20_rem_u64) ;  /* 0x0000006000587944 */ /* 0x000fea0003c00000 */
[----:B------:R-:W-:-:S07]  /*30620*/  MOV R8, R56 ;  /* 0x0000003800087202 */ /* 0x000fce0000000f00 */
.L_x_1204:
[----:B------:R-:W-:Y:S05]  /*30630*/  BSYNC.RECONVERGENT B6 ;  /* 0x0000000000067941 */ /* 0x000fea0003800200 */
.L_x_1202:
        /* <DEDUP_REMOVED lines=25> */
.L_x_1206:
[----:B------:R-:W-:Y:S02]  /*307d0*/  MOV R8, R37 ;  /* 0x0000002500087202 */ /* 0x000fe40000000f00 */
[----:B------:R-:W-:-:S07]  /*307e0*/  MOV R52, 0x30800 ;  /* 0x0003080000347802 */ /* 0x000fce0000000f00 */
[----:B------:R-:W-:Y:S05]  /*307f0*/  CALL.REL.NOINC `($__internal_0_$__cuda_sm20_rem_u64) ;  /* 0x0000005c00e07944 */ /* 0x000fea0003c00000 */
[----:B------:R-:W-:-:S07]  /*30800*/  IMAD.MOV.U32 R8, RZ, RZ, R56 ;  /* 0x000000ffff087224 */ /* 0x000fce00078e0038 */
.L_x_1207:
[----:B------:R-:W-:Y:S05]  /*30810*/  BSYNC.RECONVERGENT B6 ;  /* 0x0000000000067941 */ /* 0x000fea0003800200 */
.L_x_1205:
        /* <DEDUP_REMOVED lines=25> */
.L_x_1209:
[----:B------:R-:W-:Y:S01]  /*309b0*/  IMAD.MOV.U32 R8, RZ, RZ, R37 ;  /* 0x000000ffff087224 */ /* 0x000fe200078e0025 */
[----:B------:R-:W-:-:S07]  /*309c0*/  MOV R52, 0x309e0 ;  /* 0x000309e000347802 */ /* 0x000fce0000000f00 */
[----:B------:R-:W-:Y:S05]  /*309d0*/  CALL.REL.NOINC `($__internal_0_$__cuda_sm20_rem_u64) ;  /* 0x0000005c00687944 */ /* 0x000fea0003c00000 */
[----:B------:R-:W-:-:S07]  /*309e0*/  IMAD.MOV.U32 R8, RZ, RZ, R56 ;  /* 0x000000ffff087224 */ /* 0x000fce00078e0038 */
.L_x_1210:
[----:B------:R-:W-:Y:S05]  /*309f0*/  BSYNC.RECONVERGENT B6 ;  /* 0x0000000000067941 */ /* 0x000fea0003800200 */
.L_x_1208:
        /* <DEDUP_REMOVED lines=25> */
.L_x_1212:
[----:B------:R-:W-:Y:S01]  /*30b90*/  IMAD.MOV.U32 R8, RZ, RZ, R37 ;  /* 0x000000ffff087224 */ /* 0x000fe200078e0025 */
[----:B------:R-:W-:-:S07]  /*30ba0*/  MOV R52, 0x30bc0 ;  /* 0x00030bc000347802 */ /* 0x000fce0000000f00 */
[----:B------:R-:W-:Y:S05]  /*30bb0*/  CALL.REL.NOINC `($__internal_0_$__cuda_sm20_rem_u64) ;  /* 0x0000005800f07944 */ /* 0x000fea0003c00000 */
[----:B------:R-:W-:-:S07]  /*30bc0*/  MOV R8, R56 ;  /* 0x0000003800087202 */ /* 0x000fce0000000f00 */
.L_x_1213:
[----:B------:R-:W-:Y:S05]  /*30bd0*/  BSYNC.RECONVERGENT B6 ;  /* 0x0000000000067941 */ /* 0x000fea0003800200 */
.L_x_1211:
        /* <DEDUP_REMOVED lines=25> */
.L_x_1215:
[----:B------:R-:W-:Y:S02]  /*30d70*/  MOV R8, R37 ;  /* 0x0000002500087202 */ /* 0x000fe40000000f00 */
[----:B------:R-:W-:-:S07]  /*30d80*/  MOV R52, 0x30da0 ;  /* 0x00030da000347802 */ /* 0x000fce0000000f00 */
[----:B------:R-:W-:Y:S05]  /*30d90*/  CALL.REL.NOINC `($__internal_0_$__cuda_sm20_rem_u64) ;  /* 0x0000005800787944 */ /* 0x000fea0003c00000 */
[----:B------:R-:W-:-:S07]  /*30da0*/  IMAD.MOV.U32 R8, RZ, RZ, R56 ;  /* 0x000000ffff087224 */ /* 0x000fce00078e0038 */
.L_x_1216:
[----:B------:R-:W-:Y:S05]  /*30db0*/  BSYNC.RECONVERGENT B6 ;  /* 0x0000000000067941 */ /* 0x000fea0003800200 */
.L_x_1214:
        /* <DEDUP_REMOVED lines=25> */
.L_x_1218:
[----:B------:R-:W-:Y:S01]  /*30f50*/  IMAD.MOV.U32 R8, RZ, RZ, R37 ;  /* 0x000000ffff087224 */ /* 0x000fe200078e0025 */
[----:B------:R-:W-:-:S07]  /*30f60*/  MOV R52, 0x30f80 ;  /* 0x00030f8000347802 */ /* 0x000fce0000000f00 */
[----:B------:R-:W-:Y:S05]  /*30f70*/  CALL.REL.NOINC `($__internal_0_$__cuda_sm20_rem_u64) ;  /* 0x0000005800007944 */ /* 0x000fea0003c00000 */
[----:B------:R-:W-:-:S07]  /*30f80*/  IMAD.MOV.U32 R8, RZ, RZ, R56 ;  /* 0x000000ffff087224 */ /* 0x000fce00078e0038 */
.L_x_1219:
[----:B------:R-:W-:Y:S05]  /*30f90*/  BSYNC.RECONVERGENT B6 ;  /* 0x0000000000067941 */ /* 0x000fea0003800200 */
.L_x_1217:
        /* <DEDUP_REMOVED lines=25> */
.L_x_1221:
[----:B------:R-:W-:Y:S01]  /*31130*/  IMAD.MOV.U32 R8, RZ, RZ, R37 ;  /* 0x000000ffff087224 */ /* 0x000fe200078e0025 */
[----:B------:R-:W-:-:S07]  /*31140*/  MOV R52, 0x31160 ;  /* 0x0003116000347802 */ /* 0x000fce0000000f00 */
[----:B------:R-:W-:Y:S05]  /*31150*/  CALL.REL.NOINC `($__internal_0_$__cuda_sm20_rem_u64) ;  /* 0x0000005400887944 */ /* 0x000fea0003c00000 */
[----:B------:R-:W-:-:S07]  /*31160*/  MOV R8, R56 ;  /* 0x0000003800087202 */ /* 0x000fce0000000f00 */
.L_x_1222:
[----:B------:R-:W-:Y:S05]  /*31170*/  BSYNC.RECONVERGENT B6 ;  /* 0x0000000000067941 */ /* 0x000fea0003800200 */
.L_x_1220:
        /* <DEDUP_REMOVED lines=25> */
.L_x_1224:
[----:B------:R-:W-:Y:S02]  /*31310*/  MOV R8, R37 ;  /* 0x0000002500087202 */ /* 0x000fe40000000f00 */
[----:B------:R-:W-:-:S07]  /*31320*/  MOV R52, 0x31340 ;  /* 0x0003134000347802 */ /* 0x000fce0000000f00 */
[----:B------:R-:W-:Y:S05]  /*31330*/  CALL.REL.NOINC `($__internal_0_$__cuda_sm20_rem_u64) ;  /* 0x0000005400107944 */ /* 0x000fea0003c00000 */
[----:B------:R-:W-:-:S07]  /*31340*/  IMAD.MOV.U32 R8, RZ, RZ, R56 ;  /* 0x000000ffff087224 */ /* 0x000fce00078e0038 */
.L_x_1225:
[----:B------:R-:W-:Y:S05]  /*31350*/  BSYNC.RECONVERGENT B6 ;  /* 0x0000000000067941 */ /* 0x000fea0003800200 */
.L_x_1223:
        /* <DEDUP_REMOVED lines=25> */
.L_x_1227:
[----:B------:R-:W-:Y:S01]  /*314f0*/  IMAD.MOV.U32 R8, RZ, RZ, R37 ;  /* 0x000000ffff087224 */ /* 0x000fe200078e0025 */
[----:B------:R-:W-:-:S07]  /*31500*/  MOV R52, 0x31520 ;  /* 0x0003152000347802 */ /* 0x000fce0000000f00 */
[----:B------:R-:W-:Y:S05]  /*31510*/  CALL.REL.NOINC `($__internal_0_$__cuda_sm20_rem_u64) ;  /* 0x0000005000987944 */ /* 0x000fea0003c00000 */
[----:B------:R-:W-:-:S07]  /*31520*/  IMAD.MOV.U32 R8, RZ, RZ, R56 ;  /* 0x000000ffff087224 */ /* 0x000fce00078e0038 */
.L_x_1228:
[----:B------:R-:W-:Y:S05]  /*31530*/  BSYNC.RECONVERGENT B6 ;  /* 0x0000000000067941 */ /* 0x000fea0003800200 */
.L_x_1226:
        /* <DEDUP_REMOVED lines=25> */
.L_x_1230:
[----:B------:R-:W-:Y:S01]  /*316d0*/  IMAD.MOV.U32 R8, RZ, RZ, R37 ;  /* 0x000000ffff087224 */ /* 0x000fe200078e0025 */
[----:B------:R-:W-:-:S07]  /*316e0*/  MOV R52, 0x31700 ;  /* 0x0003170000347802 */ /* 0x000fce0000000f00 */
[----:B------:R-:W-:Y:S05]  /*316f0*/  CALL.REL.NOINC `($__internal_0_$__cuda_sm20_rem_u64) ;  /* 0x0000005000207944 */ /* 0x000fea0003c00000 */
[----:B------:R-:W-:-:S07]  /*31700*/  MOV R8, R56 ;  /* 0x0000003800087202 */ /* 0x000fce0000000f00 */
.L_x_1231:
[----:B------:R-:W-:Y:S05]  /*31710*/  BSYNC.RECONVERGENT B6 ;  /* 0x0000000000067941 */ /* 0x000fea0003800200 */
.L_x_1229:
        /* <DEDUP_REMOVED lines=25> */
.L_x_1233:
[----:B------:R-:W-:Y:S02]  /*318b0*/  MOV R8, R37 ;  /* 0x0000002500087202 */ /* 0x000fe40000000f00 */
[----:B------:R-:W-:-:S07]  /*318c0*/  MOV R52, 0x318e0 ;  /* 0x000318e000347802 */ /* 0x000fce0000000f00 */
[----:B------:R-:W-:Y:S05]  /*318d0*/  CALL.REL.NOINC `($__internal_0_$__cuda_sm20_rem_u64) ;  /* 0x0000004c00a87944 */ /* 0x000fea0003c00000 */
[----:B------:R-:W-:-:S07]  /*318e0*/  IMAD.MOV.U32 R8, RZ, RZ, R56 ;  /* 0x000000ffff087224 */ /* 0x000fce00078e0038 */
.L_x_1234:
[----:B------:R-:W-:Y:S05]  /*318f0*/  BSYNC.RECONVERGENT B6 ;  /* 0x0000000000067941 */ /* 0x000fea0003800200 */
.L_x_1232:
        /* <DEDUP_REMOVED lines=25> */
.L_x_1236:
[----:B------:R-:W-:Y:S01]  /*31a90*/  IMAD.MOV.U32 R8, RZ, RZ, R37 ;  /* 0x000000ffff087224 */ /* 0x000fe200078e0025 */
[----:B------:R-:W-:-:S07]  /*31aa0*/  MOV R52, 0x31ac0 ;  /* 0x00031ac000347802 */ /* 0x000fce0000000f00 */
[----:B------:R-:W-:Y:S05]  /*31ab0*/  CALL.REL.NOINC `($__internal_0_$__cuda_sm20_rem_u64) ;  /* 0x0000004c00307944 */ /* 0x000fea0003c00000 */
[----:B------:R-:W-:-:S07]  /*31ac0*/  IMAD.MOV.U32 R8, RZ, RZ, R56 ;  /* 0x000000ffff087224 */ /* 0x000fce00078e0038 */
.L_x_1237:
[----:B------:R-:W-:Y:S05]  /*31ad0*/  BSYNC.RECONVERGENT B6 ;  /* 0x0000000000067941 */ /* 0x000fea0003800200 */
.L_x_1235:
        /* <DEDUP_REMOVED lines=25> */
.L_x_1239:
[----:B------:R-:W-:Y:S01]  /*31c70*/  IMAD.MOV.U32 R8, RZ, RZ, R37 ;  /* 0x000000ffff087224 */ /* 0x000fe200078e0025 */
[----:B------:R-:W-:-:S07]  /*31c80*/  MOV R52, 0x31ca0 ;  /* 0x00031ca000347802 */ /* 0x000fce0000000f00 */
[----:B------:R-:W-:Y:S05]  /*31c90*/  CALL.REL.NOINC `($__internal_0_$__cuda_sm20_rem_u64) ;  /* 0x0000004800b87944 */ /* 0x000fea0003c00000 */
[----:B------:R-:W-:-:S07]  /*31ca0*/  MOV R8, R56 ;  /* 0x0000003800087202 */ /* 0x000fce0000000f00 */
.L_x_1240:
[----:B------:R-:W-:Y:S05]  /*31cb0*/  BSYNC.RECONVERGENT B6 ;  /* 0x0000000000067941 */ /* 0x000fea0003800200 */
.L_x_1238:
        /* <DEDUP_REMOVED lines=25> */
.L_x_1242:
[----:B------:R-:W-:Y:S02]  /*31e50*/  MOV R8, R37 ;  /* 0x0000002500087202 */ /* 0x000fe40000000f00 */
[----:B------:R-:W-:-:S07]  /*31e60*/  MOV R52, 0x31e80 ;  /* 0x00031e8000347802 */ /* 0x000fce0000000f00 */
[----:B------:R-:W-:Y:S05]  /*31e70*/  CALL.REL.NOINC `($__internal_0_$__cuda_sm20_rem_u64) ;  /* 0x0000004800407944 */ /* 0x000fea0003c00000 */
[----:B------:R-:W-:-:S07]  /*31e80*/  IMAD.MOV.U32 R8, RZ, RZ, R56 ;  /* 0x000000ffff087224 */ /* 0x000fce00078e0038 */
.L_x_1243:
[----:B------:R-:W-:Y:S05]  /*31e90*/  BSYNC.RECONVERGENT B6 ;  /* 0x0000000000067941 */ /* 0x000fea0003800200 */
.L_x_1241:
        /* <DEDUP_REMOVED lines=25> */
.L_x_1245:
[----:B------:R-:W-:Y:S01]  /*32030*/  IMAD.MOV.U32 R8, RZ, RZ, R37 ;  /* 0x000000ffff087224 */ /* 0x000fe200078e0025 */
[----:B------:R-:W-:-:S07]  /*32040*/  MOV R52, 0x32060 ;  /* 0x0003206000347802 */ /* 0x000fce0000000f00 */
[----:B------:R-:W-:Y:S05]  /*32050*/  CALL.REL.NOINC `($__internal_0_$__cuda_sm20_rem_u64) ;  /* 0x0000004400c87944 */ /* 0x000fea0003c00000 */
[----:B------:R-:W-:-:S07]  /*32060*/  IMAD.MOV.U32 R8, RZ, RZ, R56 ;  /* 0x000000ffff087224 */ /* 0x000fce00078e0038 */
.L_x_1246:
[----:B------:R-:W-:Y:S05]  /*32070*/  BSYNC.RECONVERGENT B6 ;  /* 0x0000000000067941 */ /* 0x000fea0003800200 */
.L_x_1244:
        /* <DEDUP_REMOVED lines=25> */
.L_x_1248:
[----:B------:R-:W-:Y:S01]  /*32210*/  IMAD.MOV.U32 R8, RZ, RZ, R37 ;  /* 0x000000ffff087224 */ /* 0x000fe200078e0025 */
[----:B------:R-:W-:-:S07]  /*32220*/  MOV R52, 0x32240 ;  /* 0x0003224000347802 */ /* 0x000fce0000000f00 */
[----:B------:R-:W-:Y:S05]  /*32230*/  CALL.REL.NOINC `($__internal_0_$__cuda_sm20_rem_u64) ;  /* 0x0000004400507944 */ /* 0x000fea0003c00000 */
[----:B------:R-:W-:-:S07]  /*32240*/  MOV R8, R56 ;  /* 0x0000003800087202 */ /* 0x000fce0000000f00 */
.L_x_1249:
[----:B------:R-:W-:Y:S05]  /*32250*/  BSYNC.RECONVERGENT B6 ;  /* 0x0000000000067941 */ /* 0x000fea0003800200 */
.L_x_1247:
        /* <DEDUP_REMOVED lines=25> */
.L_x_1251:
[----:B------:R-:W-:Y:S02]  /*323f0*/  MOV R8, R37 ;  /* 0x0000002500087202 */ /* 0x000fe40000000f00 */
[----:B------:R-:W-:-:S07]  /*32400*/  MOV R52, 0x32420 ;  /* 0x0003242000347802 */ /* 0x000fce0000000f00 */
[----:B------:R-:W-:Y:S05]  /*32410*/  CALL.REL.NOINC `($__internal_0_$__cuda_sm20_rem_u64) ;  /* 0x0000004000d87944 */ /* 0x000fea0003c00000 */
[----:B------:R-:W-:-:S07]  /*32420*/  IMAD.MOV.U32 R8, RZ, RZ, R56 ;  /* 0x000000ffff087224 */ /* 0x000fce00078e0038 */
.L_x_1252:
[----:B------:R-:W-:Y:S05]  /*32430*/  BSYNC.RECONVERGENT B6 ;  /* 0x0000000000067941 */ /* 0x000fea0003800200 */
.L_x_1250:
        /* <DEDUP_REMOVED lines=25> */
.L_x_1254:
[----:B------:R-:W-:Y:S01]  /*325d0*/  IMAD.MOV.U32 R8, RZ, RZ, R37 ;  /* 0x000000ffff087224 */ /* 0x000fe200078e0025 */
[----:B------:R-:W-:-:S07]  /*325e0*/  MOV R52, 0x32600 ;  /* 0x0003260000347802 */ /* 0x000fce0000000f00 */
[----:B------:R-:W-:Y:S05]  /*325f0*/  CALL.REL.NOINC `($__internal_0_$__cuda_sm20_rem_u64) ;  /* 0x0000004000607944 */ /* 0x000fea0003c00000 */
[----:B------:R-:W-:-:S07]  /*32600*/  IMAD.MOV.U32 R8, RZ, RZ, R56 ;  /* 0x000000ffff087224 */ /* 0x000fce00078e0038 */
.L_x_1255:
[----:B------:R-:W-:Y:S05]  /*32610*/  BSYNC.RECONVERGENT B6 ;  /* 0x0000000000067941 */ /* 0x000fea0003800200 */
.L_x_1253:
        /* <DEDUP_REMOVED lines=25> */
.L_x_1257:
[----:B------:R-:W-:Y:S01]  /*327b0*/  IMAD.MOV.U32 R8, RZ, RZ, R37 ;  /* 0x000000ffff087224 */ /* 0x000fe200078e0025 */
[----:B------:R-:W-:-:S07]  /*327c0*/  MOV R52, 0x327e0 ;  /* 0x000327e000347802 */ /* 0x000fce0000000f00 */
[----:B------:R-:W-:Y:S05]  /*327d0*/  CALL.REL.NOINC `($__internal_0_$__cuda_sm20_rem_u64) ;  /* 0x0000003c00e87944 */ /* 0x000fea0003c00000 */
[----:B------:R-:W-:-:S07]  /*327e0*/  MOV R8, R56 ;  /* 0x0000003800087202 */ /* 0x000fce0000000f00 */
.L_x_1258:
[----:B------:R-:W-:Y:S05]  /*327f0*/  BSYNC.RECONVERGENT B6 ;  /* 0x0000000000067941 */ /* 0x000fea0003800200 */
.L_x_1256:
        /* <DEDUP_REMOVED lines=25> */
.L_x_1260:
[----:B------:R-:W-:Y:S02]  /*32990*/  MOV R8, R37 ;  /* 0x0000002500087202 */ /* 0x000fe40000000f00 */
[----:B------:R-:W-:-:S07]  /*329a0*/  MOV R52, 0x329c0 ;  /* 0x000329c000347802 */ /* 0x000fce0000000f00 */
[----:B------:R-:W-:Y:S05]  /*329b0*/  CALL.REL.NOINC `($__internal_0_$__cuda_sm20_rem_u64) ;  /* 0x0000003c00707944 */ /* 0x000fea0003c00000 */
[----:B------:R-:W-:-:S07]  /*329c0*/  IMAD.MOV.U32 R8, RZ, RZ, R56 ;  /* 0x000000ffff087224 */ /* 0x000fce00078e0038 */
.L_x_1261:
[----:B------:R-:W-:Y:S05]  /*329d0*/  BSYNC.RECONVERGENT B6 ;  /* 0x0000000000067941 */ /* 0x000fea0003800200 */
.L_x_1259:
        /* <DEDUP_REMOVED lines=25> */
.L_x_1263:
[----:B------:R-:W-:Y:S01]  /*32b70*/  IMAD.MOV.U32 R8, RZ, RZ, R37 ;  /* 0x000000ffff087224 */ /* 0x000fe200078e0025 */
[----:B------:R-:W-:-:S07]  /*32b80*/  MOV R52, 0x32ba0 ;  /* 0x00032ba000347802 */ /* 0x000fce0000000f00 */
[----:B------:R-:W-:Y:S05]  /*32b90*/  CALL.REL.NOINC `($__internal_0_$__cuda_sm20_rem_u64) ;  /* 0x0000003800f87944 */ /* 0x000fea0003c00000 */
[----:B------:R-:W-:-:S07]  /*32ba0*/  IMAD.MOV.U32 R8, RZ, RZ, R56 ;  /* 0x000000ffff087224 */ /* 0x000fce00078e0038 */
.L_x_1264:
[----:B------:R-:W-:Y:S05]  /*32bb0*/  BSYNC.RECONVERGENT B6 ;  /* 0x0000000000067941 */ /* 0x000fea0003800200 */
.L_x_1262:
        /* <DEDUP_REMOVED lines=25> */
.L_x_1266:
[----:B------:R-:W-:Y:S01]  /*32d50*/  IMAD.MOV.U32 R8, RZ, RZ, R37 ;  /* 0x000000ffff087224 */ /* 0x000fe200078e0025 */
[----:B------:R-:W-:-:S07]  /*32d60*/  MOV R52, 0x32d80 ;  /* 0x00032d8000347802 */ /* 0x000fce0000000f00 */
[----:B------:R-:W-:Y:S05]  /*32d70*/  CALL.REL.NOINC `($__internal_0_$__cuda_sm20_rem_u64) ;  /* 0x0000003800807944 */ /* 0x000fea0003c00000 */
[----:B------:R-:W-:-:S07]  /*32d80*/  MOV R8, R56 ;  /* 0x0000003800087202 */ /* 0x000fce0000000f00 */
.L_x_1267:
[----:B------:R-:W-:Y:S05]  /*32d90*/  BSYNC.RECONVERGENT B6 ;  /* 0x0000000000067941 */ /* 0x000fea0003800200 */
.L_x_1265:
        /* <DEDUP_REMOVED lines=25> */
.L_x_1269:
[----:B------:R-:W-:Y:S02]  /*32f30*/  MOV R8, R37 ;  /* 0x0000002500087202 */ /* 0x000fe40000000f00 */
[----:B------:R-:W-:-:S07]  /*32f40*/  MOV R52, 0x32f60 ;  /* 0x00032f6000347802 */ /* 0x000fce0000000f00 */
[----:B------:R-:W-:Y:S05]  /*32f50*/  CALL.REL.NOINC `($__internal_0_$__cuda_sm20_rem_u64) ;  /* 0x0000003800087944 */ /* 0x000fea0003c00000 */
[----:B------:R-:W-:-:S07]  /*32f60*/  IMAD.MOV.U32 R8, RZ, RZ, R56 ;  /* 0x000000ffff087224 */ /* 0x000fce00078e0038 */
.L_x_1270:
[----:B------:R-:W-:Y:S05]  /*32f70*/  BSYNC.RECONVERGENT B6 ;  /* 0x0000000000067941 */ /* 0x000fea0003800200 */
.L_x_1268:
        /* <DEDUP_REMOVED lines=25> */
.L_x_1272:
[----:B------:R-:W-:Y:S01]  /*33110*/  IMAD.MOV.U32 R8, RZ, RZ, R37 ;  /* 0x000000ffff087224 */ /* 0x000fe200078e0025 */
[----:B------:R-:W-:-:S07]  /*33120*/  MOV R52, 0x33140 ;  /* 0x0003314000347802 */ /* 0x000fce0000000f00 */
[----:B------:R-:W-:Y:S05]  /*33130*/  CALL.REL.NOINC `($__internal_0_$__cuda_sm20_rem_u64) ;  /* 0x0000003400907944 */ /* 0x000fea0003c00000 */
[----:B------:R-:W-:-:S07]  /*33140*/  IMAD.MOV.U32 R8, RZ, RZ, R56 ;  /* 0x000000ffff087224 */ /* 0x000fce00078e0038 */
.L_x_1273:
[----:B------:R-:W-:Y:S05]  /*33150*/  BSYNC.RECONVERGENT B6 ;  /* 0x0000000000067941 */ /* 0x000fea0003800200 */
.L_x_1271:
        /* <DEDUP_REMOVED lines=25> */
.L_x_1275:
[----:B------:R-:W-:Y:S01]  /*332f0*/  IMAD.MOV.U32 R8, RZ, RZ, R37 ;  /* 0x000000ffff087224 */ /* 0x000fe200078e0025 */
[----:B------:R-:W-:-:S07]  /*33300*/  MOV R52, 0x33320 ;  /* 0x0003332000347802 */ /* 0x000fce0000000f00 */
[----:B------:R-:W-:Y:S05]  /*33310*/  CALL.REL.NOINC `($__internal_0_$__cuda_sm20_rem_u64) ;  /* 0x0000003400187944 */ /* 0x000fea0003c00000 */
[----:B------:R-:W-:-:S07]  /*33320*/  MOV R8, R56 ;  /* 0x0000003800087202 */ /* 0x000fce0000000f00 */
.L_x_1276:
[----:B------:R-:W-:Y:S05]  /*33330*/  BSYNC.RECONVERGENT B6 ;  /* 0x0000000000067941 */ /* 0x000fea0003800200 */
.L_x_1274:
        /* <DEDUP_REMOVED lines=25> */
.L_x_1278:
[----:B------:R-:W-:Y:S02]  /*334d0*/  MOV R8, R37 ;  /* 0x0000002500087202 */ /* 0x000fe40000000f00 */
[----:B------:R-:W-:-:S07]  /*334e0*/  MOV R52, 0x33500 ;  /* 0x0003350000347802 */ /* 0x000fce0000000f00 */
[----:B------:R-:W-:Y:S05]  /*334f0*/  CALL.REL.NOINC `($__internal_0_$__cuda_sm20_rem_u64) ;  /* 0x0000003000a07944 */ /* 0x000fea0003c00000 */
[----:B------:R-:W-:-:S07]  /*33500*/  IMAD.MOV.U32 R8, RZ, RZ, R56 ;  /* 0x000000ffff087224 */ /* 0x000fce00078e0038 */
.L_x_1279:
[----:B------:R-:W-:Y:S05]  /*33510*/  BSYNC.RECONVERGENT B6 ;  /* 0x0000000000067941 */ /* 0x000fea0003800200 */
.L_x_1277:
        /* <DEDUP_REMOVED lines=25> */
.L_x_1281:
[----:B------:R-:W-:Y:S01]  /*336b0*/  IMAD.MOV.U32 R8, RZ, RZ, R37 ;  /* 0x000000ffff087224 */ /* 0x000fe200078e0025 */
[----:B------:R-:W-:-:S07]  /*336c0*/  MOV R52, 0x336e0 ;  /* 0x000336e000347802 */ /* 0x000fce0000000f00 */
[----:B------:R-:W-:Y:S05]  /*336d0*/  CALL.REL.NOINC `($__internal_0_$__cuda_sm20_rem_u64) ;  /* 0x0000003000287944 */ /* 0x000fea0003c00000 */
[----:B------:R-:W-:-:S07]  /*336e0*/  IMAD.MOV.U32 R8, RZ, RZ, R56 ;  /* 0x000000ffff087224 */ /* 0x000fce00078e0038 */
.L_x_1282:
[----:B------:R-:W-:Y:S05]  /*336f0*/  BSYNC.RECONVERGENT B6 ;  /* 0x0000000000067941 */ /* 0x000fea0003800200 */
.L_x_1280:
        /* <DEDUP_REMOVED lines=25> */
.L_x_1284:
[----:B------:R-:W-:Y:S01]  /*33890*/  IMAD.MOV.U32 R8, RZ, RZ, R37 ;  /* 0x000000ffff087224 */ /* 0x000fe200078e0025 */
[----:B------:R-:W-:-:S07]  /*338a0*/  MOV R52, 0x338c0 ;  /* 0x000338c000347802 */ /* 0x000fce0000000f00 */
[----:B------:R-:W-:Y:S05]  /*338b0*/  CALL.REL.NOINC `($__internal_0_$__cuda_sm20_rem_u64) ;  /* 0x0000002c00b07944 */ /* 0x000fea0003c00000 */
[----:B------:R-:W-:-:S07]  /*338c0*/  MOV R8, R56 ;  /* 0x0000003800087202 */ /* 0x000fce0000000f00 */
.L_x_1285:
[----:B------:R-:W-:Y:S05]  /*338d0*/  BSYNC.RECONVERGENT B6 ;  /* 0x0000000000067941 */ /* 0x000fea0003800200 */
.L_x_1283:
        /* <DEDUP_REMOVED lines=25> */
.L_x_1287:
[----:B------:R-:W-:Y:S02]  /*33a70*/  MOV R8, R37 ;  /* 0x0000002500087202 */ /* 0x000fe40000000f00 */
[----:B------:R-:W-:-:S07]  /*33a80*/  MOV R52, 0x33aa0 ;  /* 0x00033aa000347802 */ /* 0x000fce0000000f00 */
[----:B------:R-:W-:Y:S05]  /*33a90*/  CALL.REL.NOINC `($__internal_0_$__cuda_sm20_rem_u64) ;  /* 0x0000002c00387944 */ /* 0x000fea0003c00000 */
[----:B------:R-:W-:-:S07]  /*33aa0*/  IMAD.MOV.U32 R8, RZ, RZ, R56 ;  /* 0x000000ffff087224 */ /* 0x000fce00078e0038 */
.L_x_1288:
[----:B------:R-:W-:Y:S05]  /*33ab0*/  BSYNC.RECONVERGENT B6 ;  /* 0x0000000000067941 */ /* 0x000fea0003800200 */
.L_x_1286:
        /* <DEDUP_REMOVED lines=25> */
.L_x_1290:
[----:B------:R-:W-:Y:S01]  /*33c50*/  IMAD.MOV.U32 R8, RZ, RZ, R37 ;  /* 0x000000ffff087224 */ /* 0x000fe200078e0025 */
[----:B------:R-:W-:-:S07]  /*33c60*/  MOV R52, 0x33c80 ;  /* 0x00033c8000347802 */ /* 0x000fce0000000f00 */
[----:B------:R-:W-:Y:S05]  /*33c70*/  CALL.REL.NOINC `($__internal_0_$__cuda_sm20_rem_u64) ;  /* 0x0000002800c07944 */ /* 0x000fea0003c00000 */
[----:B------:R-:W-:-:S07]  /*33c80*/  IMAD.MOV.U32 R8, RZ, RZ, R56 ;  /* 0x000000ffff087224 */ /* 0x000fce00078e0038 */
.L_x_1291:
[----:B------:R-:W-:Y:S05]  /*33c90*/  BSYNC.RECONVERGENT B6 ;  /* 0x0000000000067941 */ /* 0x000fea0003800200 */
.L_x_1289:
        /* <DEDUP_REMOVED lines=25> */
.L_x_1293:
[----:B------:R-:W-:Y:S01]  /*33e30*/  IMAD.MOV.U32 R8, RZ, RZ, R37 ;  /* 0x000000ffff087224 */ /* 0x000fe200078e0025 */
[----:B------:R-:W-:-:S07]  /*33e40*/  MOV R52, 0x33e60 ;  /* 0x00033e6000347802 */ /* 0x000fce0000000f00 */
[----:B------:R-:W-:Y:S05]  /*33e50*/  CALL.REL.NOINC `($__internal_0_$__cuda_sm20_rem_u64) ;  /* 0x0000002800487944 */ /* 0x000fea0003c00000 */
[----:B------:R-:W-:-:S07]  /*33e60*/  MOV R8, R56 ;  /* 0x0000003800087202 */ /* 0x000fce0000000f00 */
.L_x_1294:
[----:B------:R-:W-:Y:S05]  /*33e70*/  BSYNC.RECONVERGENT B6 ;  /* 0x0000000000067941 */ /* 0x000fea0003800200 */
.L_x_1292:
        /* <DEDUP_REMOVED lines=25> */
.L_x_1296:
[----:B------:R-:W-:Y:S02]  /*34010*/  MOV R8, R37 ;  /* 0x0000002500087202 */ /* 0x000fe40000000f00 */
[----:B------:R-:W-:-:S07]  /*34020*/  MOV R52, 0x34040 ;  /* 0x0003404000347802 */ /* 0x000fce0000000f00 */
[----:B------:R-:W-:Y:S05]  /*34030*/  CALL.REL.NOINC `($__internal_0_$__cuda_sm20_rem_u64) ;  /* 0x0000002400d07944 */ /* 0x000fea0003c00000 */
[----:B------:R-:W-:-:S07]  /*34040*/  IMAD.MOV.U32 R8, RZ, RZ, R56 ;  /* 0x000000ffff087224 */ /* 0x000fce00078e0038 */
.L_x_1297:
[----:B------:R-:W-:Y:S05]  /*34050*/  BSYNC.RECONVERGENT B6 ;  /* 0x0000000000067941 */ /* 0x000fea0003800200 */
.L_x_1295:
        /* <DEDUP_REMOVED lines=25> */
.L_x_1299:
[----:B------:R-:W-:Y:S01]  /*341f0*/  IMAD.MOV.U32 R8, RZ, RZ, R37 ;  /* 0x000000ffff087224 */ /* 0x000fe200078e0025 */
[----:B------:R-:W-:-:S07]  /*34200*/  MOV R52, 0x34220 ;  /* 0x0003422000347802 */ /* 0x000fce0000000f00 */
[----:B------:R-:W-:Y:S05]  /*34210*/  CALL.REL.NOINC `($__internal_0_$__cuda_sm20_rem_u64) ;  /* 0x0000002400587944 */ /* 0x000fea0003c00000 */
[----:B------:R-:W-:-:S07]  /*34220*/  IMAD.MOV.U32 R8, RZ, RZ, R56 ;  /* 0x000000ffff087224 */ /* 0x000fce00078e0038 */
.L_x_1300:
[----:B------:R-:W-:Y:S05]  /*34230*/  BSYNC.RECONVERGENT B6 ;  /* 0x0000000000067941 */ /* 0x000fea0003800200 */
.L_x_1298:
        /* <DEDUP_REMOVED lines=25> */
.L_x_1302:
[----:B------:R-:W-:Y:S01]  /*343d0*/  IMAD.MOV.U32 R8, RZ, RZ, R37 ;  /* 0x000000ffff087224 */ /* 0x000fe200078e0025 */
[----:B------:R-:W-:-:S07]  /*343e0*/  MOV R52, 0x34400 ;  /* 0x0003440000347802 */ /* 0x000fce0000000f00 */
[----:B------:R-:W-:Y:S05]  /*343f0*/  CALL.REL.NOINC `($__internal_0_$__cuda_sm20_rem_u64) ;  /* 0x0000002000e07944 */ /* 0x000fea0003c00000 */
[----:B------:R-:W-:-:S07]  /*34400*/  MOV R8, R56 ;  /* 0x0000003800087202 */ /* 0x000fce0000000f00 */
.L_x_1303:
[----:B------:R-:W-:Y:S05]  /*34410*/  BSYNC.RECONVERGENT B6 ;  /* 0x0000000000067941 */ /* 0x000fea0003800200 */
.L_x_1301:
        /* <DEDUP_REMOVED lines=25> */
.L_x_1305:
[----:B------:R-:W-:Y:S02]  /*345b0*/  MOV R8, R37 ;  /* 0x0000002500087202 */ /* 0x000fe40000000f00 */
[----:B------:R-:W-:-:S07]  /*345c0*/  MOV R52, 0x345e0 ;  /* 0x000345e000347802 */ /* 0x000fce0000000f00 */
[----:B------:R-:W-:Y:S05]  /*345d0*/  CALL.REL.NOINC `($__internal_0_$__cuda_sm20_rem_u64) ;  /* 0x0000002000687944 */ /* 0x000fea0003c00000 */
[----:B------:R-:W-:-:S07]  /*345e0*/  IMAD.MOV.U32 R8, RZ, RZ, R56 ;  /* 0x000000ffff087224 */ /* 0x000fce00078e0038 */
.L_x_1306:
[----:B------:R-:W-:Y:S05]  /*345f0*/  BSYNC.RECONVERGENT B6 ;  /* 0x0000000000067941 */ /* 0x000fea0003800200 */
.L_x_1304:
        /* <DEDUP_REMOVED lines=25> */
.L_x_1308:
[----:B------:R-:W-:Y:S01]  /*34790*/  IMAD.MOV.U32 R8, RZ, RZ, R37 ;  /* 0x000000ffff087224 */ /* 0x000fe200078e0025 */
[----:B------:R-:W-:-:S07]  /*347a0*/  MOV R52, 0x347c0 ;  /* 0x000347c000347802 */ /* 0x000fce0000000f00 */
[----:B------:R-:W-:Y:S05]  /*347b0*/  CALL.REL.NOINC `($__internal_0_$__cuda_sm20_rem_u64) ;  /* 0x0000001c00f07944 */ /* 0x000fea0003c00000 */
[----:B------:R-:W-:-:S07]  /*347c0*/  IMAD.MOV.U32 R8, RZ, RZ, R56 ;  /* 0x000000ffff087224 */ /* 0x000fce00078e0038 */
.L_x_1309:
[----:B------:R-:W-:Y:S05]  /*347d0*/  BSYNC.RECONVERGENT B6 ;  /* 0x0000000000067941 */ /* 0x000fea0003800200 */
.L_x_1307:
        /* <DEDUP_REMOVED lines=25> */
.L_x_1311:
[----:B------:R-:W-:Y:S01]  /*34970*/  IMAD.MOV.U32 R8, RZ, RZ, R37 ;  /* 0x000000ffff087224 */ /* 0x000fe200078e0025 */
[----:B------:R-:W-:-:S07]  /*34980*/  MOV R52, 0x349a0 ;  /* 0x000349a000347802 */ /* 0x000fce0000000f00 */
[----:B------:R-:W-:Y:S05]  /*34990*/  CALL.REL.NOINC `($__internal_0_$__cuda_sm20_rem_u64) ;  /* 0x0000001c00787944 */ /* 0x000fea0003c00000 */
[----:B------:R-:W-:-:S07]  /*349a0*/  MOV R8, R56 ;  /* 0x0000003800087202 */ /* 0x000fce0000000f00 */
.L_x_1312:
[----:B------:R-:W-:Y:S05]  /*349b0*/  BSYNC.RECONVERGENT B6 ;  /* 0x0000000000067941 */ /* 0x000fea0003800200 */
.L_x_1310:
        /* <DEDUP_REMOVED lines=25> */
.L_x_1314:
[----:B------:R-:W-:Y:S02]  /*34b50*/  MOV R8, R37 ;  /* 0x0000002500087202 */ /* 0x000fe40000000f00 */
[----:B------:R-:W-:-:S07]  /*34b60*/  MOV R52, 0x34b80 ;  /* 0x00034b8000347802 */ /* 0x000fce0000000f00 */
[----:B------:R-:W-:Y:S05]  /*34b70*/  CALL.REL.NOINC `($__internal_0_$__cuda_sm20_rem_u64) ;  /* 0x0000001c00007944 */ /* 0x000fea0003c00000 */
[----:B------:R-:W-:-:S07]  /*34b80*/  IMAD.MOV.U32 R8, RZ, RZ, R56 ;  /* 0x000000ffff087224 */ /* 0x000fce00078e0038 */
.L_x_1315:
[----:B------:R-:W-:Y:S05]  /*34b90*/  BSYNC.RECONVERGENT B6 ;  /* 0x0000000000067941 */ /* 0x000fea0003800200 */
.L_x_1313:
        /* <DEDUP_REMOVED lines=25> */
.L_x_1317:
[----:B------:R-:W-:Y:S01]  /*34d30*/  IMAD.MOV.U32 R8, RZ, RZ, R37 ;  /* 0x000000ffff087224 */ /* 0x000fe200078e0025 */
[----:B------:R-:W-:-:S07]  /*34d40*/  MOV R52, 0x34d60 ;  /* 0x00034d6000347802 */ /* 0x000fce0000000f00 */
[----:B------:R-:W-:Y:S05]  /*34d50*/  CALL.REL.NOINC `($__internal_0_$__cuda_sm20_rem_u64) ;  /* 0x0000001800887944 */ /* 0x000fea0003c00000 */
[----:B------:R-:W-:-:S07]  /*34d60*/  IMAD.MOV.U32 R8, RZ, RZ, R56 ;  /* 0x000000ffff087224 */ /* 0x000fce00078e0038 */
.L_x_1318:
[----:B------:R-:W-:Y:S05]  /*34d70*/  BSYNC.RECONVERGENT B6 ;  /* 0x0000000000067941 */ /* 0x000fea0003800200 */
.L_x_1316:
        /* <DEDUP_REMOVED lines=25> */
.L_x_1320:
[----:B------:R-:W-:Y:S01]  /*34f10*/  IMAD.MOV.U32 R8, RZ, RZ, R37 ;  /* 0x000000ffff087224 */ /* 0x000fe200078e0025 */
[----:B------:R-:W-:-:S07]  /*34f20*/  MOV R52, 0x34f40 ;  /* 0x00034f4000347802 */ /* 0x000fce0000000f00 */
[----:B------:R-:W-:Y:S05]  /*34f30*/  CALL.REL.NOINC `($__internal_0_$__cuda_sm20_rem_u64) ;  /* 0x0000001800107944 */ /* 0x000fea0003c00000 */
[----:B------:R-:W-:-:S07]  /*34f40*/  MOV R8, R56 ;  /* 0x0000003800087202 */ /* 0x000fce0000000f00 */
.L_x_1321:
[----:B------:R-:W-:Y:S05]  /*34f50*/  BSYNC.RECONVERGENT B6 ;  /* 0x0000000000067941 */ /* 0x000fea0003800200 */
.L_x_1319:
        /* <DEDUP_REMOVED lines=25> */
.L_x_1323:
[----:B------:R-:W-:Y:S02]  /*350f0*/  MOV R8, R37 ;  /* 0x0000002500087202 */ /* 0x000fe40000000f00 */
[----:B------:R-:W-:-:S07]  /*35100*/  MOV R52, 0x35120 ;  /* 0x0003512000347802 */ /* 0x000fce0000000f00 */
[----:B------:R-:W-:Y:S05]  /*35110*/  CALL.REL.NOINC `($__internal_0_$__cuda_sm20_rem_u64) ;  /* 0x0000001400987944 */ /* 0x000fea0003c00000 */
[----:B------:R-:W-:-:S07]  /*35120*/  IMAD.MOV.U32 R8, RZ, RZ, R56 ;  /* 0x000000ffff087224 */ /* 0x000fce00078e0038 */
.L_x_1324:
[----:B------:R-:W-:Y:S05]  /*35130*/  BSYNC.RECONVERGENT B6 ;  /* 0x0000000000067941 */ /* 0x000fea0003800200 */
.L_x_1322:
        /* <DEDUP_REMOVED lines=25> */
.L_x_1326:
[----:B------:R-:W-:Y:S01]  /*352d0*/  IMAD.MOV.U32 R8, RZ, RZ, R37 ;  /* 0x000000ffff087224 */ /* 0x000fe200078e0025 */
[----:B------:R-:W-:-:S07]  /*352e0*/  MOV R52, 0x35300 ;  /* 0x0003530000347802 */ /* 0x000fce0000000f00 */
[----:B------:R-:W-:Y:S05]  /*352f0*/  CALL.REL.NOINC `($__internal_0_$__cuda_sm20_rem_u64) ;  /* 0x0000001400207944 */ /* 0x000fea0003c00000 */
[----:B------:R-:W-:-:S07]  /*35300*/  IMAD.MOV.U32 R8, RZ, RZ, R56 ;  /* 0x000000ffff087224 */ /* 0x000fce00078e0038 */
.L_x_1327:
[----:B------:R-:W-:Y:S05]  /*35310*/  BSYNC.RECONVERGENT B6 ;  /* 0x0000000000067941 */ /* 0x000fea0003800200 */
.L_x_1325:
        /* <DEDUP_REMOVED lines=25> */
.L_x_1329:
[----:B------:R-:W-:Y:S01]  /*354b0*/  IMAD.MOV.U32 R8, RZ, RZ, R37 ;  /* 0x000000ffff087224 */ /* 0x000fe200078e0025 */
[----:B------:R-:W-:-:S07]  /*354c0*/  MOV R52, 0x354e0 ;  /* 0x000354e000347802 */ /* 0x000fce0000000f00 */
[----:B------:R-:W-:Y:S05]  /*354d0*/  CALL.REL.NOINC `($__internal_0_$__cuda_sm20_rem_u64) ;  /* 0x0000001000a87944 */ /* 0x000fea0003c00000 */
[----:B------:R-:W-:-:S07]  /*354e0*/  MOV R8, R56 ;  /* 0x0000003800087202 */ /* 0x000fce0000000f00 */
.L_x_1330:
[----:B------:R-:W-:Y:S05]  /*354f0*/  BSYNC.RECONVERGENT B6 ;  /* 0x0000000000067941 */ /* 0x000fea0003800200 */
.L_x_1328:
[----:B------:R-:W-:-:S05]  /*35500*/  IADD3 R38, P0, PT, R38, R8, RZ ;  /* 0x0000000826267210 */ /* 0x000fca0007f1e0ff */
[----:B------:R-:W-:-:S08]  /*35510*/  IMAD.X R54, R39, 0x1, R9, P0 ;  /* 0x0000000127367824 */ /* 0x000fd000000e0609 */
.L_x_1132:
[----:B------:R-:W-:Y:S05]  /*35520*/  BSYNC.RECONVERGENT B5 ;  /* 0x0000000000057941 */ /* 0x000fea0003800200 */
.L_x_1131:
        /* <DEDUP_REMOVED lines=23> */
.L_x_1332:
[----:B------:R-:W-:Y:S01]  /*356a0*/  MOV R8, R38 ;  /* 0x0000002600087202 */ /* 0x000fe20000000f00 */
[----:B------:R-:W-:Y:S01]  /*356b0*/  IMAD.MOV.U32 R9, RZ, RZ, R54 ;  /* 0x000000ffff097224 */ /* 0x000fe200078e0036 */
[----:B------:R-:W-:-:S07]  /*356c0*/  MOV R52, 0x356e0 ;  /* 0x000356e000347802 */ /* 0x000fce0000000f00 */
[----:B------:R-:W-:Y:S05]  /*356d0*/  CALL.REL.NOINC `($__internal_0_$__cuda_sm20_rem_u64) ;  /* 0x0000001000287944 */ /* 0x000fea0003c00000 */
[----:B------:R-:W-:Y:S01]  /*356e0*/  IMAD.MOV.U32 R41, RZ, RZ, R56 ;  /* 0x000000ffff297224 */ /* 0x000fe200078e0038 */
[----:B------:R-:W-:-:S07]  /*356f0*/  MOV R40, R9 ;  /* 0x0000000900287202 */ /* 0x000fce0000000f00 */
.L_x_1333:
[----:B------:R-:W-:Y:S05]  /*35700*/  BSYNC.RECONVERGENT B5 ;  /* 0x0000000000057941 */ /* 0x000fea0003800200 */
.L_x_1331:
[----:B------:R-:W-:-:S04]  /*35710*/  ISETP.NE.U32.AND P0, PT, R41, R6, PT ;  /* 0x000000062900720c */ /* 0x000fc80003f05070 */
[----:B------:R-:W-:-:S13]  /*35720*/  ISETP.NE.AND.EX P0, PT, R40, R5, PT, P0 ;  /* 0x000000052800720c */ /* 0x000fda0003f05300 */
[----:B------:R-:W-:Y:S05]  /*35730*/  @!P0 BRA `(.L_x_722) ;  /* 0x0000000000188947 */ /* 0x000fea0003800000 */
[----:B------:R-:W-:Y:S02]  /*35740*/  VIADD R36, R36, 0x1 ;  /* 0x0000000124247836 */ /* 0x000fe40000000000 */
[----:B------:R-:W-:-:S03]  /*35750*/  IMAD.MOV.U32 R8, RZ, RZ, RZ ;  /* 0x000000ffff087224 */ /* 0x000fc600078e00ff */
[----:B------:R-:W-:-:S13]  /*35760*/  ISETP.NE.AND P0, PT, R36, R2, PT ;  /* 0x000000022400720c */ /* 0x000fda0003f05270 */
[----:B------:R-:W-:Y:S05]  /*35770*/  @!P0 BREAK.RELIABLE B4 ;  /* 0x0000000000048942 */ /* 0x000fea0003800100 */
[----:B------:R-:W-:Y:S05]  /*35780*/  @!P0 BRA `(.L_x_675) ;  /* 0x0000000000188947 */ /* 0x000fea0003800000 */
[----:B------:R-:W-:Y:S05]  /*35790*/  BRA `(.L_x_1334) ;  /* 0xffffff8000407947 */ /* 0x000fea000383ffff */
.L_x_722:
[----:B------:R-:W-:Y:S05]  /*357a0*/  BSYNC.RELIABLE B4 ;  /* 0x0000000000047941 */ /* 0x000fea0003800100 */
.L_x_721:
[----:B------:R-:W-:-:S04]  /*357b0*/  IADD3 R0, PT, PT, R0, 0x1, RZ ;  /* 0x0000000100007810 */ /* 0x000fc80007ffe0ff */
[----:B------:R-:W-:-:S13]  /*357c0*/  ISETP.NE.AND P0, PT, R0, 0xc, PT ;  /* 0x0000000c0000780c */ /* 0x000fda0003f05270 */
[----:B------:R-:W-:Y:S05]  /*357d0*/  @P0 BRA `(.L_x_1335) ;  /* 0xfffffe80007c0947 */ /* 0x000fea000383ffff */
[----:B------:R-:W-:-:S07]  /*357e0*/  IMAD.MOV.U32 R8, RZ, RZ, 0x1 ;  /* 0x00000001ff087424 */ /* 0x000fce00078e00ff */
.L_x_675:
[----:B------:R-:W-:Y:S05]  /*357f0*/  BSYNC.RECONVERGENT B2 ;  /* 0x0000000000027941 */ /* 0x000fea0003800200 */
.L_x_674:
[----:B------:R-:W-:Y:S02]  /*35800*/  ISETP.GE.U32.AND P0, PT, R12, 0x4, PT ;  /* 0x000000040c00780c */ /* 0x000fe40003f06070 */
[----:B------:R-:W-:Y:S02]  /*35810*/  IADD3 R43, P2, PT, R8, R43, RZ ;  /* 0x0000002b082b7210 */ /* 0x000fe40007f5e0ff */
[----:B------:R-:W-:-:S03]  /*35820*/  ISETP.GE.U32.AND.EX P0, PT, R13, RZ, PT, P0 ;  /* 0x000000ff0d00720c */ /* 0x000fc60003f06100 */
[----:B------:R-:W-:-:S10]  /*35830*/  IMAD.X R42, R7, 0x1, R42, P2 ;  /* 0x00000001072a7824 */ /* 0x000fd400010e062a */
[----:B------:R-:W-:Y:S05]  /*35840*/  @!P0 BREAK.RELIABLE B3 ;  /* 0x0000000000038942 */ /* 0x000fea0003800100 */
[----:B------:R-:W-:Y:S05]  /*35850*/  @!P0 BRA `(.L_x_12) ;  /* 0x00000000004c8947 */ /* 0x000fea0003800000 */
.L_x_673:
[----:B------:R-:W-:Y:S05]  /*35860*/  BSYNC.RELIABLE B3 ;  /* 0x0000000000037941 */ /* 0x000fea0003800100 */
.L_x_672:
[----:B------:R-:W-:-:S04]  /*35870*/  IMAD.WIDE.U32 R2, R13, -0x55555555, RZ ;  /* 0xaaaaaaab0d027825 */ /* 0x000fc800078e00ff */
[----:B------:R-:W-:-:S04]  /*35880*/  IMAD.WIDE.U32 R4, R12, -0x55555555, RZ ;  /* 0xaaaaaaab0c047825 */ /* 0x000fc800078e00ff */
[----:B------:R-:W-:-:S04]  /*35890*/  IMAD.WIDE.U32 R2, P0, R12, -0x55555556, R2 ;  /* 0xaaaaaaaa0c027825 */ /* 0x000fc80007800002 */
[----:B------:R-:W-:Y:S01]  /*358a0*/  IMAD.MOV.U32 R6, RZ, RZ, R3 ;  /* 0x000000ffff067224 */ /* 0x000fe200078e0003 */
[----:B------:R-:W-:Y:S02]  /*358b0*/  IADD3.X R7, PT, PT, RZ, RZ, RZ, P0, !PT ;  /* 0x000000ffff077210 */ /* 0x000fe400007fe4ff */
[----:B------:R-:W-:-:S05]  /*358c0*/  IADD3 RZ, P0, PT, R5, R2, RZ ;  /* 0x0000000205ff7210 */ /* 0x000fca0007f1e0ff */
[----:B------:R-:W-:-:S05]  /*358d0*/  IMAD.WIDE.U32.X R6, R13, -0x55555556, R6, P0 ;  /* 0xaaaaaaaa0d067825 */ /* 0x000fca00000e0406 */
[----:B------:R-:W-:-:S05]  /*358e0*/  SHF.R.U64 R7, R6, 0x2, R7 ;  /* 0x0000000206077819 */ /* 0x000fca0000001207 */
[----:B------:R-:W-:-:S05]  /*358f0*/  IMAD R7, R7, -0x6, R12 ;  /* 0xfffffffa07077824 */ /* 0x000fca00078e020c */
[----:B------:R-:W-:-:S13]  /*35900*/  ISETP.NE.AND P0, PT, R7, 0x5, PT ;  /* 0x000000050700780c */ /* 0x000fda0003f05270 */
[----:B------:R-:W-:Y:S05]  /*35910*/  @!P0 BRA `(.L_x_1336) ;  /* 0x0000000000148947 */ /* 0x000fea0003800000 */
[----:B------:R-:W-:-:S13]  /*35920*/  ISETP.NE.AND P0, PT, R7, 0x1, PT ;  /* 0x000000010700780c */ /* 0x000fda0003f05270 */
[----:B------:R-:W-:Y:S05]  /*35930*/  @P0 BRA `(.L_x_12) ;  /* 0x0000000000140947 */ /* 0x000fea0003800000 */
[----:B------:R-:W-:-:S05]  /*35940*/  IADD3 R45, P0, PT, R45, 0x1, RZ ;  /* 0x000000012d2d7810 */ /* 0x000fca0007f1e0ff */
[----:B------:R-:W-:Y:S01]  /*35950*/  IMAD.X R44, RZ, RZ, R44, P0 ;  /* 0x000000ffff2c7224 */ /* 0x000fe200000e062c */
[----:B------:R-:W-:Y:S07]  /*35960*/  BRA `(.L_x_12) ;  /* 0x0000000000087947 */ /* 0x000fee0003800000 */
.L_x_1336:
[----:B------:R-:W-:-:S04]  /*35970*/  IADD3 R47, P0, PT, R47, 0x1, RZ ;  /* 0x000000012f2f7810 */ /* 0x000fc80007f1e0ff */
[----:B------:R-:W-:-:S09]  /*35980*/  IADD3.X R46, PT, PT, RZ, R46, RZ, P0, !PT ;  /* 0x0000002eff2e7210 */ /* 0x000fd200007fe4ff */
.L_x_12:
[----:B------:R-:W-:Y:S05]  /*35990*/  BSYNC.RECONVERGENT B0 ;  /* 0x0000000000007941 */ /* 0x000fea0003800200 */
.L_x_11:
[----:B------:R-:W0:Y:S01]  /*359a0*/  LDCU UR4, c[0x0][0x394] ;  /* 0x00007280ff0477ac */ /* 0x000e220008000800 */
[----:B------:R-:W-:Y:S02]  /*359b0*/  VIADD R0, R14, 0x1 ;  /* 0x000000010e007836 */ /* 0x000fe40000000000 */
[----:B------:R-:W-:-:S03]  /*359c0*/  VIADD R15, R15, 0x1 ;  /* 0x000000010f0f7836 */ /* 0x000fc60000000000 */
[----:B0-----:R-:W-:-:S13]  /*359d0*/  ISETP.GT.U32.AND P0, PT, R0, UR4, PT ;  /* 0x0000000400007c0c */ /* 0x001fda000bf04070 */
[----:B------:R-:W-:Y:S05]  /*359e0*/  @!P0 BRA `(.L_x_1337) ;  /* 0xfffffca800748947 */ /* 0x000fea000383ffff */
[----:B------:R-:W-:Y:S05]  /*359f0*/  @!P1 BRA `(.L_x_1338) ;  /* 0xfffffca800449947 */ /* 0x000fea000383ffff */
.L_x_1:
[----:B------:R-:W-:Y:S05]  /*35a00*/  BSYNC.RECONVERGENT B1 ;  /* 0x0000000000017941 */ /* 0x000fea0003800200 */
.L_x_0:
[----:B------:R-:W-:Y:S05]  /*35a10*/  WARPSYNC.ALL ;  /* 0x0000000000007948 */ /* 0x000fea0003800000 */
[----:B------:R-:W0:Y:S04]  /*35a20*/  SHFL.DOWN PT, R8, R25, 0x10, 0x1f ;  /* 0x0a001f0019087f89 */ /* 0x000e2800000e0000 */
[----:B------:R-:W-:Y:S04]  /*35a30*/  SHFL.DOWN PT, R5, R33, 0x10, 0x1f ;  /* 0x0a001f0021057f89 */ /* 0x000fe800000e0000 */
[----:B------:R-:W1:Y:S04]  /*35a40*/  SHFL.DOWN PT, R4, R32, 0x10, 0x1f ;  /* 0x0a001f0020047f89 */ /* 0x000e6800000e0000 */
[----:B------:R-:W-:Y:S04]  /*35a50*/  SHFL.DOWN PT, R3, R31, 0x10, 0x1f ;  /* 0x0a001f001f037f89 */ /* 0x000fe800000e0000 */
[----:B------:R-:W2:Y:S04]  /*35a60*/  SHFL.DOWN PT, R2, R30, 0x10, 0x1f ;  /* 0x0a001f001e027f89 */ /* 0x000ea800000e0000 */
[----:B------:R-:W3:Y:S04]  /*35a70*/  SHFL.DOWN PT, R6, R23, 0x10, 0x1f ;  /* 0x0a001f0017067f89 */ /* 0x000ee800000e0000 */
[----:B------:R-:W4:Y:S01]  /*35a80*/  SHFL.DOWN PT, R10, R43, 0x10, 0x1f ;  /* 0x0a001f002b0a7f89 */ /* 0x000f2200000e0000 */
[----:B0-----:R-:W-:-:S03]  /*35a90*/  IADD3 R25, P1, PT, R8, R25, RZ ;  /* 0x0000001908197210 */ /* 0x001fc60007f3e0ff */
[----:B------:R-:W0:Y:S04]  /*35aa0*/  SHFL.DOWN PT, R12, R45, 0x10, 0x1f ;  /* 0x0a001f002d0c7f89 */ /* 0x000e2800000e0000 */
[----:B------:R-:W5:Y:S01]  /*35ab0*/  SHFL.DOWN PT, R14, R47, 0x10, 0x1f ;  /* 0x0a001f002f0e7f89 */ /* 0x000f6200000e0000 */
[----:B-1----:R-:W-:-:S03]  /*35ac0*/  DADD R32, R4, R32 ;  /* 0x0000000004207229 */ /* 0x002fc60000000020 */
[----:B------:R-:W1:Y:S04]  /*35ad0*/  SHFL.DOWN PT, R9, R42, 0x10, 0x1f ;  /* 0x0a001f002a097f89 */ /* 0x000e6800000e0000 */
[----:B------:R-:W1:Y:S01]  /*35ae0*/  SHFL.DOWN PT, R7, R24, 0x10, 0x1f ;  /* 0x0a001f0018077f89 */ /* 0x000e6200000e0000 */
[----:B--2---:R-:W-:-:S03]  /*35af0*/  DADD R30, R2, R30 ;  /* 0x00000000021e7229 */ /* 0x004fc6000000001e */
[----:B------:R-:W2:Y:S01]  /*35b00*/  SHFL.DOWN PT, R0, R21, 0x10, 0x1f ;  /* 0x0a001f0015007f89 */ /* 0x000ea200000e0000 */
[----:B---3--:R-:W-:-:S03]  /*35b10*/  IADD3 R35, P0, PT, R6, R23, RZ ;  /* 0x0000001706237210 */ /* 0x008fc60007f1e0ff */
[----:B------:R-:W3:Y:S01]  /*35b20*/  SHFL.DOWN PT, R11, R44, 0x10, 0x1f ;  /* 0x0a001f002c0b7f89 */ /* 0x000ee200000e0000 */
[----:B----4-:R-:W-:-:S03]  /*35b30*/  IADD3 R19, P2, PT, R10, R43, RZ ;  /* 0x0000002b0a137210 */ /* 0x010fc60007f5e0ff */
[----:B------:R-:W4:Y:S01]  /*35b40*/  SHFL.DOWN PT, R13, R46, 0x10, 0x1f ;  /* 0x0a001f002e0d7f89 */ /* 0x000f2200000e0000 */
[----:B0-----:R-:W-:-:S03]  /*35b50*/  IADD3 R45, P3, PT, R12, R45, RZ ;  /* 0x0000002d0c2d7210 */ /* 0x001fc60007f7e0ff */
[----:B------:R-:W0:Y:S01]  /*35b60*/  SHFL.DOWN PT, R6, R25, 0x8, 0x1f ;  /* 0x09001f0019067f89 */ /* 0x000e2200000e0000 */
[----:B-----5:R-:W-:Y:S01]  /*35b70*/  IADD3 R23, P4, PT, R14, R47, RZ ;  /* 0x0000002f0e177210 */ /* 0x020fe20007f9e0ff */
[----:B-1----:R-:W-:Y:S02]  /*35b80*/  IMAD.X R34, R9, 0x1, R42, P2 ;  /* 0x0000000109227824 */ /* 0x002fe400010e062a */
[----:B------:R-:W1:Y:S01]  /*35b90*/  SHFL.DOWN PT, R12, R45, 0x8, 0x1f ;  /* 0x09001f002d0c7f89 */ /* 0x000e6200000e0000 */
[----:B------:R-:W-:-:S03]  /*35ba0*/  IMAD.X R22, R7, 0x1, R24, P1 ;  /* 0x0000000107167824 */ /* 0x000fc600008e0618 */
[----:B------:R-:W-:Y:S01]  /*35bb0*/  SHFL.DOWN PT, R5, R33, 0x8, 0x1f ;  /* 0x09001f0021057f89 */ /* 0x000fe200000e0000 */
[----:B--2---:R-:W-:-:S03]  /*35bc0*/  IADD3.X R37, PT, PT, R0, R21, RZ, P0, !PT ;  /* 0x0000001500257210 */ /* 0x004fc600007fe4ff */
[----:B------:R-:W2:Y:S01]  /*35bd0*/  SHFL.DOWN PT, R4, R32, 0x8, 0x1f ;  /* 0x09001f0020047f89 */ /* 0x000ea200000e0000 */
[----:B---3--:R-:W-:-:S03]  /*35be0*/  IADD3.X R20, PT, PT, R11, R44, RZ, P3, !PT ;  /* 0x0000002c0b147210 */ /* 0x008fc60001ffe4ff */
[----:B------:R-:W-:Y:S01]  /*35bf0*/  SHFL.DOWN PT, R9, R31, 0x8, 0x1f ;  /* 0x09001f001f097f89 */ /* 0x000fe200000e0000 */
[----:B----4-:R-:W-:-:S03]  /*35c00*/  IMAD.X R24, R13, 0x1, R46, P4 ;  /* 0x000000010d187824 */ /* 0x010fc600020e062e */
[----:B------:R-:W3:Y:S01]  /*35c10*/  SHFL.DOWN PT, R8, R30, 0x8, 0x1f ;  /* 0x09001f001e087f89 */ /* 0x000ee200000e0000 */
[----:B0-----:R-:W-:-:S03]  /*35c20*/  IADD3 R25, P1, PT, R6, R25, RZ ;  /* 0x0000001906197210 */ /* 0x001fc60007f3e0ff */
[----:B------:R-:W0:Y:S04]  /*35c30*/  SHFL.DOWN PT, R2, R35, 0x8, 0x1f ;  /* 0x09001f0023027f89 */ /* 0x000e2800000e0000 */
[----:B------:R-:W4:Y:S01]  /*35c40*/  SHFL.DOWN PT, R10, R19, 0x8, 0x1f ;  /* 0x09001f00130a7f89 */ /* 0x000f2200000e0000 */
[----:B-1----:R-:W-:-:S03]  /*35c50*/  IADD3 R21, P3, PT, R12, R45, RZ ;  /* 0x0000002d0c157210 */ /* 0x002fc60007f7e0ff */
[----:B------:R-:W1:Y:S04]  /*35c60*/  SHFL.DOWN PT, R14, R23, 0x8, 0x1f ;  /* 0x09001f00170e7f89 */ /* 0x000e6800000e0000 */
[----:B------:R-:W5:Y:S01]  /*35c70*/  SHFL.DOWN PT, R0, R37, 0x8, 0x1f ;  /* 0x09001f0025007f89 */ /* 0x000f6200000e0000 */
[----:B--2---:R-:W-:-:S03]  /*35c80*/  DADD R4, R32, R4 ;  /* 0x0000000020047229 */ /* 0x004fc60000000004 */
[----:B------:R-:W2:Y:S04]  /*35c90*/  SHFL.DOWN PT, R3, R22, 0x8, 0x1f ;  /* 0x09001f0016037f89 */ /* 0x000ea800000e0000 */
[----:B------:R-:W2:Y:S01]  /*35ca0*/  SHFL.DOWN PT, R7, R34, 0x8, 0x1f ;  /* 0x09001f0022077f89 */ /* 0x000ea200000e0000 */
[----:B---3--:R-:W-:-:S03]  /*35cb0*/  DADD R8, R30, R8 ;  /* 0x000000001e087229 */ /* 0x008fc60000000008 */
[----:B------:R-:W3:Y:S01]  /*35cc0*/  SHFL.DOWN PT, R11, R20, 0x8, 0x1f ;  /* 0x09001f00140b7f89 */ /* 0x000ee200000e0000 */
[----:B0-----:R-:W-:-:S03]  /*35cd0*/  IADD3 R35, P0, PT, R2, R35, RZ ;  /* 0x0000002302237210 */ /* 0x001fc60007f1e0ff */
[----:B------:R-:W0:Y:S01]  /*35ce0*/  SHFL.DOWN PT, R13, R24, 0x8, 0x1f ;  /* 0x09001f00180d7f89 */ /* 0x000e2200000e0000 */
[----:B----4-:R-:W-:-:S03]  /*35cf0*/  IADD3 R19, P2, PT, R10, R19, RZ ;  /* 0x000000130a137210 */ /* 0x010fc60007f5e0ff */
[----:B------:R-:W4:Y:S01]  /*35d00*/  SHFL.DOWN PT, R12, R25, 0x4, 0x1f ;  /* 0x08801f00190c7f89 */ /* 0x000f2200000e0000 */
[----:B-1----:R-:W-:Y:S01]  /*35d10*/  IADD3 R23, P4, PT, R14, R23, RZ ;  /* 0x000000170e177210 */ /* 0x002fe20007f9e0ff */
[----:B-----5:R-:W-:Y:S02]  /*35d20*/  IMAD.X R37, R0, 0x1, R37, P0 ;  /* 0x0000000100257824 */ /* 0x020fe400000e0625 */
[----:B------:R-:W1:Y:S01]  /*35d30*/  SHFL.DOWN PT, R10, R35, 0x4, 0x1f ;  /* 0x08801f00230a7f89 */ /* 0x000e6200000e0000 */
[----:B--2---:R-:W-:-:S03]  /*35d40*/  IADD3.X R22, PT, PT, R3, R22, RZ, P1, !PT ;  /* 0x0000001603167210 */ /* 0x004fc60000ffe4ff */
[----:B------:R-:W2:Y:S01]  /*35d50*/  SHFL.DOWN PT, R14, R19, 0x4, 0x1f ;  /* 0x08801f00130e7f89 */ /* 0x000ea200000e0000 */
[----:B------:R-:W-:-:S03]  /*35d60*/  IMAD.X R34, R7, 0x1, R34, P2 ;  /* 0x0000000107227824 */ /* 0x000fc600010e0622 */
[----:B------:R-:W5:Y:S01]  /*35d70*/  SHFL.DOWN PT, R16, R21, 0x4, 0x1f ;  /* 0x08801f0015107f89 */ /* 0x000f6200000e0000 */
[----:B---3--:R-:W-:-:S03]  /*35d80*/  IMAD.X R20, R11, 0x1, R20, P3 ;  /* 0x000000010b147824 */ /* 0x008fc600018e0614 */
[----:B------:R-:W3:Y:S01]  /*35d90*/  SHFL.DOWN PT, R18, R23, 0x4, 0x1f ;  /* 0x08801f0017127f89 */ /* 0x000ee200000e0000 */
[----:B0-----:R-:W-:-:S03]  /*35da0*/  IADD3.X R24, PT, PT, R13, R24, RZ, P4, !PT ;  /* 0x000000180d187210 */ /* 0x001fc600027fe4ff */
[----:B------:R-:W-:Y:S01]  /*35db0*/  SHFL.DOWN PT, R7, R5, 0x4, 0x1f ;  /* 0x08801f0005077f89 */ /* 0x000fe200000e0000 */
[----:B----4-:R-:W-:-:S03]  /*35dc0*/  IADD3 R31, P1, PT, R12, R25, RZ ;  /* 0x000000190c1f7210 */ /* 0x010fc60007f3e0ff */
[----:B------:R-:W0:Y:S04]  /*35dd0*/  SHFL.DOWN PT, R6, R4, 0x4, 0x1f ;  /* 0x08801f0004067f89 */ /* 0x000e2800000e0000 */
[----:B------:R-:W-:Y:S01]  /*35de0*/  SHFL.DOWN PT, R3, R9, 0x4, 0x1f ;  /* 0x08801f0009037f89 */ /* 0x000fe200000e0000 */
[----:B-1----:R-:W-:-:S03]  /*35df0*/  IADD3 R35, P0, PT, R10, R35, RZ ;  /* 0x000000230a237210 */ /* 0x002fc60007f1e0ff */
[----:B------:R-:W1:Y:S01]  /*35e00*/  SHFL.DOWN PT, R2, R8, 0x4, 0x1f ;  /* 0x08801f0008027f89 */ /* 0x000e6200000e0000 */
[----:B--2---:R-:W-:-:S03]  /*35e10*/  IADD3 R19, P2, PT, R14, R19, RZ ;  /* 0x000000130e137210 */ /* 0x004fc60007f5e0ff */
[----:B------:R-:W2:Y:S01]  /*35e20*/  SHFL.DOWN PT, R0, R37, 0x4, 0x1f ;  /* 0x08801f0025007f89 */ /* 0x000ea200000e0000 */
[----:B-----5:R-:W-:-:S03]  /*35e30*/  IADD3 R21, P3, PT, R16, R21, RZ ;  /* 0x0000001510157210 */ /* 0x020fc60007f7e0ff */
[----:B------:R-:W4:Y:S01]  /*35e40*/  SHFL.DOWN PT, R11, R22, 0x4, 0x1f ;  /* 0x08801f00160b7f89 */ /* 0x000f2200000e0000 */
[----:B---3--:R-:W-:-:S03]  /*35e50*/  IADD3 R23, P4, PT, R18, R23, RZ ;  /* 0x0000001712177210 */ /* 0x008fc60007f9e0ff */
[----:B------:R-:W3:Y:S04]  /*35e60*/  SHFL.DOWN PT, R13, R34, 0x4, 0x1f ;  /* 0x08801f00220d7f89 */ /* 0x000ee800000e0000 */
[----:B------:R-:W5:Y:S01]  /*35e70*/  SHFL.DOWN PT, R15, R20, 0x4, 0x1f ;  /* 0x08801f00140f7f89 */ /* 0x000f6200000e0000 */
[----:B0-----:R-:W-:-:S03]  /*35e80*/  DADD R4, R4, R6 ;  /* 0x0000000004047229 */ /* 0x001fc60000000006 */
[----:B------:R-:W0:Y:S01]  /*35e90*/  SHFL.DOWN PT, R17, R24, 0x4, 0x1f ;  /* 0x08801f0018117f89 */ /* 0x000e2200000e0000 */
[----:B------:R-:W0:Y:S01]  /*35ea0*/  S2R R25, SR_TID.X ;  /* 0x0000000000197919 */ /* 0x000e220000002100 */
[----:B-1----:R-:W-:Y:S01]  /*35eb0*/  DADD R8, R8, R2 ;  /* 0x0000000008087229 */ /* 0x002fe20000000002 */
[----:B--2---:R-:W-:Y:S01]  /*35ec0*/  IMAD.X R37, R0, 0x1, R37, P0 ;  /* 0x0000000100257824 */ /* 0x004fe200000e0625 */
[----:B------:R-:W1:Y:S01]  /*35ed0*/  SHFL.DOWN PT, R12, R31, 0x2, 0x1f ;  /* 0x08401f001f0c7f89 */ /* 0x000e6200000e0000 */
[----:B----4-:R-:W-:-:S03]  /*35ee0*/  IMAD.X R22, R11, 0x1, R22, P1 ;  /* 0x000000010b167824 */ /* 0x010fc600008e0616 */
[----:B------:R-:W2:Y:S01]  /*35ef0*/  SHFL.DOWN PT, R14, R19, 0x2, 0x1f ;  /* 0x08401f00130e7f89 */ /* 0x000ea200000e0000 */
[----:B---3--:R-:W-:-:S03]  /*35f00*/  IADD3.X R30, PT, PT, R13, R34, RZ, P2, !PT ;  /* 0x000000220d1e7210 */ /* 0x008fc600017fe4ff */
[----:B------:R-:W3:Y:S01]  /*35f10*/  SHFL.DOWN PT, R18, R23, 0x2, 0x1f ;  /* 0x08401f0017127f89 */ /* 0x000ee200000e0000 */
[----:B-----5:R-:W-:-:S03]  /*35f20*/  IMAD.X R20, R15, 0x1, R20, P3 ;  /* 0x000000010f147824 */ /* 0x020fc600018e0614 */
[----:B------:R-:W4:Y:S01]  /*35f30*/  SHFL.DOWN PT, R10, R35, 0x2, 0x1f ;  /* 0x08401f00230a7f89 */ /* 0x000f2200000e0000 */
[----:B0-----:R-:W-:-:S03]  /*35f40*/  IMAD.X R24, R17, 0x1, R24, P4 ;  /* 0x0000000111187824 */ /* 0x001fc600020e0618 */
[----:B------:R-:W0:Y:S04]  /*35f50*/  SHFL.DOWN PT, R16, R21, 0x2, 0x1f ;  /* 0x08401f0015107f89 */ /* 0x000e2800000e0000 */
[----:B------:R-:W-:Y:S04]  /*35f60*/  SHFL.DOWN PT, R7, R5, 0x2, 0x1f ;  /* 0x08401f0005077f89 */ /* 0x000fe800000e0000 */
[----:B------:R-:W5:Y:S01]  /*35f70*/  SHFL.DOWN PT, R6, R4, 0x2, 0x1f ;  /* 0x08401f0004067f89 */ /* 0x000f6200000e0000 */
[----:B-1----:R-:W-:Y:S02]  /*35f80*/  IADD3 R31, P2, PT, R12, R31, RZ ;  /* 0x0000001f0c1f7210 */ /* 0x002fe40007f5e0ff */
[----:B------:R-:W-:Y:S01]  /*35f90*/  LOP3.LUT P0, RZ, R25, 0x1f, RZ, 0xc0, !PT ;  /* 0x0000001f19ff7812 */ /* 0x000fe2000780c0ff */
[----:B------:R-:W-:Y:S01]  /*35fa0*/  SHFL.DOWN PT, R3, R9, 0x2, 0x1f ;  /* 0x08401f0009037f89 */ /* 0x000fe200000e0000 */
[----:B--2---:R-:W-:-:S03]  /*35fb0*/  IADD3 R19, P3, PT, R14, R19, RZ ;  /* 0x000000130e137210 */ /* 0x004fc60007f7e0ff */
[----:B------:R-:W1:Y:S01]  /*35fc0*/  SHFL.DOWN PT, R2, R8, 0x2, 0x1f ;  /* 0x08401f0008027f89 */ /* 0x000e6200000e0000 */
[----:B---3--:R-:W-:-:S03]  /*35fd0*/  IADD3 R23, P5, PT, R18, R23, RZ ;  /* 0x0000001712177210 */ /* 0x008fc60007fbe0ff */
[----:B------:R-:W2:Y:S01]  /*35fe0*/  SHFL.DOWN PT, R0, R37, 0x2, 0x1f ;  /* 0x08401f0025007f89 */ /* 0x000ea200000e0000 */
[----:B----4-:R-:W-:-:S03]  /*35ff0*/  IADD3 R35, P1, PT, R10, R35, RZ ;  /* 0x000000230a237210 */ /* 0x010fc60007f3e0ff */
[----:B------:R-:W3:Y:S01]  /*36000*/  SHFL.DOWN PT, R11, R22, 0x2, 0x1f ;  /* 0x08401f00160b7f89 */ /* 0x000ee200000e0000 */
[----:B0-----:R-:W-:-:S03]  /*36010*/  IADD3 R21, P4, PT, R16, R21, RZ ;  /* 0x0000001510157210 */ /* 0x001fc60007f9e0ff */
[----:B------:R-:W0:Y:S04]  /*36020*/  SHFL.DOWN PT, R13, R30, 0x2, 0x1f ;  /* 0x08401f001e0d7f89 */ /* 0x000e2800000e0000 */
[----:B------:R-:W4:Y:S01]  /*36030*/  SHFL.DOWN PT, R15, R20, 0x2, 0x1f ;  /* 0x08401f00140f7f89 */ /* 0x000f2200000e0000 */
[----:B-----5:R-:W-:-:S03]  /*36040*/  DADD R4, R4, R6 ;  /* 0x0000000004047229 */ /* 0x020fc60000000006 */
[----:B------:R-:W5:Y:S01]  /*36050*/  SHFL.DOWN PT, R17, R24, 0x2, 0x1f ;  /* 0x08401f0018117f89 */ /* 0x000f6200000e0000 */
[----:B-1----:R-:W-:-:S03]  /*36060*/  DADD R8, R8, R2 ;  /* 0x0000000008087229 */ /* 0x002fc60000000002 */
[----:B------:R1:W1:Y:S01]  /*36070*/  SHFL.DOWN PT, R12, R35, 0x1, 0x1f ;  /* 0x08201f00230c7f89 */ /* 0x00026200000e0000 */
[----:B--2---:R-:W-:-:S03]  /*36080*/  IADD3.X R37, PT, PT, R0, R37, RZ, P1, !PT ;  /* 0x0000002500257210 */ /* 0x004fc60000ffe4ff */
[----:B------:R2:W1:Y:S01]  /*36090*/  SHFL.DOWN PT, R14, R31, 0x1, 0x1f ;  /* 0x08201f001f0e7f89 */ /* 0x00046200000e0000 */
[----:B---3--:R-:W-:-:S03]  /*360a0*/  IMAD.X R33, R11, 0x1, R22, P2 ;  /* 0x000000010b217824 */ /* 0x008fc600010e0616 */
[----:B------:R2:W3:Y:S01]  /*360b0*/  SHFL.DOWN PT, R18, R19, 0x1, 0x1f ;  /* 0x08201f0013127f89 */ /* 0x0004e200000e0000 */
[----:B0-----:R-:W-:-:S03]  /*360c0*/  IMAD.X R30, R13, 0x1, R30, P3 ;  /* 0x000000010d1e7824 */ /* 0x001fc600018e061e */
[----:B------:R2:W0:Y:S01]  /*360d0*/  SHFL.DOWN PT, R22, R23, 0x1, 0x1f ;  /* 0x08201f0017167f89 */ /* 0x00042200000e0000 */
[----:B----4-:R-:W-:-:S03]  /*360e0*/  IADD3.X R25, PT, PT, R15, R20, RZ, P4, !PT ;  /* 0x000000140f197210 */ /* 0x010fc600027fe4ff */
[----:B------:R2:W4:Y:S01]  /*360f0*/  SHFL.DOWN PT, R0, R37, 0x1, 0x1f ;  /* 0x08201f0025007f89 */ /* 0x00052200000e0000 */
[----:B-----5:R-:W-:-:S03]  /*36100*/  IMAD.X R24, R17, 0x1, R24, P5 ;  /* 0x0000000111187824 */ /* 0x020fc600028e0618 */
[----:B------:R2:W0:Y:S04]  /*36110*/  SHFL.DOWN PT, R20, R21, 0x1, 0x1f ;  /* 0x08201f0015147f89 */ /* 0x00042800000e0000 */
[----:B------:R2:W0:Y:S04]  /*36120*/  SHFL.DOWN PT, R2, R33, 0x1, 0x1f ;  /* 0x08201f0021027f89 */ /* 0x00042800000e0000 */
[----:B------:R2:W0:Y:S04]  /*36130*/  SHFL.DOWN PT, R3, R30, 0x1, 0x1f ;  /* 0x08201f001e037f89 */ /* 0x00042800000e0000 */
[----:B------:R2:W0:Y:S04]  /*36140*/  SHFL.DOWN PT, R16, R25, 0x1, 0x1f ;  /* 0x08201f0019107f89 */ /* 0x00042800000e0000 */
[----:B------:R2:W0:Y:S04]  /*36150*/  SHFL.DOWN PT, R17, R24, 0x1, 0x1f ;  /* 0x08201f0018117f89 */ /* 0x00042800000e0000 */
[----:B------:R2:W0:Y:S04]  /*36160*/  SHFL.DOWN PT, R11, R5, 0x1, 0x1f ;  /* 0x08201f00050b7f89 */ /* 0x00042800000e0000 */
[----:B------:R2:W0:Y:S04]  /*36170*/  SHFL.DOWN PT, R10, R4, 0x1, 0x1f ;  /* 0x08201f00040a7f89 */ /* 0x00042800000e0000 */
[----:B------:R2:W0:Y:S04]  /*36180*/  SHFL.DOWN PT, R7, R9, 0x1, 0x1f ;  /* 0x08201f0009077f89 */ /* 0x00042800000e0000 */
[----:B------:R2:W0:Y:S01]  /*36190*/  SHFL.DOWN PT, R6, R8, 0x1, 0x1f ;  /* 0x08201f0008067f89 */ /* 0x00042200000e0000 */
[----:B-1-34-:R-:W-:Y:S05]  /*361a0*/  @P0 EXIT ;  /* 0x000000000000094d */ /* 0x01afea0003800000 */
[----:B------:R-:W1:Y:S01]  /*361b0*/  S2R R32, SR_LANEID ;  /* 0x0000000000207919 */ /* 0x000e620000000000 */
[----:B------:R-:W3:Y:S01]  /*361c0*/  LDCU.64 UR6, c[0x0][0x398] ;  /* 0x00007300ff0677ac */ /* 0x000ee20008000a00 */
[----:B0-----:R-:W-:Y:S02]  /*361d0*/  IADD3 R20, P3, PT, R20, R21, RZ ;  /* 0x0000001514147210 */ /* 0x001fe40007f7e0ff */
[----:B------:R-:W-:Y:S01]  /*361e0*/  IADD3 R22, P4, PT, R22, R23, RZ ;  /* 0x0000001716167210 */ /* 0x000fe20007f9e0ff */
[----:B------:R-:W0:Y:S01]  /*361f0*/  LDCU.64 UR8, c[0x0][0x358] ;  /* 0x00006b00ff0877ac */ /* 0x000e220008000a00 */
[----:B------:R-:W-:Y:S01]  /*36200*/  IADD3 R14, P1, PT, R14, R31, RZ ;  /* 0x0000001f0e0e7210 */ /* 0x000fe20007f3e0ff */
[----:B--2---:R-:W-:Y:S01]  /*36210*/  IMAD.X R21, R16, 0x1, R25, P3 ;  /* 0x0000000110157824 */ /* 0x004fe200018e0619 */
[----:B------:R-:W-:Y:S01]  /*36220*/  IADD3 R18, P2, PT, R18, R19, RZ ;  /* 0x0000001312127210 */ /* 0x000fe20007f5e0ff */
[----:B------:R-:W-:Y:S01]  /*36230*/  VOTEU.ANY UR4, UPT, PT ;  /* 0x0000000000047886 */ /* 0x000fe200038e0100 */
[----:B------:R-:W-:Y:S01]  /*36240*/  IADD3.X R23, PT, PT, R17, R24, RZ, P4, !PT ;  /* 0x0000001811177210 */ /* 0x000fe200027fe4ff */
[----:B------:R-:W-:Y:S01]  /*36250*/  UFLO.U32 UR4, UR4 ;  /* 0x00000004000472bd */ /* 0x000fe200080e0000 */
[----:B------:R-:W2:Y:S01]  /*36260*/  LDC.64 R16, c[0x0][0x398] ;  /* 0x0000e600ff107b82 */ /* 0x000ea20000000a00 */
[----:B------:R-:W-:Y:S01]  /*36270*/  IADD3 R12, P0, PT, R12, R35, RZ ;  /* 0x000000230c0c7210 */ /* 0x000fe20007f1e0ff */
[----:B------:R-:W-:Y:S01]  /*36280*/  IMAD.X R19, R3, 0x1, R30, P2 ;  /* 0x0000000103137824 */ /* 0x000fe200010e061e */
[----:B------:R-:W-:-:S02]  /*36290*/  IADD3.X R15, PT, PT, R2, R33, RZ, P1, !PT ;  /* 0x00000021020f7210 */ /* 0x000fc40000ffe4ff */
[----:B------:R-:W-:Y:S01]  /*362a0*/  CREDUX.MIN UR10, R26 ;  /* 0x000000001a0a72cc */ /* 0x000fe20000008000 */
[----:B------:R-:W-:Y:S01]  /*362b0*/  IMAD.X R13, R0, 0x1, R37, P0 ;  /* 0x00000001000d7824 */ /* 0x000fe200000e0625 */
[----:B---3--:R-:W-:-:S04]  /*362c0*/  UIADD3 UR5, UP0, UPT, UR6, 0x38, URZ ;  /* 0x0000003806057890 */ /* 0x008fc8000ff1e0ff */
[----:B------:R-:W-:Y:S01]  /*362d0*/  UIADD3.X UR6, UPT, UPT, URZ, UR7, URZ, UP0, !UPT ;  /* 0x00000007ff067290 */ /* 0x000fe200087fe4ff */
[----:B------:R-:W-:Y:S01]  /*362e0*/  CREDUX.MAX UR7, R27 ;  /* 0x000000001b0772cc */ /* 0x000fe20000000000 */
[----:B------:R-:W-:Y:S01]  /*362f0*/  IMAD.U32 R2, RZ, RZ, UR5 ;  /* 0x00000005ff027e24 */ /* 0x000fe2000f8e00ff */
[----:B------:R-:W-:-:S03]  /*36300*/  CREDUX.MIN UR5, R51 ;  /* 0x00000000330572cc */ /* 0x000fc60000008000 */
[----:B------:R-:W-:Y:S01]  /*36310*/  IMAD.U32 R3, RZ, RZ, UR6 ;  /* 0x00000006ff037e24 */ /* 0x000fe2000f8e00ff */
[----:B------:R-:W-:Y:S02]  /*36320*/  CREDUX.MAX UR6, R50 ;  /* 0x00000000320672cc */ /* 0x000fe40000000000 */
[----:B-1----:R-:W-:Y:S02]  /*36330*/  ISETP.EQ.U32.AND P0, PT, R32, UR4, PT ;  /* 0x0000000420007c0c */ /* 0x002fe4000bf02070 */
[----:B0-----:R2:W-:Y:S01]  /*36340*/  REDG.E.ADD.64.STRONG.GPU desc[UR8][R2.64], R12 ;  /* 0x0000000c0200798e */ /* 0x0015e2000c12e508 */
[----:B------:R-:W-:Y:S02]  /*36350*/  MOV R25, UR10 ;  /* 0x0000000a00197c02 */ /* 0x000fe40008000f00 */
[----:B------:R-:W-:Y:S01]  /*36360*/  IMAD.U32 R27, RZ, RZ, UR7 ;  /* 0x00000007ff1b7e24 */ /* 0x000fe2000f8e00ff */
[----:B------:R0:W-:Y:S01]  /*36370*/  REDG.E.ADD.64.STRONG.GPU desc[UR8][R2.64+-0x8], R14 ;  /* 0xfffff80e0200798e */ /* 0x0001e2000c12e508 */
[----:B------:R-:W-:-:S03]  /*36380*/  IMAD.U32 R31, RZ, RZ, UR5 ;  /* 0x00000005ff1f7e24 */ /* 0x000fc6000f8e00ff */
[----:B------:R1:W-:Y:S01]  /*36390*/  REDG.E.ADD.64.STRONG.GPU desc[UR8][R2.64+0x40], R18 ;  /* 0x000040120200798e */ /* 0x0003e2000c12e508 */
[----:B------:R-:W-:-:S03]  /*363a0*/  MOV R33, UR6 ;  /* 0x0000000600217c02 */ /* 0x000fc60008000f00 */
[----:B------:R3:W-:Y:S04]  /*363b0*/  REDG.E.ADD.64.STRONG.GPU desc[UR8][R2.64+0x48], R20 ;  /* 0x000048140200798e */ /* 0x0007e8000c12e508 */
[----:B------:R3:W-:Y:S04]  /*363c0*/  REDG.E.ADD.64.STRONG.GPU desc[UR8][R2.64+0x50], R22 ;  /* 0x000050160200798e */ /* 0x0007e8000c12e508 */
[----:B------:R3:W-:Y:S04]  /*363d0*/  @P0 REDG.E.MIN.STRONG.GPU desc[UR8][R2.64+-0x10], R25 ;  /* 0xfffff0190200098e */ /* 0x0007e8000c92e108 */
[----:B------:R3:W-:Y:S04]  /*363e0*/  @P0 REDG.E.MAX.STRONG.GPU desc[UR8][R2.64+-0xc], R27 ;  /* 0xfffff41b0200098e */ /* 0x0007e8000d12e108 */
[----:B------:R3:W-:Y:S04]  /*363f0*/  @P0 REDG.E.MIN.STRONG.GPU desc[UR8][R2.64+0x10], R31 ;  /* 0x0000101f0200098e */ /* 0x0007e8000c92e108 */
[----:B------:R3:W-:Y:S04]  /*36400*/  @P0 REDG.E.MAX.STRONG.GPU desc[UR8][R2.64+0x14], R33 ;  /* 0x000014210200098e */ /* 0x0007e8000d12e108 */
[----:B--2---:R3:W5:Y:S01]  /*36410*/  LDG.E.64 R12, desc[UR8][R16.64+0x58] ;  /* 0x00005808100c7981 */ /* 0x004762000c1e1b00 */
[----:B0-----:R-:W-:Y:S01]  /*36420*/  DADD R14, R4, R10 ;  /* 0x00000000040e7229 */ /* 0x001fe2000000000a */
[----:B------:R-:W-:Y:S01]  /*36430*/  BSSY B0, `(.L_x_1339) ;  /* 0x0000010000007945 */ /* 0x000fe20003800000 */
[----:B-1----:R-:W-:Y:S01]  /*36440*/  DADD R18, R8, R6 ;  /* 0x0000000008127229 */ /* 0x002fe20000000006 */
[----:B------:R-:W-:-:S02]  /*36450*/  IMAD.MOV.U32 R6, RZ, RZ, R49 ;  /* 0x000000ffff067224 */ /* 0x000fc400078e0031 */
[----:B------:R-:W-:-:S08]  /*36460*/  IMAD.MOV.U32 R7, RZ, RZ, R48 ;  /* 0x000000ffff077224 */ /* 0x000fd000078e0030 */
.L_x_1341:
[----:B-----5:R-:W-:Y:S01]  /*36470*/  ISETP.GE.U32.AND P0, PT, R49, R12, PT ;  /* 0x0000000c3100720c */ /* 0x020fe20003f06070 */
[----:B------:R-:W-:Y:S05]  /*36480*/  YIELD ;  /* 0x0000000000007946 */ /* 0x000fea0003800000 */
[----:B------:R-:W-:-:S13]  /*36490*/  ISETP.GE.U32.AND.EX P0, PT, R48, R13, PT, P0 ;  /* 0x0000000d3000720c */ /* 0x000fda0003f06100 */
[----:B------:R-:W-:Y:S05]  /*364a0*/  @P0 BRA `(.L_x_1340) ;  /* 0x0000000000200947 */ /* 0x000fea0003800000 */
[----:B------:R-:W-:Y:S01]  /*364b0*/  MOV R4, R12 ;  /* 0x0000000c00047202 */ /* 0x000fe20000000f00 */
[----:B------:R-:W-:-:S06]  /*364c0*/  IMAD.MOV.U32 R5, RZ, RZ, R13 ;  /* 0x000000ffff057224 */ /* 0x000fcc00078e000d */
[----:B------:R-:W2:Y:S02]  /*364d0*/  ATOMG.E.CAS.64.STRONG.GPU PT, R4, [R2+0x20], R4, R6 ;  /* 0x00002004020473a9 */ /* 0x000ea400001ee506 */
[----:B--2---:R-:W-:Y:S01]  /*364e0*/  ISETP.NE.U32.AND P0, PT, R4, R12, PT ;  /* 0x0000000c0400720c */ /* 0x004fe20003f05070 */
[----:B------:R-:W-:-:S03]  /*364f0*/  IMAD.MOV.U32 R12, RZ, RZ, R4 ;  /* 0x000000ffff0c7224 */ /* 0x000fc600078e0004 */
[----:B------:R-:W-:Y:S02]  /*36500*/  ISETP.NE.AND.EX P0, PT, R5, R13, PT, P0 ;  /* 0x0000000d0500720c */ /* 0x000fe40003f05300 */
[----:B------:R-:W-:-:S11]  /*36510*/  MOV R13, R5 ;  /* 0x00000005000d7202 */ /* 0x000fd60000000f00 */
[----:B------:R-:W-:Y:S05]  /*36520*/  @P0 BRA `(.L_x_1341) ;  /* 0xfffffffc00d00947 */ /* 0x000fea000383ffff */
.L_x_1340:
[----:B------:R-:W-:Y:S05]  /*36530*/  BSYNC B0 ;  /* 0x0000000000007941 */ /* 0x000fea0003800000 */
.L_x_1339:
[----:B------:R-:W0:Y:S02]  /*36540*/  LDC.64 R4, c[0x0][0x398] ;  /* 0x0000e600ff047b82 */ /* 0x000e240000000a00 */
[----:B0-----:R-:W5:Y:S01]  /*36550*/  LDG.E.64 R4, desc[UR8][R4.64+0x68] ;  /* 0x0000680804047981 */ /* 0x001f62000c1e1b00 */
[----:B------:R-:W-:Y:S01]  /*36560*/  BSSY B0, `(.L_x_1342) ;  /* 0x000000f000007945 */ /* 0x000fe20003800000 */
[----:B------:R-:W-:Y:S02]  /*36570*/  IMAD.MOV.U32 R10, RZ, RZ, R29 ;  /* 0x000000ffff0a7224 */ /* 0x000fe400078e001d */
[----:B------:R-:W-:-:S07]  /*36580*/  IMAD.MOV.U32 R11, RZ, RZ, R28 ;  /* 0x000000ffff0b7224 */ /* 0x000fce00078e001c */
.L_x_1344:
[----:B-----5:R-:W-:Y:S01]  /*36590*/  ISETP.GT.U32.AND P0, PT, R29, R4, PT ;  /* 0x000000041d00720c */ /* 0x020fe20003f04070 */
[----:B------:R-:W-:Y:S05]  /*365a0*/  YIELD ;  /* 0x0000000000007946 */ /* 0x000fea0003800000 */
[----:B------:R-:W-:-:S13]  /*365b0*/  ISETP.GT.U32.AND.EX P0, PT, R28, R5, PT, P0 ;  /* 0x000000051c00720c */ /* 0x000fda0003f04100 */
[----:B------:R-:W-:Y:S05]  /*365c0*/  @!P0 BRA `(.L_x_1343) ;  /* 0x0000000000208947 */ /* 0x000fea0003800000 */
[----:B------:R-:W-:Y:S01]  /*365d0*/  MOV R8, R4 ;  /* 0x0000000400087202 */ /* 0x000fe20000000f00 */
[----:B------:R-:W-:-:S05]  /*365e0*/  IMAD.MOV.U32 R9, RZ, RZ, R5 ;  /* 0x000000ffff097224 */ /* 0x000fca00078e0005 */
[----:B------:R-:W2:Y:S02]  /*365f0*/  ATOMG.E.CAS.64.STRONG.GPU PT, R6, [R2+0x30], R8, R10 ;  /* 0x00003008020673a9 */ /* 0x000ea400001ee50a */
[----:B--2---:R-:W-:Y:S01]  /*36600*/  ISETP.NE.U32.AND P0, PT, R6, R4, PT ;  /* 0x000000040600720c */ /* 0x004fe20003f05070 */
[----:B------:R-:W-:-:S03]  /*36610*/  IMAD.MOV.U32 R4, RZ, RZ, R6 ;  /* 0x000000ffff047224 */ /* 0x000fc600078e0006 */
[----:B------:R-:W-:Y:S02]  /*36620*/  ISETP.NE.AND.EX P0, PT, R7, R5, PT, P0 ;  /* 0x000000050700720c */ /* 0x000fe40003f05300 */
[----:B------:R-:W-:-:S11]  /*36630*/  MOV R5, R7 ;  /* 0x0000000700057202 */ /* 0x000fd60000000f00 */
[----:B------:R-:W-:Y:S05]  /*36640*/  @P0 BRA `(.L_x_1344) ;  /* 0xfffffffc00d00947 */ /* 0x000fea000383ffff */
.L_x_1343:
[----:B------:R-:W-:Y:S05]  /*36650*/  BSYNC B0 ;  /* 0x0000000000007941 */ /* 0x000fea0003800000 */
.L_x_1342:
[----:B------:R-:W0:Y:S01]  /*36660*/  LDC.64 R8, c[0x0][0x398] ;  /* 0x0000e600ff087b82 */ /* 0x000e220000000a00 */
[----:B------:R-:W-:Y:S01]  /*36670*/  BSSY B0, `(.L_x_1345) ;  /* 0x0000008000007945 */ /* 0x000fe20003800000 */
.L_x_1346:
[----:B0-----:R-:W2:Y:S01]  /*36680*/  LDG.E.64 R4, desc[UR8][R8.64+0x40] ;  /* 0x0000400808047981 */ /* 0x001ea2000c1e1b00 */
[----:B------:R-:W-:Y:S05]  /*36690*/  YIELD ;  /* 0x0000000000007946 */ /* 0x000fea0003800000 */
[----:B--2---:R-:W-:-:S10]  /*366a0*/  DADD R6, R14, R4 ;  /* 0x000000000e067229 */ /* 0x004fd40000000004 */
[----:B------:R-:W2:Y:S02]  /*366b0*/  ATOMG.E.CAS.64.STRONG.GPU PT, R6, [R2+0x8], R4, R6 ;  /* 0x00000804020673a9 */ /* 0x000ea400001ee506 */
[----:B--2---:R-:W-:-:S04]  /*366c0*/  ISETP.NE.U32.AND P0, PT, R6, R4, PT ;  /* 0x000000040600720c */ /* 0x004fc80003f05070 */
[----:B------:R-:W-:-:S13]  /*366d0*/  ISETP.NE.AND.EX P0, PT, R7, R5, PT, P0 ;  /* 0x000000050700720c */ /* 0x000fda0003f05300 */
[----:B------:R-:W-:Y:S05]  /*366e0*/  @P0 BRA `(.L_x_1346) ;  /* 0xfffffffc00e40947 */ /* 0x000fea000383ffff */
[----:B------:R-:W-:Y:S05]  /*366f0*/  BSYNC B0 ;  /* 0x0000000000007941 */ /* 0x000fea0003800000 */
.L_x_1345:
[----:B------:R-:W2:Y:S01]  /*36700*/  LDG.E.64 R4, desc[UR8][R8.64+0x50] ;  /* 0x0000500808047981 */ /* 0x000ea2000c1e1b00 */
[----:B------:R-:W-:Y:S05]  /*36710*/  YIELD ;  /* 0x0000000000007946 */ /* 0x000fea0003800000 */
[----:B--2---:R-:W-:-:S10]  /*36720*/  DADD R6, R18, R4 ;  /* 0x0000000012067229 */ /* 0x004fd40000000004 */
[----:B------:R-:W2:Y:S02]  /*36730*/  ATOMG.E.CAS.64.STRONG.GPU PT, R6, [R2+0x18], R4, R6 ;  /* 0x00001804020673a9 */ /* 0x000ea400001ee506 */
[----:B--2---:R-:W-:-:S04]  /*36740*/  ISETP.NE.U32.AND P0, PT, R6, R4, PT ;  /* 0x000000040600720c */ /* 0x004fc80003f05070 */
[----:B------:R-:W-:-:S13]  /*36750*/  ISETP.NE.AND.EX P0, PT, R7, R5, PT, P0 ;  /* 0x000000050700720c */ /* 0x000fda0003f05300 */
[----:B------:R-:W-:Y:S05]  /*36760*/  @P0 BRA `(.L_x_1345) ;  /* 0xfffffffc00e40947 */ /* 0x000fea000383ffff */
[----:B------:R-:W-:Y:S05]  /*36770*/  EXIT ;  /* 0x000000000000794d */ /* 0x000fea0003800000 */
        .weak           $__internal_0_$__cuda_sm20_rem_u64
        .type           $__internal_0_$__cuda_sm20_rem_u64,@function
        .size           $__internal_0_$__cuda_sm20_rem_u64,(.L_x_1457 - $__internal_0_$__cuda_sm20_rem_u64)
$__internal_0_$__cuda_sm20_rem_u64:
[----:B------:R-:W-:Y:S02]  /*36780*/  IMAD.MOV.U32 R68, RZ, RZ, R58 ;  /* 0x000000ffff447224 */ /* 0x000fe400078e003a */
[----:B------:R-:W-:-:S04]  /*36790*/  IMAD.MOV.U32 R69, RZ, RZ, R57 ;  /* 0x000000ffff457224 */ /* 0x000fc800078e0039 */
[----:B------:R-:W0:Y:S08]  /*367a0*/  I2F.U64.RP R61, R68 ;  /* 0x00000044003d7312 */ /* 0x000e300000309000 */
[----:B0-----:R-:W0:Y:S02]  /*367b0*/  MUFU.RCP R60, R61 ;  /* 0x0000003d003c7308 */ /* 0x001e240000001000 */
[----:B0-----:R-:W-:-:S06]  /*367c0*/  IADD3 R60, PT, PT, R60, 0x1ffffffe, RZ ;  /* 0x1ffffffe3c3c7810 */ /* 0x001fcc0007ffe0ff */
[----:B------:R-:W0:Y:S02]  /*367d0*/  F2I.U64.TRUNC R62, R60 ;  /* 0x0000003c003e7311 */ /* 0x000e24000020d800 */
[----:B0-----:R-:W-:-:S04]  /*367e0*/  IMAD.WIDE.U32 R64, R62, R58, RZ ;  /* 0x0000003a3e407225 */ /* 0x001fc800078e00ff */
[C---:B------:R-:W-:Y:S01]  /*367f0*/  IMAD R59, R62.reuse, R57, R65 ;  /* 0x000000393e3b7224 */ /* 0x040fe200078e0241 */
[----:B------:R-:W-:Y:S01]  /*36800*/  IADD3 R55, P0, PT, RZ, -R64, RZ ;  /* 0x80000040ff377210 */ /* 0x000fe20007f1e0ff */
[----:B------:R-:W-:Y:S02]  /*36810*/  IMAD.MOV.U32 R65, RZ, RZ, R62 ;  /* 0x000000ffff417224 */ /* 0x000fe400078e003e */
[----:B------:R-:W-:Y:S02]  /*36820*/  IMAD R56, R63, R58, R59 ;  /* 0x0000003a3f387224 */ /* 0x000fe400078e023b */
[----:B------:R-:W-:-:S04]  /*36830*/  IMAD.HI.U32 R64, R62, R55, RZ ;  /* 0x000000373e407227 */ /* 0x000fc800078e00ff */
[----:B------:R-:W-:-:S04]  /*36840*/  IMAD.X R56, RZ, RZ, ~R56, P0 ;  /* 0x000000ffff387224 */ /* 0x000fc800000e0e38 */
[----:B------:R-:W-:-:S04]  /*36850*/  IMAD.WIDE.U32 R64, P0, R62, R56, R64 ;  /* 0x000000383e407225 */ /* 0x000fc80007800040 */
[----:B------:R-:W-:-:S04]  /*36860*/  IMAD.HI.U32 R59, R63, R56, RZ ;  /* 0x000000383f3b7227 */ /* 0x000fc800078e00ff */
[----:B------:R-:W-:Y:S01]  /*36870*/  IMAD.HI.U32 R55, P2, R63, R55, R64 ;  /* 0x000000373f377227 */ /* 0x000fe20007840040 */
[----:B------:R-:W-:-:S03]  /*36880*/  IADD3.X R59, PT, PT, R59, R63, RZ, P0, !PT ;  /* 0x0000003f3b3b7210 */ /* 0x000fc600007fe4ff */
[----:B------:R-:W-:-:S05]  /*36890*/  IMAD R56, R63, R56, RZ ;  /* 0x000000383f387224 */ /* 0x000fca00078e02ff */
[----:B------:R-:W-:-:S04]  /*368a0*/  IADD3 R63, P0, PT, R56, R55, RZ ;  /* 0x00000037383f7210 */ /* 0x000fc80007f1e0ff */
[----:B------:R-:W-:Y:S01]  /*368b0*/  IADD3.X R55, PT, PT, RZ, RZ, R59, P0, P2 ;  /* 0x000000ffff377210 */ /* 0x000fe200007e443b */
[----:B------:R-:W-:-:S04]  /*368c0*/  IMAD.WIDE.U32 R60, R63, R58, RZ ;  /* 0x0000003a3f3c7225 */ /* 0x000fc800078e00ff */
[----:B------:R-:W-:Y:S01]  /*368d0*/  IMAD R56, R63, R57, R61 ;  /* 0x000000393f387224 */ /* 0x000fe200078e023d */
[----:B------:R-:W-:Y:S01]  /*368e0*/  IADD3 R60, P0, PT, RZ, -R60, RZ ;  /* 0x8000003cff3c7210 */ /* 0x000fe20007f1e0ff */
[----:B------:R-:W-:Y:S02]  /*368f0*/  IMAD.MOV.U32 R61, RZ, RZ, 0x0 ;  /* 0x00000000ff3d7424 */ /* 0x000fe400078e00ff */
[----:B------:R-:W-:Y:S02]  /*36900*/  IMAD R56, R55, R58, R56 ;  /* 0x0000003a37387224 */ /* 0x000fe400078e0238 */
[----:B------:R-:W-:-:S04]  /*36910*/  IMAD.HI.U32 R62, R63, R60, RZ ;  /* 0x0000003c3f3e7227 */ /* 0x000fc800078e00ff */
[----:B------:R-:W-:-:S04]  /*36920*/  IMAD.X R56, RZ, RZ, ~R56, P0 ;  /* 0x000000ffff387224 */ /* 0x000fc800000e0e38 */
[----:B------:R-:W-:-:S04]  /*36930*/  IMAD.WIDE.U32 R62, P0, R63, R56, R62 ;  /* 0x000000383f3e7225 */ /* 0x000fc8000780003e */
[----:B------:R-:W-:Y:S01]  /*36940*/  IMAD.HI.U32 R59, P2, R55, R60, R62 ;  /* 0x0000003c373b7227 */ /* 0x000fe2000784003e */
[----:B------:R-:W-:-:S03]  /*36950*/  MOV R63, RZ ;  /* 0x000000ff003f7202 */ /* 0x000fc60000000f00 */
[----:B------:R-:W-:-:S04]  /*36960*/  IMAD.HI.U32 R60, R55, R56, RZ ;  /* 0x00000038373c7227 */ /* 0x000fc800078e00ff */
[----:B------:R-:W-:Y:S02]  /*36970*/  IMAD R56, R55, R56, RZ ;  /* 0x0000003837387224 */ /* 0x000fe400078e02ff */
[----:B------:R-:W-:-:S03]  /*36980*/  IMAD.X R60, R60, 0x1, R55, P0 ;  /* 0x000000013c3c7824 */ /* 0x000fc600000e0637 */
[----:B------:R-:W-:-:S04]  /*36990*/  IADD3 R56, P0, PT, R56, R59, RZ ;  /* 0x0000003b38387210 */ /* 0x000fc80007f1e0ff */
[----:B------:R-:W-:Y:S01]  /*369a0*/  IADD3.X R60, PT, PT, RZ, RZ, R60, P0, P2 ;  /* 0x000000ffff3c7210 */ /* 0x000fe200007e443c */
[----:B------:R-:W-:-:S04]  /*369b0*/  IMAD.HI.U32 R62, R56, R8, RZ ;  /* 0x00000008383e7227 */ /* 0x000fc800078e00ff */
[----:B------:R-:W-:-:S04]  /*369c0*/  IMAD.WIDE.U32 R62, R56, R9, R62 ;  /* 0x00000009383e7225 */ /* 0x000fc800078e003e */
[C---:B------:R-:W-:Y:S02]  /*369d0*/  IMAD R56, R60.reuse, R9, RZ ;  /* 0x000000093c387224 */ /* 0x040fe400078e02ff */
[----:B------:R-:W-:-:S04]  /*369e0*/  IMAD.HI.U32 R55, P0, R60, R8, R62 ;  /* 0x000000083c377227 */ /* 0x000fc8000780003e */
[----:B------:R-:W-:Y:S01]  /*369f0*/  IMAD.HI.U32 R60, R60, R9, RZ ;  /* 0x000000093c3c7227 */ /* 0x000fe200078e00ff */
[----:B------:R-:W-:-:S03]  /*36a00*/  IADD3 R55, P2, PT, R56, R55, RZ ;  /* 0x0000003738377210 */ /* 0x000fc60007f5e0ff */
[----:B------:R-:W-:Y:S02]  /*36a10*/  IMAD.X R60, RZ, RZ, R60, P0 ;  /* 0x000000ffff3c7224 */ /* 0x000fe400000e063c */
[----:B------:R-:W-:-:S04]  /*36a20*/  IMAD.WIDE.U32 R62, R55, R58, RZ ;  /* 0x0000003a373e7225 */ /* 0x000fc800078e00ff */
[----:B------:R-:W-:Y:S01]  /*36a30*/  IMAD R55, R55, R57, R63 ;  /* 0x0000003937377224 */ /* 0x000fe200078e023f */
[----:B------:R-:W-:Y:S01]  /*36a40*/  IADD3 R59, P3, PT, -R62, R8, RZ ;  /* 0x000000083e3b7210 */ /* 0x000fe20007f7e1ff */
[----:B------:R-:W-:-:S03]  /*36a50*/  IMAD.X R60, RZ, RZ, R60, P2 ;  /* 0x000000ffff3c7224 */ /* 0x000fc600010e063c */
[-C--:B------:R-:W-:Y:S01]  /*36a60*/  ISETP.GE.U32.AND P0, PT, R59, R58.reuse, PT ;  /* 0x0000003a3b00720c */ /* 0x080fe20003f06070 */
[----:B------:R-:W-:Y:S01]  /*36a70*/  IMAD R8, R60, R58, R55 ;  /* 0x0000003a3c087224 */ /* 0x000fe200078e0237 */
[----:B------:R-:W-:Y:S02]  /*36a80*/  IADD3 R56, P2, PT, -R58, R59, RZ ;  /* 0x0000003b3a387210 */ /* 0x000fe40007f5e1ff */
[----:B------:R-:W-:Y:S02]  /*36a90*/  MOV R60, R52 ;  /* 0x00000034003c7202 */ /* 0x000fe40000000f00 */
[----:B------:R-:W-:-:S04]  /*36aa0*/  IADD3.X R8, PT, PT, ~R8, R9, RZ, P3, !PT ;  /* 0x0000000908087210 */ /* 0x000fc80001ffe5ff */
[C---:B------:R-:W-:Y:S01]  /*36ab0*/  ISETP.GE.U32.AND.EX P0, PT, R8.reuse, R57, PT, P0 ;  /* 0x000000390800720c */ /* 0x040fe20003f06100 */
[----:B------:R-:W-:Y:S01]  /*36ac0*/  IMAD.X R9, R8, 0x1, ~R57, P2 ;  /* 0x0000000108097824 */ /* 0x000fe200010e0e39 */
[----:B------:R-:W-:Y:S02]  /*36ad0*/  ISETP.NE.U32.AND P2, PT, R58, RZ, PT ;  /* 0x000000ff3a00720c */ /* 0x000fe40003f45070 */
[----:B------:R-:W-:Y:S02]  /*36ae0*/  SEL R59, R56, R59, P0 ;  /* 0x0000003b383b7207 */ /* 0x000fe40000000000 */
[----:B------:R-:W-:Y:S02]  /*36af0*/  SEL R8, R9, R8, P0 ;  /* 0x0000000809087207 */ /* 0x000fe40000000000 */
[----:B------:R-:W-:Y:S02]  /*36b00*/  IADD3 R56, P3, PT, -R58, R59, RZ ;  /* 0x0000003b3a387210 */ /* 0x000fe40007f7e1ff */
[----:B------:R-:W-:-:S02]  /*36b10*/  ISETP.GE.U32.AND P0, PT, R59, R58, PT ;  /* 0x0000003a3b00720c */ /* 0x000fc40003f06070 */
[----:B------:R-:W-:Y:S01]  /*36b20*/  ISETP.NE.AND.EX P2, PT, R57, RZ, PT, P2 ;  /* 0x000000ff3900720c */ /* 0x000fe20003f45320 */
[C---:B------:R-:W-:Y:S01]  /*36b30*/  IMAD.X R9, R8.reuse, 0x1, ~R57, P3 ;  /* 0x0000000108097824 */ /* 0x040fe200018e0e39 */
[----:B------:R-:W-:-:S04]  /*36b40*/  ISETP.GE.U32.AND.EX P0, PT, R8, R57, PT, P0 ;  /* 0x000000390800720c */ /* 0x000fc80003f06100 */
[----:B------:R-:W-:Y:S02]  /*36b50*/  SEL R56, R56, R59, P0 ;  /* 0x0000003b38387207 */ /* 0x000fe40000000000 */
[----:B------:R-:W-:Y:S02]  /*36b60*/  SEL R9, R9, R8, P0 ;  /* 0x0000000809097207 */ /* 0x000fe40000000000 */
[----:B------:R-:W-:Y:S02]  /*36b70*/  SEL R56, R56, 0xffffffff, P2 ;  /* 0xffffffff38387807 */ /* 0x000fe40001000000 */
[----:B------:R-:W-:Y:S01]  /*36b80*/  SEL R9, R9, 0xffffffff, P2 ;  /* 0xffffffff09097807 */ /* 0x000fe20001000000 */
[----:B------:R-:W-:Y:S06]  /*36b90*/  RET.REL.NODEC R60 `(_Z15theta_kernel_64mmjjP10ThetaStats) ;  /* 0xfffffc943c187950 */ /* 0x000fec0003c3ffff */
.L_x_1347:
[----:B------:R-:W-:-:S00]  /*36ba0*/  BRA `(.L_x_1347) ;  /* 0xfffffffc00fc7947 */ /* 0x000fc0000383ffff */
[----:B------:R-:W-:-:S00]  /*36bb0*/  NOP ;  /* 0x0000000000007918 */ /* 0x000fc00000000000 */
        /* <DEDUP_REMOVED lines=12> */
.L_x_1457:


//--------------------- .text._Z15theta_kernel_32jjjjP10ThetaStats --------------------------
	.section	.text._Z15theta_kernel_32jjjjP10ThetaStats,"ax",@progbits
	.align	128
        .global         _Z15theta_kernel_32jjjjP10ThetaStats
        .type           _Z15theta_kernel_32jjjjP10ThetaStats,@function
        .size           _Z15theta_kernel_32jjjjP10ThetaStats,(.L_x_1458 - _Z15theta_kernel_32jjjjP10ThetaStats)
        .other          _Z15theta_kernel_32jjjjP10ThetaStats,@"STO_CUDA_ENTRY STV_DEFAULT"
_Z15theta_kernel_32jjjjP10ThetaStats:
.text._Z15theta_kernel_32jjjjP10ThetaStats:
[----:B------:R-:W-:Y:S01]  /*0000*/  LDC R1, c[0x0][0x37c] ;  /* 0x0000df00ff017b82 */ /* 0x000fe20000000800 */
[----:B------:R-:W0:Y:S07]  /*0010*/  S2R R0, SR_TID.X ;  /* 0x0000000000007919 */ /* 0x000e2e0000002100 */
[----:B------:R-:W0:Y:S01]  /*0020*/  S2UR UR4, SR_CTAID.X ;  /* 0x00000000000479c3 */ /* 0x000e220000002500 */
[----:B------:R-:W1:Y:S01]  /*0030*/  LDCU UR5, c[0x0][0x384] ;  /* 0x00007080ff0577ac */ /* 0x000e620008000800 */
[----:B------:R-:W-:Y:S01]  /*0040*/  BSSY.RECONVERGENT B0, `(.L_x_1348) ;  /* 0x0000440000007945 */ /* 0x000fe20003800200 */
[----:B------:R-:W-:Y:S01]  /*0050*/  IMAD.MOV.U32 R39, RZ, RZ, -0x1 ;  /* 0xffffffffff277424 */ /* 0x000fe200078e00ff */
[----:B------:R-:W-:Y:S01]  /*0060*/  CS2R R34, SRZ ;  /* 0x0000000000227805 */ /* 0x000fe2000001ff00 */
[----:B------:R-:W-:Y:S01]  /*0070*/  IMAD.MOV.U32 R38, RZ, RZ, RZ ;  /* 0x000000ffff267224 */ /* 0x000fe200078e00ff */
[----:B------:R-:W-:Y:S01]  /*0080*/  CS2R R32, SRZ ;  /* 0x0000000000207805 */ /* 0x000fe2000001ff00 */
[----:B------:R-:W-:Y:S01]  /*0090*/  IMAD.MOV.U32 R36, RZ, RZ, -0x1 ;  /* 0xffffffffff247424 */ /* 0x000fe200078e00ff */
[----:B------:R-:W0:Y:S01]  /*00a0*/  LDC R13, c[0x0][0x360] ;  /* 0x0000d800ff0d7b82 */ /* 0x000e220000000800 */
[----:B------:R-:W-:Y:S01]  /*00b0*/  IMAD.MOV.U32 R37, RZ, RZ, -0x1 ;  /* 0xffffffffff257424 */ /* 0x000fe200078e00ff */
[----:B------:R-:W-:-:S02]  /*00c0*/  CS2R R22, SRZ ;  /* 0x0000000000167805 */ /* 0x000fc4000001ff00 */
[----:B------:R-:W-:Y:S01]  /*00d0*/  CS2R R20, SRZ ;  /* 0x0000000000147805 */ /* 0x000fe2000001ff00 */
[----:B------:R-:W-:Y:S01]  /*00e0*/  IMAD.MOV.U32 R19, RZ, RZ, RZ ;  /* 0x000000ffff137224 */ /* 0x000fe200078e00ff */
[----:B------:R-:W-:Y:S02]  /*00f0*/  MOV R18, 0xffffffff ;  /* 0xffffffff00127802 */ /* 0x000fe40000000f00 */
[----:B------:R-:W-:Y:S02]  /*0100*/  CS2R R16, SRZ ;  /* 0x0000000000107805 */ /* 0x000fe4000001ff00 */
[----:B------:R-:W-:Y:S01]  /*0110*/  CS2R R14, SRZ ;  /* 0x00000000000e7805 */ /* 0x000fe2000001ff00 */
[----:B------:R-:W2:Y:S01]  /*0120*/  LDC.64 R2, c[0x0][0x388] ;  /* 0x0000e200ff027b82 */ /* 0x000ea20000000a00 */
[----:B------:R-:W-:Y:S02]  /*0130*/  CS2R R24, SRZ ;  /* 0x0000000000187805 */ /* 0x000fe4000001ff00 */
[----:B------:R-:W-:Y:S01]  /*0140*/  CS2R R26, SRZ ;  /* 0x00000000001a7805 */ /* 0x000fe2000001ff00 */
[----:B0-----:R-:W-:Y:S01]  /*0150*/  IMAD R13, R13, UR4, R0 ;  /* 0x000000040d0d7c24 */ /* 0x001fe2000f8e0200 */
[----:B--2---:R-:W-:-:S04]  /*0160*/  ISETP.GT.U32.AND P0, PT, R2, R3, PT ;  /* 0x000000030200720c */ /* 0x004fc80003f04070 */
[----:B-1----:R-:W-:-:S13]  /*0170*/  ISETP.GE.U32.OR P0, PT, R13, UR5, P0 ;  /* 0x000000050d007c0c */ /* 0x002fda0008706470 */
[----:B------:R-:W-:Y:S05]  /*0180*/  @P0 BRA `(.L_x_1349) ;  /* 0x0000004000ac0947 */ /* 0x000fea0003800000 */
[----:B------:R-:W-:Y:S02]  /*0190*/  HFMA2 R38, -RZ, RZ, 0, 0 ;  /* 0x00000000ff267431 */ /* 0x000fe400000001ff */
[----:B------:R-:W-:Y:S01]  /*01a0*/  IMAD.MOV.U32 R36, RZ, RZ, -0x1 ;  /* 0xffffffffff247424 */ /* 0x000fe200078e00ff */
[----:B------:R-:W-:Y:S01]  /*01b0*/  CS2R R14, SRZ ;  /* 0x00000000000e7805 */ /* 0x000fe2000001ff00 */
[----:B------:R-:W-:Y:S01]  /*01c0*/  IMAD.MOV.U32 R37, RZ, RZ, -0x1 ;  /* 0xffffffffff257424 */ /* 0x000fe200078e00ff */
[----:B------:R-:W-:Y:S01]  /*01d0*/  CS2R R16, SRZ ;  /* 0x0000000000107805 */ /* 0x000fe2000001ff00 */
[----:B------:R-:W-:Y:S01]  /*01e0*/  IMAD.MOV.U32 R19, RZ, RZ, RZ ;  /* 0x000000ffff137224 */ /* 0x000fe200078e00ff */
[----:B------:R-:W-:Y:S01]  /*01f0*/  CS2R R20, SRZ ;  /* 0x0000000000147805 */ /* 0x000fe2000001ff00 */
[----:B------:R-:W-:Y:S01]  /*0200*/  IMAD.MOV.U32 R18, RZ, RZ, -0x1 ;  /* 0xffffffffff127424 */ /* 0x000fe200078e00ff */
[----:B------:R-:W-:Y:S01]  /*0210*/  CS2R R22, SRZ ;  /* 0x0000000000167805 */ /* 0x000fe2000001ff00 */
[----:B------:R-:W-:Y:S01]  /*0220*/  IMAD.MOV.U32 R39, RZ, RZ, -0x1 ;  /* 0xffffffffff277424 */ /* 0x000fe200078e00ff */
[----:B------:R-:W-:-:S02]  /*0230*/  CS2R R32, SRZ ;  /* 0x0000000000207805 */ /* 0x000fc4000001ff00 */
[----:B------:R-:W-:Y:S02]  /*0240*/  CS2R R34, SRZ ;  /* 0x0000000000227805 */ /* 0x000fe4000001ff00 */
[----:B------:R-:W-:Y:S02]  /*0250*/  CS2R R26, SRZ ;  /* 0x00000000001a7805 */ /* 0x000fe4000001ff00 */
[----:B------:R-:W-:-:S07]  /*0260*/  CS2R R24, SRZ ;  /* 0x0000000000187805 */ /* 0x000fce000001ff00 */
.L_x_1447:
[----:B------:R-:W0:Y:S01]  /*0270*/  LDCU UR4, c[0x0][0x388] ;  /* 0x00007100ff0477ac */ /* 0x000e220008000800 */
[----:B------:R-:W-:Y:S01]  /*0280*/  IMAD.MOV.U32 R12, RZ, RZ, RZ ;  /* 0x000000ffff0c7224 */ /* 0x000fe200078e00ff */
[----:B------:R-:W1:Y:S01]  /*0290*/  LDCU UR5, c[0x0][0x380] ;  /* 0x00007000ff0577ac */ /* 0x000e620008000800 */
[----:B------:R-:W2:Y:S01]  /*02a0*/  LDCU UR6, c[0x0][0x388] ;  /* 0x00007100ff0677ac */ /* 0x000ea20008000800 */
[----:B0-----:R-:W-:Y:S01]  /*02b0*/  UIADD3 UR4, UPT, UPT, UR4, -0x1, URZ ;  /* 0xffffffff04047890 */ /* 0x001fe2000fffe0ff */
[----:B-1----:R-:W-:-:S05]  /*02c0*/  VIADD R11, R13, UR5 ;  /* 0x000000050d0b7c36 */ /* 0x002fca0008000000 */
[----:B------:R-:W-:Y:S02]  /*02d0*/  IMAD.U32 R10, RZ, RZ, UR4 ;  /* 0x00000004ff0a7e24 */ /* 0x000fe4000f8e00ff */
[----:B--2---:R-:W-:-:S07]  /*02e0*/  IMAD.U32 R0, RZ, RZ, UR6 ;  /* 0x00000006ff007e24 */ /* 0x004fce000f8e00ff */
.L_x_1446:
[----:B------:R-:W-:Y:S01]  /*02f0*/  ISETP.NE.AND P0, PT, R0, RZ, PT ;  /* 0x000000ff0000720c */ /* 0x000fe20003f05270 */
[----:B------:R-:W-:Y:S01]  /*0300*/  IMAD.MOV.U32 R3, RZ, RZ, R10 ;  /* 0x000000ffff037224 */ /* 0x000fe200078e000a */
[----:B------:R-:W-:Y:S02]  /*0310*/  ISETP.NE.AND P1, PT, R11, RZ, PT ;  /* 0x000000ff0b00720c */ /* 0x000fe40003f25270 */
[----:B------:R-:W-:Y:S02]  /*0320*/  MOV R10, R0 ;  /* 0x00000000000a7202 */ /* 0x000fe40000000f00 */
[----:B------:R-:W-:-:S07]  /*0330*/  SEL R9, RZ, 0x1, P1 ;  /* 0x00000001ff097807 */ /* 0x000fce0000800000 */
[----:B------:R-:W-:Y:S05]  /*0340*/  @!P0 BRA `(.L_x_1350) ;  /* 0x0000000800308947 */ /* 0x000fea0003800000 */
[----:B------:R-:W-:Y:S01]  /*0350*/  ISETP.NE.AND P0, PT, R10, 0x1, PT ;  /* 0x000000010a00780c */ /* 0x000fe20003f05270 */
[----:B------:R-:W-:-:S12]  /*0360*/  BSSY.RECONVERGENT B1, `(.L_x_1350) ;  /* 0x000008a000017945 */ /* 0x000fd80003800200 */
[----:B------:R-:W-:Y:S01]  /*0370*/  @!P0 SEL R9, RZ, 0x3, P1 ;  /* 0x00000003ff098807 */ /* 0x000fe20000800000 */
[----:B------:R-:W-:Y:S06]  /*0380*/  @!P0 BRA `(.L_x_1351) ;  /* 0x00000008001c8947 */ /* 0x000fec0003800000 */
[----:B------:R-:W0:Y:S01]  /*0390*/  LDCU UR4, c[0x0][0x388] ;  /* 0x00007100ff0477ac */ /* 0x000e220008000800 */
[----:B------:R-:W-:Y:S02]  /*03a0*/  IMAD.MOV.U32 R9, RZ, RZ, RZ ;  /* 0x000000ffff097224 */ /* 0x000fe400078e00ff */
[----:B0-----:R-:W-:-:S04]  /*03b0*/  VIADD R0, R12, UR4 ;  /* 0x000000040c007c36 */ /* 0x001fc80008000000 */
[----:B------:R-:W-:-:S05]  /*03c0*/  VIADD R2, R0, 0xffffffff ;  /* 0xffffffff00027836 */ /* 0x000fca0000000000 */
[----:B------:R-:W-:-:S04]  /*03d0*/  SHF.R.U32.HI R4, RZ, R2, R11 ;  /* 0x00000002ff047219 */ /* 0x000fc8000001160b */
[----:B------:R-:W-:-:S13]  /*03e0*/  ISETP.NE.AND P0, PT, R4, RZ, PT ;  /* 0x000000ff0400720c */ /* 0x000fda0003f05270 */
[----:B------:R-:W-:Y:S05]  /*03f0*/  @P0 BRA `(.L_x_1351) ;  /* 0x0000000800000947 */ /* 0x000fea0003800000 */
[----:B------:R-:W-:Y:S01]  /*0400*/  ISETP.GE.AND P0, PT, R2, 0x1, PT ;  /* 0x000000010200780c */ /* 0x000fe20003f06270 */
[----:B------:R-:W-:-:S12]  /*0410*/  IMAD.MOV.U32 R9, RZ, RZ, RZ ;  /* 0x000000ffff097224 */ /* 0x000fd800078e00ff */
[----:B------:R-:W-:Y:S05]  /*0420*/  @!P0 BRA `(.L_x_1352) ;  /* 0x0000000400e88947 */ /* 0x000fea0003800000 */
[----:B------:R-:W-:Y:S02]  /*0430*/  VIADD R0, R0, 0xfffffffe ;  /* 0xfffffffe00007836 */ /* 0x000fe40000000000 */
[----:B------:R-:W-:Y:S01]  /*0440*/  HFMA2 R2, -RZ, RZ, 0, 0 ;  /* 0x00000000ff027431 */ /* 0x000fe200000001ff */
[----:B------:R-:W-:Y:S02]  /*0450*/  LOP3.LUT R9, R3, 0x3, RZ, 0xc0, !PT ;  /* 0x0000000303097812 */ /* 0x000fe400078ec0ff */
[----:B------:R-:W-:Y:S01]  /*0460*/  ISETP.GE.U32.AND P0, PT, R0, 0x3, PT ;  /* 0x000000030000780c */ /* 0x000fe20003f06070 */
[----:B------:R-:W-:-:S12]  /*0470*/  IMAD.MOV.U32 R0, RZ, RZ, R11 ;  /* 0x000000ffff007224 */ /* 0x000fd800078e000b */
[----:B------:R-:W-:Y:S05]  /*0480*/  @!P0 BRA `(.L_x_1353) ;  /* 0x0000000400988947 */ /* 0x000fea0003800000 */
[----:B------:R-:W-:Y:S01]  /*0490*/  LOP3.LUT R2, R3, 0xfffffffc, RZ, 0xc0, !PT ;  /* 0xfffffffc03027812 */ /* 0x000fe200078ec0ff */
[----:B------:R-:W-:Y:S02]  /*04a0*/  IMAD.MOV.U32 R8, RZ, RZ, RZ ;  /* 0x000000ffff087224 */ /* 0x000fe400078e00ff */
[----:B------:R-:W-:Y:S02]  /*04b0*/  IMAD.MOV.U32 R0, RZ, RZ, R11 ;  /* 0x000000ffff007224 */ /* 0x000fe400078e000b */
        /* <DEDUP_REMOVED lines=8> */
.L_x_1356:
[----:B------:R-:W-:Y:S01]  /*0540*/  SHF.L.U32 R3, R0, 0x2, RZ ;  /* 0x0000000200037819 */ /* 0x000fe200000006ff */
[----:B------:R-:W-:Y:S01]  /*0550*/  VIADD R2, R2, 0x10 ;  /* 0x0000001002027836 */ /* 0x000fe20000000000 */
[--C-:B------:R-:W-:Y:S02]  /*0560*/  SHF.R.U32.HI R4, RZ, 0x2, R0.reuse ;  /* 0x00000002ff047819 */ /* 0x100fe40000011600 */
[----:B------:R-:W-:Y:S02]  /*0570*/  LOP3.LUT R3, R3, 0x4, RZ, 0xc0, !PT ;  /* 0x0000000403037812 */ /* 0x000fe400078ec0ff */
[--C-:B------:R-:W-:Y:S02]  /*0580*/  SHF.R.U32.HI R5, RZ, 0x3, R0.reuse ;  /* 0x00000003ff057819 */ /* 0x100fe40000011600 */
[----:B------:R-:W-:Y:S01]  /*0590*/  SHF.R.U32.HI R7, RZ, 0x4, R0 ;  /* 0x00000004ff077819 */ /* 0x000fe20000011600 */
[----:B------:R-:W-:Y:S01]  /*05a0*/  IMAD R3, R8, 0x8, R3 ;  /* 0x0000000808037824 */ /* 0x000fe200078e0203 */
[----:B------:R-:W-:-:S02]  /*05b0*/  LOP3.LUT R6, R0, 0x2, RZ, 0xc0, !PT ;  /* 0x0000000200067812 */ /* 0x000fc400078ec0ff */
[----:B------:R-:W-:Y:S02]  /*05c0*/  LOP3.LUT R4, R4, 0x1, RZ, 0xc0, !PT ;  /* 0x0000000104047812 */ /* 0x000fe400078ec0ff */
[----:B------:R-:W-:Y:S01]  /*05d0*/  LOP3.LUT R8, R5, 0x1, RZ, 0xc0, !PT ;  /* 0x0000000105087812 */ /* 0x000fe200078ec0ff */
[----:B------:R-:W-:Y:S01]  /*05e0*/  IMAD.SHL.U32 R5, R7, 0x4, RZ ;  /* 0x0000000407057824 */ /* 0x000fe200078e00ff */
[----:B------:R-:W-:Y:S02]  /*05f0*/  IADD3 R3, PT, PT, R4, R6, R3 ;  /* 0x0000000604037210 */ /* 0x000fe40007ffe003 */
[----:B------:R-:W-:Y:S02]  /*0600*/  SHF.R.U32.HI R6, RZ, 0x7, R0 ;  /* 0x00000007ff067819 */ /* 0x000fe40000011600 */
[----:B------:R-:W-:Y:S01]  /*0610*/  LOP3.LUT R4, R5, 0x4, RZ, 0xc0, !PT ;  /* 0x0000000405047812 */ /* 0x000fe200078ec0ff */
[----:B------:R-:W-:Y:S01]  /*0620*/  IMAD R3, R3, 0x2, R8 ;  /* 0x0000000203037824 */ /* 0x000fe200078e0208 */
[----:B------:R-:W-:-:S02]  /*0630*/  SHF.R.U32.HI R5, RZ, 0x6, R0 ;  /* 0x00000006ff057819 */ /* 0x000fc40000011600 */
[----:B------:R-:W-:Y:S01]  /*0640*/  SHF.R.U32.HI R8, RZ, 0x8, R0 ;  /* 0x00000008ff087819 */ /* 0x000fe20000011600 */
[----:B------:R-:W-:Y:S01]  /*0650*/  IMAD R3, R3, 0x8, R4 ;  /* 0x0000000803037824 */ /* 0x000fe200078e0204 */
[----:B------:R-:W-:Y:S02]  /*0660*/  LOP3.LUT R4, R7, 0x2, RZ, 0xc0, !PT ;  /* 0x0000000207047812 */ /* 0x000fe400078ec0ff */
[----:B------:R-:W-:Y:S01]  /*0670*/  LOP3.LUT R5, R5, 0x1, RZ, 0xc0, !PT ;  /* 0x0000000105057812 */ /* 0x000fe200078ec0ff */
[----:B------:R-:W-:Y:S01]  /*0680*/  IMAD.SHL.U32 R7, R8, 0x4, RZ ;  /* 0x0000000408077824 */ /* 0x000fe200078e00ff */
[----:B------:R-:W-:Y:S02]  /*0690*/  LOP3.LUT R6, R6, 0x1, RZ, 0xc0, !PT ;  /* 0x0000000106067812 */ /* 0x000fe400078ec0ff */
[----:B------:R-:W-:Y:S02]  /*06a0*/  IADD3 R3, PT, PT, R5, R4, R3 ;  /* 0x0000000405037210 */ /* 0x000fe40007ffe003 */
[----:B------:R-:W-:-:S02]  /*06b0*/  LOP3.LUT R4, R7, 0x4, RZ, 0xc0, !PT ;  /* 0x0000000407047812 */ /* 0x000fc400078ec0ff */
[----:B------:R-:W-:Y:S02]  /*06c0*/  LEA R3, R3, R6, 0x1 ;  /* 0x0000000603037211 */ /* 0x000fe400078e08ff */
[--C-:B------:R-:W-:Y:S02]  /*06d0*/  SHF.R.U32.HI R5, RZ, 0xa, R0.reuse ;  /* 0x0000000aff057819 */ /* 0x100fe40000011600 */
[----:B------:R-:W-:Y:S01]  /*06e0*/  SHF.R.U32.HI R6, RZ, 0xb, R0 ;  /* 0x0000000bff067819 */ /* 0x000fe20000011600 */
[----:B------:R-:W-:Y:S01]  /*06f0*/  IMAD R3, R3, 0x8, R4 ;  /* 0x0000000803037824 */ /* 0x000fe200078e0204 */
[----:B------:R-:W-:Y:S02]  /*0700*/  SHF.R.U32.HI R4, RZ, 0xc, R0 ;  /* 0x0000000cff047819 */ /* 0x000fe40000011600 */
[----:B------:R-:W-:Y:S02]  /*0710*/  LOP3.LUT R8, R8, 0x2, RZ, 0xc0, !PT ;  /* 0x0000000208087812 */ /* 0x000fe400078ec0ff */
[----:B------:R-:W-:Y:S01]  /*0720*/  LOP3.LUT R5, R5, 0x1, RZ, 0xc0, !PT ;  /* 0x0000000105057812 */ /* 0x000fe200078ec0ff */
[----:B------:R-:W-:Y:S01]  /*0730*/  IMAD.SHL.U32 R7, R4, 0x4, RZ ;  /* 0x0000000404077824 */ /* 0x000fe200078e00ff */
[----:B------:R-:W-:-:S02]  /*0740*/  LOP3.LUT R6, R6, 0x1, RZ, 0xc0, !PT ;  /* 0x0000000106067812 */ /* 0x000fc400078ec0ff */
[----:B------:R-:W-:Y:S02]  /*0750*/  IADD3 R3, PT, PT, R5, R8, R3 ;  /* 0x0000000805037210 */ /* 0x000fe40007ffe003 */
[----:B------:R-:W-:Y:S02]  /*0760*/  ISETP.GE.AND P1, PT, R2, -0xc, PT ;  /* 0xfffffff40200780c */ /* 0x000fe40003f26270 */
[----:B------:R-:W-:Y:S01]  /*0770*/  LOP3.LUT R8, R7, 0x4, RZ, 0xc0, !PT ;  /* 0x0000000407087812 */ /* 0x000fe200078ec0ff */
[----:B------:R-:W-:Y:S01]  /*0780*/  IMAD R3, R3, 0x2, R6 ;  /* 0x0000000203037824 */ /* 0x000fe200078e0206 */
[--C-:B------:R-:W-:Y:S02]  /*0790*/  SHF.R.U32.HI R5, RZ, 0xe, R0.reuse ;  /* 0x0000000eff057819 */ /* 0x100fe40000011600 */
[----:B------:R-:W-:Y:S01]  /*07a0*/  SHF.R.U32.HI R6, RZ, 0xf, R0 ;  /* 0x0000000fff067819 */ /* 0x000fe20000011600 */
[----:B------:R-:W-:Y:S01]  /*07b0*/  IMAD R3, R3, 0x8, R8 ;  /* 0x0000000803037824 */ /* 0x000fe200078e0208 */
[----:B------:R-:W-:-:S02]  /*07c0*/  LOP3.LUT R4, R4, 0x2, RZ, 0xc0, !PT ;  /* 0x0000000204047812 */ /* 0x000fc400078ec0ff */
[----:B------:R-:W-:Y:S02]  /*07d0*/  LOP3.LUT R5, R5, 0x1, RZ, 0xc0, !PT ;  /* 0x0000000105057812 */ /* 0x000fe400078ec0ff */
[----:B------:R-:W-:Y:S02]  /*07e0*/  LOP3.LUT R6, R6, 0x1, RZ, 0xc0, !PT ;  /* 0x0000000106067812 */ /* 0x000fe400078ec0ff */
[----:B------:R-:W-:Y:S02]  /*07f0*/  IADD3 R3, PT, PT, R5, R4, R3 ;  /* 0x0000000405037210 */ /* 0x000fe40007ffe003 */
[----:B------:R-:W-:Y:S02]  /*0800*/  SHF.R.U32.HI R0, RZ, 0x10, R0 ;  /* 0x00000010ff007819 */ /* 0x000fe40000011600 */
[----:B------:R-:W-:Y:S01]  /*0810*/  LEA R8, R3, R6, 0x1 ;  /* 0x0000000603087211 */ /* 0x000fe200078e08ff */
[----:B------:R-:W-:Y:S06]  /*0820*/  @!P1 BRA `(.L_x_1356) ;  /* 0xfffffffc00449947 */ /* 0x000fec000383ffff */
.L_x_1355:
[----:B------:R-:W-:-:S05]  /*0830*/  IMAD.MOV R3, RZ, RZ, -R2 ;  /* 0x000000ffff037224 */ /* 0x000fca00078e0a02 */
[----:B------:R-:W-:-:S13]  /*0840*/  ISETP.GT.AND P1, PT, R3, 0x4, PT ;  /* 0x000000040300780c */ /* 0x000fda0003f24270 */
[----:B------:R-:W-:Y:S05]  /*0850*/  @!P1 BRA `(.L_x_1357) ;  /* 0x0000000000609947 */ /* 0x000fea0003800000 */
[----:B------:R-:W-:Y:S01]  /*0860*/  IMAD.SHL.U32 R3, R0, 0x4, RZ ;  /* 0x0000000400037824 */ /* 0x000fe200078e00ff */
[--C-:B------:R-:W-:Y:S01]  /*0870*/  SHF.R.U32.HI R4, RZ, 0x2, R0.reuse ;  /* 0x00000002ff047819 */ /* 0x100fe20000011600 */
[----:B------:R-:W-:Y:S01]  /*0880*/  VIADD R2, R2, 0x8 ;  /* 0x0000000802027836 */ /* 0x000fe20000000000 */
[----:B------:R-:W-:Y:S02]  /*0890*/  LOP3.LUT R6, R0, 0x2, RZ, 0xc0, !PT ;  /* 0x0000000200067812 */ /* 0x000fe400078ec0ff */
[----:B------:R-:W-:Y:S02]  /*08a0*/  LOP3.LUT R3, R3, 0x4, RZ, 0xc0, !PT ;  /* 0x0000000403037812 */ /* 0x000fe400078ec0ff */
[--C-:B------:R-:W-:Y:S02]  /*08b0*/  SHF.R.U32.HI R5, RZ, 0x3, R0.reuse ;  /* 0x00000003ff057819 */ /* 0x100fe40000011600 */
[----:B------:R-:W-:Y:S01]  /*08c0*/  SHF.R.U32.HI R7, RZ, 0x4, R0 ;  /* 0x00000004ff077819 */ /* 0x000fe20000011600 */
[----:B------:R-:W-:Y:S01]  /*08d0*/  IMAD R3, R8, 0x8, R3 ;  /* 0x0000000808037824 */ /* 0x000fe200078e0203 */
[----:B------:R-:W-:-:S02]  /*08e0*/  LOP3.LUT R4, R4, 0x1, RZ, 0xc0, !PT ;  /* 0x0000000104047812 */ /* 0x000fc400078ec0ff */
[----:B------:R-:W-:Y:S01]  /*08f0*/  LOP3.LUT R8, R5, 0x1, RZ, 0xc0, !PT ;  /* 0x0000000105087812 */ /* 0x000fe200078ec0ff */
[----:B------:R-:W-:Y:S01]  /*0900*/  IMAD.SHL.U32 R5, R7, 0x4, RZ ;  /* 0x0000000407057824 */ /* 0x000fe200078e00ff */
[----:B------:R-:W-:Y:S02]  /*0910*/  IADD3 R3, PT, PT, R4, R6, R3 ;  /* 0x0000000604037210 */ /* 0x000fe40007ffe003 */
[----:B------:R-:W-:Y:S02]  /*0920*/  SHF.R.U32.HI R6, RZ, 0x7, R0 ;  /* 0x00000007ff067819 */ /* 0x000fe40000011600 */
[----:B------:R-:W-:Y:S01]  /*0930*/  LOP3.LUT R4, R5, 0x4, RZ, 0xc0, !PT ;  /* 0x0000000405047812 */ /* 0x000fe200078ec0ff */
[----:B------:R-:W-:Y:S01]  /*0940*/  IMAD R3, R3, 0x2, R8 ;  /* 0x0000000203037824 */ /* 0x000fe200078e0208 */
[----:B------:R-:W-:Y:S02]  /*0950*/  SHF.R.U32.HI R5, RZ, 0x6, R0 ;  /* 0x00000006ff057819 */ /* 0x000fe40000011600 */
[----:B------:R-:W-:-:S02]  /*0960*/  LOP3.LUT R6, R6, 0x1, RZ, 0xc0, !PT ;  /* 0x0000000106067812 */ /* 0x000fc400078ec0ff */
[----:B------:R-:W-:Y:S02]  /*0970*/  LEA R3, R3, R4, 0x3 ;  /* 0x0000000403037211 */ /* 0x000fe400078e18ff */
[----:B------:R-:W-:Y:S02]  /*0980*/  LOP3.LUT R4, R7, 0x2, RZ, 0xc0, !PT ;  /* 0x0000000207047812 */ /* 0x000fe400078ec0ff */
[----:B------:R-:W-:Y:S02]  /*0990*/  LOP3.LUT R5, R5, 0x1, RZ, 0xc0, !PT ;  /* 0x0000000105057812 */ /* 0x000fe400078ec0ff */
[----:B------:R-:W-:Y:S02]  /*09a0*/  PLOP3.LUT P0, PT, PT, PT, PT, 0x8, 0x80 ;  /* 0x000000000080781c */ /* 0x000fe40003f0e170 */
[----:B------:R-:W-:Y:S02]  /*09b0*/  IADD3 R3, PT, PT, R5, R4, R3 ;  /* 0x0000000405037210 */ /* 0x000fe40007ffe003 */
[----:B------:R-:W-:-:S03]  /*09c0*/  SHF.R.U32.HI R0, RZ, 0x8, R0 ;  /* 0x00000008ff007819 */ /* 0x000fc60000011600 */
[----:B------:R-:W-:-:S07]  /*09d0*/  IMAD R8, R3, 0x2, R6 ;  /* 0x0000000203087824 */ /* 0x000fce00078e0206 */
.L_x_1357:
[----:B------:R-:W-:-:S13]  /*09e0*/  ISETP.NE.OR P0, PT, R2, RZ, P0 ;  /* 0x000000ff0200720c */ /* 0x000fda0000705670 */
[----:B------:R-:W-:Y:S05]  /*09f0*/  @!P0 BRA `(.L_x_1358) ;  /* 0x0000000000388947 */ /* 0x000fea0003800000 */
.L_x_1354:
[----:B------:R-:W-:Y:S01]  /*0a00*/  VIADD R2, R2, 0x4 ;  /* 0x0000000402027836 */ /* 0x000fe20000000000 */
[--C-:B------:R-:W-:Y:S01]  /*0a10*/  SHF.R.U32.HI R4, RZ, 0x2, R0.reuse ;  /* 0x00000002ff047819 */ /* 0x100fe20000011600 */
[C---:B------:R-:W-:Y:S01]  /*0a20*/  IMAD.SHL.U32 R3, R0.reuse, 0x4, RZ ;  /* 0x0000000400037824 */ /* 0x040fe200078e00ff */
[----:B------:R-:W-:Y:S02]  /*0a30*/  LOP3.LUT R6, R0, 0x2, RZ, 0xc0, !PT ;  /* 0x0000000200067812 */ /* 0x000fe400078ec0ff */
[----:B------:R-:W-:Y:S02]  /*0a40*/  ISETP.NE.AND P0, PT, R2, RZ, PT ;  /* 0x000000ff0200720c */ /* 0x000fe40003f05270 */
[----:B------:R-:W-:Y:S02]  /*0a50*/  LOP3.LUT R3, R3, 0x4, RZ, 0xc0, !PT ;  /* 0x0000000403037812 */ /* 0x000fe400078ec0ff */
[----:B------:R-:W-:Y:S02]  /*0a60*/  SHF.R.U32.HI R5, RZ, 0x3, R0 ;  /* 0x00000003ff057819 */ /* 0x000fe40000011600 */
[----:B------:R-:W-:Y:S01]  /*0a70*/  LOP3.LUT R4, R4, 0x1, RZ, 0xc0, !PT ;  /* 0x0000000104047812 */ /* 0x000fe200078ec0ff */
[----:B------:R-:W-:Y:S01]  /*0a80*/  IMAD R3, R8, 0x8, R3 ;  /* 0x0000000808037824 */ /* 0x000fe200078e0203 */
[----:B------:R-:W-:-:S02]  /*0a90*/  LOP3.LUT R8, R5, 0x1, RZ, 0xc0, !PT ;  /* 0x0000000105087812 */ /* 0x000fc400078ec0ff */
[----:B------:R-:W-:Y:S02]  /*0aa0*/  SHF.R.U32.HI R0, RZ, 0x4, R0 ;  /* 0x00000004ff007819 */ /* 0x000fe40000011600 */
[----:B------:R-:W-:-:S04]  /*0ab0*/  IADD3 R3, PT, PT, R4, R6, R3 ;  /* 0x0000000604037210 */ /* 0x000fc80007ffe003 */
[----:B------:R-:W-:Y:S01]  /*0ac0*/  LEA R8, R3, R8, 0x1 ;  /* 0x0000000803087211 */ /* 0x000fe200078e08ff */
[----:B------:R-:W-:Y:S06]  /*0ad0*/  @P0 BRA `(.L_x_1354) ;  /* 0xfffffffc00c80947 */ /* 0x000fec000383ffff */
.L_x_1358:
[----:B------:R-:W-:-:S07]  /*0ae0*/  IMAD.SHL.U32 R2, R8, 0x2, RZ ;  /* 0x0000000208027824 */ /* 0x000fce00078e00ff */
.L_x_1353:
[----:B------:R-:W-:-:S13]  /*0af0*/  ISETP.NE.AND P0, PT, R9, RZ, PT ;  /* 0x000000ff0900720c */ /* 0x000fda0003f05270 */
[----:B------:R-:W-:Y:S05]  /*0b00*/  @!P0 BRA `(.L_x_1359) ;  /* 0x00000000002c8947 */ /* 0x000fea0003800000 */
[----:B------:R-:W-:Y:S02]  /*0b10*/  ISETP.NE.AND P0, PT, R9, 0x1, PT ;  /* 0x000000010900780c */ /* 0x000fe40003f05270 */
[----:B------:R-:W-:-:S05]  /*0b20*/  LOP3.LUT R3, R0, 0x1, RZ, 0xc0, !PT ;  /* 0x0000000100037812 */ /* 0x000fca00078ec0ff */
[----:B------:R-:W-:-:S06]  /*0b30*/  IMAD.IADD R8, R3, 0x1, R2 ;  /* 0x0000000103087824 */ /* 0x000fcc00078e0202 */
[----:B------:R-:W-:Y:S05]  /*0b40*/  @!P0 BRA `(.L_x_1359) ;  /* 0x00000000001c8947 */ /* 0x000fea0003800000 */
[----:B------:R-:W-:Y:S02]  /*0b50*/  ISETP.NE.AND P0, PT, R9, 0x2, PT ;  /* 0x000000020900780c */ /* 0x000fe40003f05270 */
[----:B------:R-:W-:-:S04]  /*0b60*/  SHF.R.U32.HI R2, RZ, 0x1, R0 ;  /* 0x00000001ff027819 */ /* 0x000fc80000011600 */
[----:B------:R-:W-:-:S05]  /*0b70*/  LOP3.LUT R3, R2, 0x1, RZ, 0xc0, !PT ;  /* 0x0000000102037812 */ /* 0x000fca00078ec0ff */
[----:B------:R-:W-:Y:S02]  /*0b80*/  IMAD R8, R8, 0x2, R3 ;  /* 0x0000000208087824 */ /* 0x000fe400078e0203 */
[----:B------:R-:W-:-:S04]  /*0b90*/  @P0 SHF.R.U32.HI R0, RZ, 0x2, R0 ;  /* 0x00000002ff000819 */ /* 0x000fc80000011600 */
[----:B------:R-:W-:-:S05]  /*0ba0*/  @P0 LOP3.LUT R3, R0, 0x1, RZ, 0xc0, !PT ;  /* 0x0000000100030812 */ /* 0x000fca00078ec0ff */
[----:B------:R-:W-:-:S07]  /*0bb0*/  @P0 IMAD R8, R8, 0x2, R3 ;  /* 0x0000000208080824 */ /* 0x000fce00078e0203 */
.L_x_1359:
[----:B------:R-:W-:-:S07]  /*0bc0*/  IMAD.SHL.U32 R9, R8, 0x2, RZ ;  /* 0x0000000208097824 */ /* 0x000fce00078e00ff */
.L_x_1352:
[----:B------:R-:W-:-:S05]  /*0bd0*/  HFMA2 R3, -RZ, RZ, 0, 5.9604644775390625e-08 ;  /* 0x00000001ff037431 */ /* 0x000fca00000001ff */
[----:B------:R-:W-:-:S04]  /*0be0*/  SHF.L.U32 R0, R3, R10, RZ ;  /* 0x0000000a03007219 */ /* 0x000fc800000006ff */
[----:B------:R-:W-:-:S07]  /*0bf0*/  IADD3 R9, PT, PT, R0, 0x1, R9 ;  /* 0x0000000100097810 */ /* 0x000fce0007ffe009 */
.L_x_1351:
[----:B------:R-:W-:Y:S05]  /*0c00*/  BSYNC.RECONVERGENT B1 ;  /* 0x0000000000017941 */ /* 0x000fea0003800200 */
.L_x_1350:
[----:B------:R-:W-:Y:S01]  /*0c10*/  ISETP.NE.AND P0, PT, R9, RZ, PT ;  /* 0x000000ff0900720c */ /* 0x000fe20003f05270 */
[----:B------:R-:W-:-:S12]  /*0c20*/  BSSY.RECONVERGENT B1, `(.L_x_1360) ;  /* 0x0000376000017945 */ /* 0x000fd80003800200 */
[----:B------:R-:W-:Y:S05]  /*0c30*/  @!P0 BRA `(.L_x_1361) ;  /* 0x0000003400d08947 */ /* 0x000fea0003800000 */
[----:B------:R-:W0:Y:S01]  /*0c40*/  FLO.U32 R0, R9 ;  /* 0x0000000900007300 */ /* 0x000e2200000e0000 */
[----:B------:R-:W-:Y:S01]  /*0c50*/  VIADD R7, R9, 0xfffffffe ;  /* 0xfffffffe09077836 */ /* 0x000fe20000000000 */
[----:B------:R-:W-:-:S04]  /*0c60*/  IADD3 R17, P1, PT, R17, 0x1, RZ ;  /* 0x0000000111117810 */ /* 0x000fc80007f3e0ff */
[----:B------:R-:W-:Y:S01]  /*0c70*/  ISETP.GE.U32.AND P0, PT, R7, 0x2, PT ;  /* 0x000000020700780c */ /* 0x000fe20003f06070 */
[----:B------:R-:W-:Y:S01]  /*0c80*/  IMAD.MOV.U32 R7, RZ, RZ, RZ ;  /* 0x000000ffff077224 */ /* 0x000fe200078e00ff */
[----:B------:R-:W1:Y:S01]  /*0c90*/  POPC R6, R9 ;  /* 0x0000000900067309 */ /* 0x000e620000000000 */
[----:B------:R-:W-:Y:S01]  /*0ca0*/  IMAD.X R16, RZ, RZ, R16, P1 ;  /* 0x000000ffff107224 */ /* 0x000fe200008e0610 */
[----:B0-----:R-:W-:-:S04]  /*0cb0*/  IADD3 R0, PT, PT, -R0, 0x1f, RZ ;  /* 0x0000001f00007810 */ /* 0x001fc80007ffe1ff */
[----:B------:R-:W-:Y:S02]  /*0cc0*/  LOP3.LUT R0, R0, 0x1f, RZ, 0x3c, !PT ;  /* 0x0000001f00007812 */ /* 0x000fe400078e3cff */
[----:B-1----:R-:W0:Y:S01]  /*0cd0*/  I2F.F64.U32 R2, R6 ;  /* 0x0000000600027312 */ /* 0x002e220000201800 */
[-C--:B------:R-:W-:Y:S02]  /*0ce0*/  VIMNMX.U32 R39, PT, PT, R39, R6.reuse, PT ;  /* 0x0000000627277248 */ /* 0x080fe40003fe0000 */
[----:B------:R-:W-:Y:S02]  /*0cf0*/  VIMNMX.U32 R38, PT, PT, R38, R6, !PT ;  /* 0x0000000626267248 */ /* 0x000fe40007fe0000 */
[-C--:B------:R-:W-:Y:S02]  /*0d00*/  VIMNMX.U32 R18, PT, PT, R18, R0.reuse, PT ;  /* 0x0000000012127248 */ /* 0x080fe40003fe0000 */
[----:B------:R-:W-:Y:S01]  /*0d10*/  VIMNMX.U32 R19, PT, PT, R19, R0, !PT ;  /* 0x0000000013137248 */ /* 0x000fe20007fe0000 */
[----:B------:R-:W1:Y:S01]  /*0d20*/  I2F.F64.U32 R4, R0 ;  /* 0x0000000000047312 */ /* 0x000e620000201800 */
[----:B0-----:R-:W-:-:S02]  /*0d30*/  DADD R24, R24, R2 ;  /* 0x0000000018187229 */ /* 0x001fc40000000002 */
[----:B-1----:R-:W-:Y:S01]  /*0d40*/  DADD R26, R26, R4 ;  /* 0x000000001a1a7229 */ /* 0x002fe20000000004 */
[----:B------:R-:W-:Y:S10]  /*0d50*/  @!P0 BRA `(.L_x_1362) ;  /* 0x0000001800808947 */ /* 0x000ff40003800000 */
[----:B------:R-:W-:-:S04]  /*0d60*/  LOP3.LUT R0, R9, 0x1, RZ, 0xc0, !PT ;  /* 0x0000000109007812 */ /* 0x000fc800078ec0ff */
[----:B------:R-:W-:-:S04]  /*0d70*/  ISETP.NE.U32.AND P0, PT, R0, 0x1, PT ;  /* 0x000000010000780c */ /* 0x000fc80003f05070 */
[----:B------:R-:W-:-:S13]  /*0d80*/  ISETP.EQ.OR P0, PT, R9, 0x1, P0 ;  /* 0x000000010900780c */ /* 0x000fda0000702670 */
[----:B------:R-:W-:Y:S05]  /*0d90*/  @P0 BRA `(.L_x_1361) ;  /* 0x0000003400780947 */ /* 0x000fea0003800000 */
[----:B------:R-:W-:-:S13]  /*0da0*/  ISETP.GE.U32.AND P0, PT, R9, 0x9, PT ;  /* 0x000000090900780c */ /* 0x000fda0003f06070 */
[----:B------:R-:W-:Y:S05]  /*0db0*/  @!P0 BRA `(.L_x_1362) ;  /* 0x0000001800688947 */ /* 0x000fea0003800000 */
[----:B------:R-:W-:-:S05]  /*0dc0*/  IMAD R0, R9, -0x55555555, RZ ;  /* 0xaaaaaaab09007824 */ /* 0x000fca00078e02ff */
[----:B------:R-:W-:-:S13]  /*0dd0*/  ISETP.GE.U32.AND P0, PT, R0, 0x55555556, PT ;  /* 0x555555560000780c */ /* 0x000fda0003f06070 */
[----:B------:R-:W-:Y:S05]  /*0de0*/  @!P0 BRA `(.L_x_1361) ;  /* 0x0000003400648947 */ /* 0x000fea0003800000 */
[----:B------:R-:W-:Y:S01]  /*0df0*/  VIADD R2, R9, 0xffffffff ;  /* 0xffffffff09027836 */ /* 0x000fe20000000000 */
[----:B------:R-:W-:Y:S01]  /*0e00*/  BSSY.RECONVERGENT B2, `(.L_x_1363) ;  /* 0x0000009000027945 */ /* 0x000fe20003800200 */
[----:B------:R-:W-:-:S03]  /*0e10*/  IMAD.MOV.U32 R3, RZ, RZ, RZ ;  /* 0x000000ffff037224 */ /* 0x000fc600078e00ff */
[----:B------:R-:W-:-:S07]  /*0e20*/  MOV R4, R2 ;  /* 0x0000000200047202 */ /* 0x000fce0000000f00 */
.L_x_1364:
[----:B------:R-:W-:Y:S01]  /*0e30*/  LOP3.LUT P0, RZ, R4, 0x2, RZ, 0xc0, !PT ;  /* 0x0000000204ff7812 */ /* 0x000fe2000780c0ff */
[----:B------:R-:W-:Y:S01]  /*0e40*/  IMAD.MOV.U32 R0, RZ, RZ, R3 ;  /* 0x000000ffff007224 */ /* 0x000fe200078e0003 */
[----:B------:R-:W-:Y:S01]  /*0e50*/  SHF.R.U32.HI R43, RZ, 0x1, R4 ;  /* 0x00000001ff2b7819 */ /* 0x000fe20000011604 */
[----:B------:R-:W-:-:S04]  /*0e60*/  VIADD R3, R3, 0x1 ;  /* 0x0000000103037836 */ /* 0x000fc80000000000 */
[----:B------:R-:W-:-:S06]  /*0e70*/  IMAD.MOV.U32 R4, RZ, RZ, R43 ;  /* 0x000000ffff047224 */ /* 0x000fcc00078e002b */
[----:B------:R-:W-:Y:S05]  /*0e80*/  @!P0 BRA `(.L_x_1364) ;  /* 0xfffffffc00e88947 */ /* 0x000fea000383ffff */
[----:B------:R-:W-:Y:S05]  /*0e90*/  BSYNC.RECONVERGENT B2 ;  /* 0x0000000000027941 */ /* 0x000fea0003800200 */
.L_x_1363:
[----:B------:R-:W0:Y:S02]  /*0ea0*/  LDCU.64 UR4, c[0x3][URZ] ;  /* 0x00c00000ff0477ac */ /* 0x000e240008000a00 */
[----:B0-----:R-:W-:-:S04]  /*0eb0*/  ISETP.GT.U32.AND P0, PT, R9, UR4, PT ;  /* 0x0000000409007c0c */ /* 0x001fc8000bf04070 */
[----:B------:R-:W-:-:S13]  /*0ec0*/  ISETP.GT.U32.AND.EX P0, PT, RZ, UR5, PT, P0 ;  /* 0x00000005ff007c0c */ /* 0x000fda000bf04100 */
        /* <DEDUP_REMOVED lines=8> */
.L_x_1373:
        /* <DEDUP_REMOVED lines=27> */
[----:B------:R-:W-:-:S04]  /*1100*/  @!P1 LOP3.LUT R28, RZ, R9, RZ, 0x33, !PT ;  /* 0x00000009ff1c9212 */ /* 0x000fc800078e33ff */
[----:B------:R-:W-:Y:S01]  /*1110*/  MOV R4, R28 ;  /* 0x0000001c00047202 */ /* 0x000fe20000000f00 */
[----:B------:R-:W-:Y:S06]  /*1120*/  BRA `(.L_x_1368) ;  /* 0x0000000000187947 */ /* 0x000fec0003800000 */
.L_x_1369:
[----:B------:R-:W-:Y:S01]  /*1130*/  IMAD.MOV.U32 R6, RZ, RZ, R28 ;  /* 0x000000ffff067224 */ /* 0x000fe200078e001c */
[----:B------:R-:W-:Y:S01]  /*1140*/  MOV R40, 0x1170 ;  /* 0x0000117000287802 */ /* 0x000fe20000000f00 */
[----:B------:R-:W-:-:S07]  /*1150*/  IMAD.MOV.U32 R41, RZ, RZ, R9 ;  /* 0x000000ffff297224 */ /* 0x000fce00078e0009 */
[----:B------:R-:W-:Y:S05]  /*1160*/  CALL.REL.NOINC `($__internal_1_$__cuda_sm20_rem_u64) ;  /* 0x0000004000107944 */ /* 0x000fea0003c00000 */
[----:B------:R-:W-:Y:S02]  /*1170*/  IMAD.MOV.U32 R4, RZ, RZ, R5 ;  /* 0x000000ffff047224 */ /* 0x000fe400078e0005 */
[----:B------:R-:W-:-:S07]  /*1180*/  IMAD.MOV.U32 R3, RZ, RZ, R6 ;  /* 0x000000ffff037224 */ /* 0x000fce00078e0006 */
.L_x_1368:
[----:B------:R-:W-:Y:S05]  /*1190*/  BSYNC.RECONVERGENT B3 ;  /* 0x0000000000037941 */ /* 0x000fea0003800200 */
.L_x_1367:
[-C--:B------:R-:W-:Y:S01]  /*11a0*/  IMAD R5, R47, R46.reuse, RZ ;  /* 0x0000002e2f057224 */ /* 0x080fe200078e02ff */
[----:B------:R-:W-:Y:S01]  /*11b0*/  BSSY.RECONVERGENT B3, `(.L_x_1370) ;  /* 0x000001f000037945 */ /* 0x000fe20003800200 */
[----:B------:R-:W-:-:S04]  /*11c0*/  IMAD.WIDE.U32 R28, R46, R46, RZ ;  /* 0x0000002e2e1c7225 */ /* 0x000fc800078e00ff */
[----:B------:R-:W-:-:S05]  /*11d0*/  IMAD R5, R46, R47, R5 ;  /* 0x0000002f2e057224 */ /* 0x000fca00078e0205 */
[----:B------:R-:W-:-:S04]  /*11e0*/  IADD3 R5, PT, PT, R29, R5, RZ ;  /* 0x000000051d057210 */ /* 0x000fc80007ffe0ff */
[----:B------:R-:W-:-:S13]  /*11f0*/  ISETP.NE.U32.AND P0, PT, R5, RZ, PT ;  /* 0x000000ff0500720c */ /* 0x000fda0003f05070 */
[----:B------:R-:W-:Y:S05]  /*1200*/  @P0 BRA `(.L_x_1371) ;  /* 0x00000000004c0947 */ /* 0x000fea0003800000 */
[----:B------:R-:W0:Y:S01]  /*1210*/  I2F.U32.RP R6, R9 ;  /* 0x0000000900067306 */ /* 0x000e220000209000 */
[----:B------:R-:W-:Y:S01]  /*1220*/  ISETP.NE.U32.AND P1, PT, R9, RZ, PT ;  /* 0x000000ff0900720c */ /* 0x000fe20003f25070 */
[----:B------:R-:W-:-:S06]  /*1230*/  IMAD.MOV.U32 R47, RZ, RZ, RZ ;  /* 0x000000ffff2f7224 */ /* 0x000fcc00078e00ff */
[----:B0-----:R-:W0:Y:S02]  /*1240*/  MUFU.RCP R6, R6 ;  /* 0x0000000600067308 */ /* 0x001e240000001000 */
[----:B0-----:R-:W-:-:S06]  /*1250*/  VIADD R30, R6, 0xffffffe ;  /* 0x0ffffffe061e7836 */ /* 0x001fcc0000000000 */
[----:B------:R0:W1:Y:S02]  /*1260*/  F2I.FTZ.U32.TRUNC.NTZ R31, R30 ;  /* 0x0000001e001f7305 */ /* 0x000064000021f000 */
[----:B0-----:R-:W-:Y:S02]  /*1270*/  IMAD.MOV.U32 R30, RZ, RZ, RZ ;  /* 0x000000ffff1e7224 */ /* 0x001fe400078e00ff */
[----:B-1----:R-:W-:-:S04]  /*1280*/  IMAD.MOV R40, RZ, RZ, -R31 ;  /* 0x000000ffff287224 */ /* 0x002fc800078e0a1f */
        /* <DEDUP_REMOVED lines=11> */
.L_x_1371:
[----:B------:R-:W-:Y:S01]  /*1340*/  IMAD.MOV.U32 R6, RZ, RZ, R28 ;  /* 0x000000ffff067224 */ /* 0x000fe200078e001c */
[----:B------:R-:W-:Y:S01]  /*1350*/  MOV R40, 0x1380 ;  /* 0x0000138000287802 */ /* 0x000fe20000000f00 */
[----:B------:R-:W-:-:S07]  /*1360*/  IMAD.MOV.U32 R41, RZ, RZ, R9 ;  /* 0x000000ffff297224 */ /* 0x000fce00078e0009 */
[----:B------:R-:W-:Y:S05]  /*1370*/  CALL.REL.NOINC `($__internal_1_$__cuda_sm20_rem_u64) ;  /* 0x0000003c008c7944 */ /* 0x000fea0003c00000 */
[----:B------:R-:W-:Y:S01]  /*1380*/  MOV R46, R5 ;  /* 0x00000005002e7202 */ /* 0x000fe20000000f00 */
[----:B------:R-:W-:-:S07]  /*1390*/  IMAD.MOV.U32 R47, RZ, RZ, R6 ;  /* 0x000000ffff2f7224 */ /* 0x000fce00078e0006 */
.L_x_1372:
[----:B------:R-:W-:Y:S05]  /*13a0*/  BSYNC.RECONVERGENT B3 ;  /* 0x0000000000037941 */ /* 0x000fea0003800200 */
.L_x_1370:
[----:B------:R-:W-:Y:S02]  /*13b0*/  ISETP.GT.U32.AND P0, PT, R42, 0x1, PT ;  /* 0x000000012a00780c */ /* 0x000fe40003f04070 */
[----:B------:R-:W-:-:S11]  /*13c0*/  SHF.R.U32.HI R42, RZ, 0x1, R42 ;  /* 0x00000001ff2a7819 */ /* 0x000fd6000001162a */
[----:B------:R-:W-:Y:S05]  /*13d0*/  @P0 BRA `(.L_x_1373) ;  /* 0xfffffff800dc0947 */ /* 0x000fea000383ffff */
[----:B------:R-:W-:Y:S05]  /*13e0*/  BSYNC.RECONVERGENT B2 ;  /* 0x0000000000027941 */ /* 0x000fea0003800200 */
.L_x_1366:
        /* <DEDUP_REMOVED lines=8> */
.L_x_1377:
[-C--:B------:R-:W-:Y:S01]  /*1470*/  IMAD R5, R3, R4.reuse, RZ ;  /* 0x0000000403057224 */ /* 0x080fe200078e02ff */
[----:B------:R-:W-:Y:S01]  /*1480*/  BSSY.RECONVERGENT B2, `(.L_x_1374) ;  /* 0x000001f000027945 */ /* 0x000fe20003800200 */
        /* <DEDUP_REMOVED lines=8> */
[----:B0-----:R-:W-:-:S06]  /*1510*/  VIADD R5, R6, 0xffffffe ;  /* 0x0ffffffe06057836 */ /* 0x001fcc0000000000 */
[----:B------:R-:W0:Y:S02]  /*1520*/  F2I.FTZ.U32.TRUNC.NTZ R5, R5 ;  /* 0x0000000500057305 */ /* 0x000e24000021f000 */
[----:B0-----:R-:W-:-:S05]  /*1530*/  IADD3 R4, PT, PT, RZ, -R5, RZ ;  /* 0x80000005ff047210 */ /* 0x001fca0007ffe0ff */
[----:B------:R-:W-:Y:S02]  /*1540*/  IMAD R3, R4, R9, RZ ;  /* 0x0000000904037224 */ /* 0x000fe400078e02ff */
[----:B------:R-:W-:-:S04]  /*1550*/  IMAD.MOV.U32 R4, RZ, RZ, RZ ;  /* 0x000000ffff047224 */ /* 0x000fc800078e00ff */
        /* <DEDUP_REMOVED lines=11> */
.L_x_1375:
[----:B------:R-:W-:Y:S01]  /*1610*/  IMAD.MOV.U32 R6, RZ, RZ, R28 ;  /* 0x000000ffff067224 */ /* 0x000fe200078e001c */
[----:B------:R-:W-:Y:S01]  /*1620*/  MOV R40, 0x1650 ;  /* 0x0000165000287802 */ /* 0x000fe20000000f00 */
[----:B------:R-:W-:-:S07]  /*1630*/  IMAD.MOV.U32 R41, RZ, RZ, R9 ;  /* 0x000000ffff297224 */ /* 0x000fce00078e0009 */
[----:B------:R-:W-:Y:S05]  /*1640*/  CALL.REL.NOINC `($__internal_1_$__cuda_sm20_rem_u64) ;  /* 0x0000003800d87944 */ /* 0x000fea0003c00000 */
[----:B------:R-:W-:Y:S02]  /*1650*/  IMAD.MOV.U32 R4, RZ, RZ, R5 ;  /* 0x000000ffff047224 */ /* 0x000fe400078e0005 */
[----:B------:R-:W-:-:S07]  /*1660*/  IMAD.MOV.U32 R3, RZ, RZ, R6 ;  /* 0x000000ffff037224 */ /* 0x000fce00078e0006 */
.L_x_1376:
[----:B------:R-:W-:Y:S05]  /*1670*/  BSYNC.RECONVERGENT B2 ;  /* 0x0000000000027941 */ /* 0x000fea0003800200 */
.L_x_1374:
[----:B------:R-:W-:-:S04]  /*1680*/  ISETP.NE.U32.AND P0, PT, R4, R2, PT ;  /* 0x000000020400720c */ /* 0x000fc80003f05070 */
[----:B------:R-:W-:-:S13]  /*1690*/  ISETP.NE.AND.EX P0, PT, R3, RZ, PT, P0 ;  /* 0x000000ff0300720c */ /* 0x000fda0003f05300 */
[----:B------:R-:W-:Y:S05]  /*16a0*/  @!P0 BRA `(.L_x_1365) ;  /* 0x0000000000108947 */ /* 0x000fea0003800000 */
[----:B------:R-:W-:-:S04]  /*16b0*/  IADD3 R42, PT, PT, R42, 0x1, RZ ;  /* 0x000000012a2a7810 */ /* 0x000fc80007ffe0ff */
[----:B------:R-:W-:-:S13]  /*16c0*/  ISETP.NE.AND P0, PT, R42, R0, PT ;  /* 0x000000002a00720c */ /* 0x000fda0003f05270 */
[----:B------:R-:W-:Y:S05]  /*16d0*/  @!P0 BRA `(.L_x_1361) ;  /* 0x0000002c00288947 */ /* 0x000fea0003800000 */
[----:B------:R-:W-:Y:S05]  /*16e0*/  BRA `(.L_x_1377) ;  /* 0xfffffffc00607947 */ /* 0x000fea000383ffff */
.L_x_1365:
[----:B------:R-:W0:Y:S02]  /*16f0*/  LDCU.64 UR4, c[0x3][0x8] ;  /* 0x00c00100ff0477ac */ /* 0x000e240008000a00 */
[----:B0-----:R-:W-:-:S04]  /*1700*/  ISETP.GT.U32.AND P0, PT, R9, UR4, PT ;  /* 0x0000000409007c0c */ /* 0x001fc8000bf04070 */
[----:B------:R-:W-:-:S13]  /*1710*/  ISETP.GT.U32.AND.EX P0, PT, RZ, UR5, PT, P0 ;  /* 0x00000005ff007c0c */ /* 0x000fda000bf04100 */
[----:B------:R-:W-:Y:S05]  /*1720*/  @!P0 BRA `(.L_x_1378) ;  /* 0x0000000800008947 */ /* 0x000fea0003800000 */
[----:B------:R-:W0:Y:S01]  /*1730*/  LDCU.64 UR4, c[0x3][0x8] ;  /* 0x00c00100ff0477ac */ /* 0x000e220008000a00 */
[----:B------:R-:W-:Y:S01]  /*1740*/  BSSY.RECONVERGENT B2, `(.L_x_1379) ;  /* 0x000004e000027945 */ /* 0x000fe20003800200 */
[----:B------:R-:W-:Y:S02]  /*1750*/  IMAD.MOV.U32 R4, RZ, RZ, 0x1 ;  /* 0x00000001ff047424 */ /* 0x000fe400078e00ff */
[----:B------:R-:W-:Y:S02]  /*1760*/  IMAD.MOV.U32 R3, RZ, RZ, RZ ;  /* 0x000000ffff037224 */ /* 0x000fe400078e00ff */
[----:B------:R-:W-:Y:S02]  /*1770*/  IMAD.MOV.U32 R42, RZ, RZ, R43 ;  /* 0x000000ffff2a7224 */ /* 0x000fe400078e002b */
[----:B0-----:R-:W-:Y:S01]  /*1780*/  IMAD.U32 R46, RZ, RZ, UR4 ;  /* 0x00000004ff2e7e24 */ /* 0x001fe2000f8e00ff */
[----:B------:R-:W-:-:S07]  /*1790*/  MOV R47, UR5 ;  /* 0x00000005002f7c02 */ /* 0x000fce0008000f00 */
.L_x_1386:
        /* <DEDUP_REMOVED lines=15> */
[----:B0-----:R-:W-:-:S04]  /*1890*/  IMAD.MOV R4, RZ, RZ, -R5 ;  /* 0x000000ffff047224 */ /* 0x001fc800078e0a05 */
[----:B------:R-:W-:Y:S02]  /*18a0*/  IMAD R3, R4, R9, RZ ;  /* 0x0000000904037224 */ /* 0x000fe400078e02ff */
[----:B------:R-:W-:-:S04]  /*18b0*/  IMAD.MOV.U32 R4, RZ, RZ, RZ ;  /* 0x000000ffff047224 */ /* 0x000fc800078e00ff */
[----:B------:R-:W-:-:S06]  /*18c0*/  IMAD.HI.U32 R3, R5, R3, R4 ;  /* 0x0000000305037227 */ /* 0x000fcc00078e0004 */
[----:B------:R-:W-:-:S05]  /*18d0*/  IMAD.HI.U32 R3, R3, R28, RZ ;  /* 0x0000001c03037227 */ /* 0x000fca00078e00ff */
[----:B------:R-:W-:-:S05]  /*18e0*/  IADD3 R3, PT, PT, -R3, RZ, RZ ;  /* 0x000000ff03037210 */ /* 0x000fca0007ffe1ff */
[----:B------:R-:W-:Y:S02]  /*18f0*/  IMAD R4, R9, R3, R28 ;  /* 0x0000000309047224 */ /* 0x000fe400078e021c */
[----:B------:R-:W-:-:S03]  /*1900*/  IMAD.MOV.U32 R3, RZ, RZ, RZ ;  /* 0x000000ffff037224 */ /* 0x000fc600078e00ff */
[----:B------:R-:W-:-:S13]  /*1910*/  ISETP.GE.U32.AND P0, PT, R4, R9, PT ;  /* 0x000000090400720c */ /* 0x000fda0003f06070 */
[----:B------:R-:W-:-:S05]  /*1920*/  @P0 IMAD.IADD R4, R4, 0x1, -R9 ;  /* 0x0000000104040824 */ /* 0x000fca00078e0a09 */
[----:B------:R-:W-:-:S13]  /*1930*/  ISETP.GE.U32.AND P0, PT, R4, R9, PT ;  /* 0x000000090400720c */ /* 0x000fda0003f06070 */
[----:B------:R-:W-:Y:S01]  /*1940*/  @P0 IMAD.IADD R4, R4, 0x1, -R9 ;  /* 0x0000000104040824 */ /* 0x000fe200078e0a09 */
[----:B------:R-:W-:Y:S01]  /*1950*/  @!P1 LOP3.LUT R4, RZ, R9, RZ, 0x33, !PT ;  /* 0x00000009ff049212 */ /* 0x000fe200078e33ff */
[----:B------:R-:W-:Y:S06]  /*1960*/  BRA `(.L_x_1381) ;  /* 0x0000000000187947 */ /* 0x000fec0003800000 */
.L_x_1382:
[----:B------:R-:W-:Y:S01]  /*1970*/  IMAD.MOV.U32 R6, RZ, RZ, R28 ;  /* 0x000000ffff067224 */ /* 0x000fe200078e001c */
[----:B------:R-:W-:Y:S02]  /*1980*/  MOV R41, R9 ;  /* 0x0000000900297202 */ /* 0x000fe40000000f00 */
[----:B------:R-:W-:-:S07]  /*1990*/  MOV R40, 0x19b0 ;  /* 0x000019b000287802 */ /* 0x000fce0000000f00 */
[----:B------:R-:W-:Y:S05]  /*19a0*/  CALL.REL.NOINC `($__internal_1_$__cuda_sm20_rem_u64) ;  /* 0x0000003800007944 */ /* 0x000fea0003c00000 */
[----:B------:R-:W-:Y:S02]  /*19b0*/  IMAD.MOV.U32 R4, RZ, RZ, R5 ;  /* 0x000000ffff047224 */ /* 0x000fe400078e0005 */
[----:B------:R-:W-:-:S07]  /*19c0*/  IMAD.MOV.U32 R3, RZ, RZ, R6 ;  /* 0x000000ffff037224 */ /* 0x000fce00078e0006 */
.L_x_1381:
[----:B------:R-:W-:Y:S05]  /*19d0*/  BSYNC.RECONVERGENT B3 ;  /* 0x0000000000037941 */ /* 0x000fea0003800200 */
.L_x_1380:
        /* <DEDUP_REMOVED lines=8> */
[----:B------:R-:W-:Y:S01]  /*1a60*/  ISETP.NE.U32.AND P1, PT, R9, RZ, PT ;  /* 0x000000ff0900720c */ /* 0x000fe20003f25070 */
[----:B------:R-:W-:-:S06]  /*1a70*/  HFMA2 R47, -RZ, RZ, 0, 0 ;  /* 0x00000000ff2f7431 */ /* 0x000fcc00000001ff */
        /* <DEDUP_REMOVED lines=16> */
.L_x_1384:
[----:B------:R-:W-:Y:S01]  /*1b80*/  IMAD.MOV.U32 R6, RZ, RZ, R28 ;  /* 0x000000ffff067224 */ /* 0x000fe200078e001c */
[----:B------:R-:W-:Y:S01]  /*1b90*/  MOV R40, 0x1bc0 ;  /* 0x00001bc000287802 */ /* 0x000fe20000000f00 */
[----:B------:R-:W-:-:S07]  /*1ba0*/  IMAD.MOV.U32 R41, RZ, RZ, R9 ;  /* 0x000000ffff297224 */ /* 0x000fce00078e0009 */
[----:B------:R-:W-:Y:S05]  /*1bb0*/  CALL.REL.NOINC `($__internal_1_$__cuda_sm20_rem_u64) ;  /* 0x00000034007c7944 */ /* 0x000fea0003c00000 */
[----:B------:R-:W-:Y:S02]  /*1bc0*/  IMAD.MOV.U32 R46, RZ, RZ, R5 ;  /* 0x000000ffff2e7224 */ /* 0x000fe400078e0005 */
[----:B------:R-:W-:-:S07]  /*1bd0*/  IMAD.MOV.U32 R47, RZ, RZ, R6 ;  /* 0x000000ffff2f7224 */ /* 0x000fce00078e0006 */
.L_x_1385:
[----:B------:R-:W-:Y:S05]  /*1be0*/  BSYNC.RECONVERGENT B3 ;  /* 0x0000000000037941 */ /* 0x000fea0003800200 */
.L_x_1383:
[----:B------:R-:W-:Y:S02]  /*1bf0*/  ISETP.GT.U32.AND P0, PT, R42, 0x1, PT ;  /* 0x000000012a00780c */ /* 0x000fe40003f04070 */
[----:B------:R-:W-:-:S11]  /*1c00*/  SHF.R.U32.HI R42, RZ, 0x1, R42 ;  /* 0x00000001ff2a7819 */ /* 0x000fd6000001162a */
[----:B------:R-:W-:Y:S05]  /*1c10*/  @P0 BRA `(.L_x_1386) ;  /* 0xfffffff800e00947 */ /* 0x000fea000383ffff */
[----:B------:R-:W-:Y:S05]  /*1c20*/  BSYNC.RECONVERGENT B2 ;  /* 0x0000000000027941 */ /* 0x000fea0003800200 */
.L_x_1379:
[C---:B------:R-:W-:Y:S02]  /*1c30*/  ISETP.NE.U32.AND P0, PT, R4.reuse, R2, PT ;  /* 0x000000020400720c */ /* 0x040fe40003f05070 */
[----:B------:R-:W-:Y:S02]  /*1c40*/  ISETP.EQ.U32.AND P1, PT, R4, 0x1, PT ;  /* 0x000000010400780c */ /* 0x000fe40003f22070 */
[----:B------:R-:W-:-:S04]  /*1c50*/  ISETP.NE.AND.EX P0, PT, R3, RZ, PT, P0 ;  /* 0x000000ff0300720c */ /* 0x000fc80003f05300 */
[----:B------:R-:W-:-:S13]  /*1c60*/  ISETP.EQ.OR.EX P0, PT, R3, RZ, !P0, P1 ;  /* 0x000000ff0300720c */ /* 0x000fda0004702710 */
[----:B------:R-:W-:Y:S05]  /*1c70*/  @P0 BRA `(.L_x_1378) ;  /* 0x0000000000ac0947 */ /* 0x000fea0003800000 */
[----:B------:R-:W-:-:S13]  /*1c80*/  ISETP.NE.AND P0, PT, R0, RZ, PT ;  /* 0x000000ff0000720c */ /* 0x000fda0003f05270 */
[----:B------:R-:W-:Y:S05]  /*1c90*/  @!P0 BRA `(.L_x_1361) ;  /* 0x0000002400b88947 */ /* 0x000fea0003800000 */
[----:B------:R-:W-:-:S07]  /*1ca0*/  MOV R42, RZ ;  /* 0x000000ff002a7202 */ /* 0x000fce0000000f00 */
.L_x_1390:
        /* <DEDUP_REMOVED lines=26> */
.L_x_1388:
[----:B------:R-:W-:Y:S01]  /*1e50*/  IMAD.MOV.U32 R6, RZ, RZ, R28 ;  /* 0x000000ffff067224 */ /* 0x000fe200078e001c */
[----:B------:R-:W-:Y:S02]  /*1e60*/  MOV R41, R9 ;  /* 0x0000000900297202 */ /* 0x000fe40000000f00 */
[----:B------:R-:W-:-:S07]  /*1e70*/  MOV R40, 0x1e90 ;  /* 0x00001e9000287802 */ /* 0x000fce0000000f00 */
[----:B------:R-:W-:Y:S05]  /*1e80*/  CALL.REL.NOINC `($__internal_1_$__cuda_sm20_rem_u64) ;  /* 0x0000003000c87944 */ /* 0x000fea0003c00000 */
[----:B------:R-:W-:Y:S02]  /*1e90*/  IMAD.MOV.U32 R4, RZ, RZ, R5 ;  /* 0x000000ffff047224 */ /* 0x000fe400078e0005 */
[----:B------:R-:W-:-:S07]  /*1ea0*/  IMAD.MOV.U32 R3, RZ, RZ, R6 ;  /* 0x000000ffff037224 */ /* 0x000fce00078e0006 */
.L_x_1389:
[----:B------:R-:W-:Y:S05]  /*1eb0*/  BSYNC.RECONVERGENT B2 ;  /* 0x0000000000027941 */ /* 0x000fea0003800200 */
.L_x_1387:
[----:B------:R-:W-:-:S04]  /*1ec0*/  ISETP.NE.U32.AND P0, PT, R4, R2, PT ;  /* 0x000000020400720c */ /* 0x000fc80003f05070 */
[----:B------:R-:W-:-:S13]  /*1ed0*/  ISETP.NE.AND.EX P0, PT, R3, RZ, PT, P0 ;  /* 0x000000ff0300720c */ /* 0x000fda0003f05300 */
[----:B------:R-:W-:Y:S05]  /*1ee0*/  @!P0 BRA `(.L_x_1378) ;  /* 0x0000000000108947 */ /* 0x000fea0003800000 */
[----:B------:R-:W-:-:S05]  /*1ef0*/  VIADD R42, R42, 0x1 ;  /* 0x000000012a2a7836 */ /* 0x000fca0000000000 */
[----:B------:R-:W-:-:S13]  /*1f00*/  ISETP.NE.AND P0, PT, R42, R0, PT ;  /* 0x000000002a00720c */ /* 0x000fda0003f05270 */
[----:B------:R-:W-:Y:S05]  /*1f10*/  @!P0 BRA `(.L_x_1361) ;  /* 0x0000002400188947 */ /* 0x000fea0003800000 */
[----:B------:R-:W-:Y:S05]  /*1f20*/  BRA `(.L_x_1390) ;  /* 0xfffffffc00607947 */ /* 0x000fea000383ffff */
.L_x_1378:
[----:B------:R-:W0:Y:S02]  /*1f30*/  LDCU.64 UR4, c[0x3][0x10] ;  /* 0x00c00200ff0477ac */ /* 0x000e240008000a00 */
[----:B0-----:R-:W-:-:S04]  /*1f40*/  ISETP.GT.U32.AND P0, PT, R9, UR4, PT ;  /* 0x0000000409007c0c */ /* 0x001fc8000bf04070 */
[----:B------:R-:W-:-:S13]  /*1f50*/  ISETP.GT.U32.AND.EX P0, PT, RZ, UR5, PT, P0 ;  /* 0x00000005ff007c0c */ /* 0x000fda000bf04100 */
[----:B------:R-:W-:Y:S05]  /*1f60*/  @!P0 BRA `(.L_x_1362) ;  /* 0x0000000400fc8947 */ /* 0x000fea0003800000 */
[----:B------:R-:W0:Y:S01]  /*1f70*/  LDCU.64 UR4, c[0x3][0x10] ;  /* 0x00c00200ff0477ac */ /* 0x000e220008000a00 */
[----:B------:R-:W-:Y:S01]  /*1f80*/  HFMA2 R3, -RZ, RZ, 0, 0 ;  /* 0x00000000ff037431 */ /* 0x000fe200000001ff */
[----:B------:R-:W-:Y:S01]  /*1f90*/  BSSY.RECONVERGENT B2, `(.L_x_1391) ;  /* 0x000004c000027945 */ /* 0x000fe20003800200 */
[----:B------:R-:W-:Y:S02]  /*1fa0*/  IMAD.MOV.U32 R4, RZ, RZ, 0x1 ;  /* 0x00000001ff047424 */ /* 0x000fe400078e00ff */
[----:B0-----:R-:W-:Y:S02]  /*1fb0*/  IMAD.U32 R46, RZ, RZ, UR4 ;  /* 0x00000004ff2e7e24 */ /* 0x001fe4000f8e00ff */
[----:B------:R-:W-:-:S07]  /*1fc0*/  IMAD.U32 R47, RZ, RZ, UR5 ;  /* 0x00000005ff2f7e24 */ /* 0x000fce000f8e00ff */
.L_x_1398:
        /* <DEDUP_REMOVED lines=29> */
.L_x_1394:
[----:B------:R-:W-:Y:S01]  /*21a0*/  IMAD.MOV.U32 R6, RZ, RZ, R28 ;  /* 0x000000ffff067224 */ /* 0x000fe200078e001c */
[----:B------:R-:W-:Y:S01]  /*21b0*/  MOV R40, 0x21e0 ;  /* 0x000021e000287802 */ /* 0x000fe20000000f00 */
[----:B------:R-:W-:-:S07]  /*21c0*/  IMAD.MOV.U32 R41, RZ, RZ, R9 ;  /* 0x000000ffff297224 */ /* 0x000fce00078e0009 */
[----:B------:R-:W-:Y:S05]  /*21d0*/  CALL.REL.NOINC `($__internal_1_$__cuda_sm20_rem_u64) ;  /* 0x0000002c00f47944 */ /* 0x000fea0003c00000 */
[----:B------:R-:W-:Y:S02]  /*21e0*/  IMAD.MOV.U32 R4, RZ, RZ, R5 ;  /* 0x000000ffff047224 */ /* 0x000fe400078e0005 */
[----:B------:R-:W-:-:S07]  /*21f0*/  IMAD.MOV.U32 R3, RZ, RZ, R6 ;  /* 0x000000ffff037224 */ /* 0x000fce00078e0006 */
.L_x_1393:
[----:B------:R-:W-:Y:S05]  /*2200*/  BSYNC.RECONVERGENT B3 ;  /* 0x0000000000037941 */ /* 0x000fea0003800200 */
.L_x_1392:
        /* <DEDUP_REMOVED lines=26> */
.L_x_1396:
[----:B------:R-:W-:Y:S01]  /*23b0*/  IMAD.MOV.U32 R6, RZ, RZ, R28 ;  /* 0x000000ffff067224 */ /* 0x000fe200078e001c */
[----:B------:R-:W-:Y:S01]  /*23c0*/  MOV R40, 0x23f0 ;  /* 0x000023f000287802 */ /* 0x000fe20000000f00 */
[----:B------:R-:W-:-:S07]  /*23d0*/  IMAD.MOV.U32 R41, RZ, RZ, R9 ;  /* 0x000000ffff297224 */ /* 0x000fce00078e0009 */
[----:B------:R-:W-:Y:S05]  /*23e0*/  CALL.REL.NOINC `($__internal_1_$__cuda_sm20_rem_u64) ;  /* 0x0000002c00707944 */ /* 0x000fea0003c00000 */
[----:B------:R-:W-:Y:S01]  /*23f0*/  MOV R46, R5 ;  /* 0x00000005002e7202 */ /* 0x000fe20000000f00 */
[----:B------:R-:W-:-:S07]  /*2400*/  IMAD.MOV.U32 R47, RZ, RZ, R6 ;  /* 0x000000ffff2f7224 */ /* 0x000fce00078e0006 */
.L_x_1397:
[----:B------:R-:W-:Y:S05]  /*2410*/  BSYNC.RECONVERGENT B3 ;  /* 0x0000000000037941 */ /* 0x000fea0003800200 */
.L_x_1395:
[----:B------:R-:W-:Y:S02]  /*2420*/  ISETP.GT.U32.AND P0, PT, R43, 0x1, PT ;  /* 0x000000012b00780c */ /* 0x000fe40003f04070 */
[----:B------:R-:W-:-:S11]  /*2430*/  SHF.R.U32.HI R43, RZ, 0x1, R43 ;  /* 0x00000001ff2b7819 */ /* 0x000fd6000001162b */
[----:B------:R-:W-:Y:S05]  /*2440*/  @P0 BRA `(.L_x_1398) ;  /* 0xfffffff800e00947 */ /* 0x000fea000383ffff */
[----:B------:R-:W-:Y:S05]  /*2450*/  BSYNC.RECONVERGENT B2 ;  /* 0x0000000000027941 */ /* 0x000fea0003800200 */
.L_x_1391:
        /* <DEDUP_REMOVED lines=8> */
.L_x_1402:
        /* <DEDUP_REMOVED lines=26> */
.L_x_1400:
[----:B------:R-:W-:Y:S01]  /*2680*/  IMAD.MOV.U32 R6, RZ, RZ, R28 ;  /* 0x000000ffff067224 */ /* 0x000fe200078e001c */
[----:B------:R-:W-:Y:S01]  /*2690*/  MOV R40, 0x26c0 ;  /* 0x000026c000287802 */ /* 0x000fe20000000f00 */
[----:B------:R-:W-:-:S07]  /*26a0*/  IMAD.MOV.U32 R41, RZ, RZ, R9 ;  /* 0x000000ffff297224 */ /* 0x000fce00078e0009 */
[----:B------:R-:W-:Y:S05]  /*26b0*/  CALL.REL.NOINC `($__internal_1_$__cuda_sm20_rem_u64) ;  /* 0x0000002800bc7944 */ /* 0x000fea0003c00000 */
[----:B------:R-:W-:Y:S02]  /*26c0*/  IMAD.MOV.U32 R4, RZ, RZ, R5 ;  /* 0x000000ffff047224 */ /* 0x000fe400078e0005 */
[----:B------:R-:W-:-:S07]  /*26d0*/  IMAD.MOV.U32 R3, RZ, RZ, R6 ;  /* 0x000000ffff037224 */ /* 0x000fce00078e0006 */
.L_x_1401:
[----:B------:R-:W-:Y:S05]  /*26e0*/  BSYNC.RECONVERGENT B2 ;  /* 0x0000000000027941 */ /* 0x000fea0003800200 */
.L_x_1399:
[----:B------:R-:W-:-:S04]  /*26f0*/  ISETP.NE.U32.AND P0, PT, R4, R2, PT ;  /* 0x000000020400720c */ /* 0x000fc80003f05070 */
[----:B------:R-:W-:-:S13]  /*2700*/  ISETP.NE.AND.EX P0, PT, R3, RZ, PT, P0 ;  /* 0x000000ff0300720c */ /* 0x000fda0003f05300 */
[----:B------:R-:W-:Y:S05]  /*2710*/  @!P0 BRA `(.L_x_1362) ;  /* 0x0000000000108947 */ /* 0x000fea0003800000 */
[----:B------:R-:W-:-:S04]  /*2720*/  IADD3 R42, PT, PT, R42, 0x1, RZ ;  /* 0x000000012a2a7810 */ /* 0x000fc80007ffe0ff */
[----:B------:R-:W-:-:S13]  /*2730*/  ISETP.NE.AND P0, PT, R42, R0, PT ;  /* 0x000000002a00720c */ /* 0x000fda0003f05270 */
[----:B------:R-:W-:Y:S05]  /*2740*/  @!P0 BRA `(.L_x_1361) ;  /* 0x0000001c000c8947 */ /* 0x000fea0003800000 */
[----:B------:R-:W-:Y:S05]  /*2750*/  BRA `(.L_x_1402) ;  /* 0xfffffffc00607947 */ /* 0x000fea000383ffff */
.L_x_1362:
[----:B------:R-:W-:Y:S01]  /*2760*/  ISETP.GT.U32.AND P0, PT, R9, -0x3, PT ;  /* 0xfffffffd0900780c */ /* 0x000fe20003f04070 */
[----:B------:R-:W-:Y:S01]  /*2770*/  BSSY.RECONVERGENT B2, `(.L_x_1403) ;  /* 0x00001a6000027945 */ /* 0x000fe20003800200 */
[----:B------:R-:W-:-:S11]  /*2780*/  CS2R R4, SRZ ;  /* 0x0000000000047805 */ /* 0x000fd6000001ff00 */
[----:B------:R-:W-:Y:S05]  /*2790*/  @P0 BRA `(.L_x_1404) ;  /* 0x00000018008c0947 */ /* 0x000fea0003800000 */
[----:B------:R-:W-:Y:S01]  /*27a0*/  ISETP.NE.AND P0, PT, R9, 0x1, PT ;  /* 0x000000010900780c */ /* 0x000fe20003f05270 */
[----:B------:R-:W-:-:S12]  /*27b0*/  IMAD.MOV.U32 R5, RZ, RZ, 0x1 ;  /* 0x00000001ff057424 */ /* 0x000fd800078e00ff */
[----:B------:R-:W-:Y:S05]  /*27c0*/  @!P0 BRA `(.L_x_1404) ;  /* 0x0000001800808947 */ /* 0x000fea0003800000 */
[----:B------:R-:W-:Y:S01]  /*27d0*/  LOP3.LUT R0, R9, 0x1, RZ, 0xc0, !PT ;  /* 0x0000000109007812 */ /* 0x000fe200078ec0ff */
[----:B------:R-:W-:-:S03]  /*27e0*/  IMAD.MOV.U32 R5, RZ, RZ, RZ ;  /* 0x000000ffff057224 */ /* 0x000fc600078e00ff */
[----:B------:R-:W-:-:S13]  /*27f0*/  ISETP.NE.U32.AND P0, PT, R0, 0x1, PT ;  /* 0x000000010000780c */ /* 0x000fda0003f05070 */
[----:B------:R-:W-:Y:S05]  /*2800*/  @P0 BRA `(.L_x_1404) ;  /* 0x0000001800700947 */ /* 0x000fea0003800000 */
[----:B------:R-:W-:Y:S01]  /*2810*/  ISETP.GE.U32.AND P0, PT, R9, 0x7, PT ;  /* 0x000000070900780c */ /* 0x000fe20003f06070 */
[----:B------:R-:W-:-:S12]  /*2820*/  IMAD.MOV.U32 R5, RZ, RZ, 0x1 ;  /* 0x00000001ff057424 */ /* 0x000fd800078e00ff */
[----:B------:R-:W-:Y:S05]  /*2830*/  @!P0 BRA `(.L_x_1404) ;  /* 0x0000001800648947 */ /* 0x000fea0003800000 */
[----:B------:R-:W-:Y:S01]  /*2840*/  IMAD.MOV.U32 R0, RZ, RZ, 0x55555556 ;  /* 0x55555556ff007424 */ /* 0x000fe200078e00ff */
[----:B------:R-:W-:-:S03]  /*2850*/  MOV R5, RZ ;  /* 0x000000ff00057202 */ /* 0x000fc60000000f00 */
[----:B------:R-:W-:-:S05]  /*2860*/  IMAD R0, R9, -0x55555555, R0 ;  /* 0xaaaaaaab09007824 */ /* 0x000fca00078e0200 */
[----:B------:R-:W-:-:S13]  /*2870*/  ISETP.GE.U32.AND P0, PT, R0, 0x55555556, PT ;  /* 0x555555560000780c */ /* 0x000fda0003f06070 */
[----:B------:R-:W-:Y:S05]  /*2880*/  @!P0 BRA `(.L_x_1404) ;  /* 0x0000001800508947 */ /* 0x000fea0003800000 */
[----:B------:R-:W-:Y:S01]  /*2890*/  VIADD R3, R9, 0x1 ;  /* 0x0000000109037836 */ /* 0x000fe20000000000 */
[----:B------:R-:W-:Y:S01]  /*28a0*/  BSSY.RECONVERGENT B3, `(.L_x_1405) ;  /* 0x0000008000037945 */ /* 0x000fe20003800200 */
[----:B------:R-:W-:Y:S02]  /*28b0*/  IMAD.MOV.U32 R0, RZ, RZ, RZ ;  /* 0x000000ffff007224 */ /* 0x000fe400078e00ff */
[----:B------:R-:W-:-:S07]  /*28c0*/  IMAD.MOV.U32 R5, RZ, RZ, R3 ;  /* 0x000000ffff057224 */ /* 0x000fce00078e0003 */
.L_x_1406:
[----:B------:R-:W-:Y:S01]  /*28d0*/  LOP3.LUT P0, RZ, R5, 0x2, RZ, 0xc0, !PT ;  /* 0x0000000205ff7812 */ /* 0x000fe2000780c0ff */
[----:B------:R-:W-:Y:S01]  /*28e0*/  IMAD.MOV.U32 R2, RZ, RZ, R0 ;  /* 0x000000ffff027224 */ /* 0x000fe200078e0000 */
[----:B------:R-:W-:Y:S02]  /*28f0*/  SHF.R.U32.HI R5, RZ, 0x1, R5 ;  /* 0x00000001ff057819 */ /* 0x000fe40000011605 */
[----:B------:R-:W-:-:S09]  /*2900*/  IADD3 R0, PT, PT, R0, 0x1, RZ ;  /* 0x0000000100007810 */ /* 0x000fd20007ffe0ff */
[----:B------:R-:W-:Y:S05]  /*2910*/  @!P0 BRA `(.L_x_1406) ;  /* 0xfffffffc00ec8947 */ /* 0x000fea000383ffff */
[----:B------:R-:W-:Y:S05]  /*2920*/  BSYNC.RECONVERGENT B3 ;  /* 0x0000000000037941 */ /* 0x000fea0003800200 */
.L_x_1405:
[----:B------:R-:W0:Y:S01]  /*2930*/  LDCU.64 UR4, c[0x3][URZ] ;  /* 0x00c00000ff0477ac */ /* 0x000e220008000a00 */
[----:B------:R-:W-:Y:S02]  /*2940*/  VIADD R41, R9, 0x2 ;  /* 0x0000000209297836 */ /* 0x000fe40000000000 */
[----:B------:R-:W-:-:S03]  /*2950*/  IMAD.MOV.U32 R0, RZ, RZ, R5 ;  /* 0x000000ffff007224 */ /* 0x000fc600078e0005 */
        /* <DEDUP_REMOVED lines=10> */
.L_x_1415:
        /* <DEDUP_REMOVED lines=11> */
[----:B------:R-:W-:Y:S01]  /*2ab0*/  IADD3 R29, PT, PT, RZ, -R41, RZ ;  /* 0x80000029ff1d7210 */ /* 0x000fe20007ffe0ff */
[----:B------:R-:W-:Y:S01]  /*2ac0*/  HFMA2 R43, -RZ, RZ, 0, 0 ;  /* 0x00000000ff2b7431 */ /* 0x000fe200000001ff */
[----:B------:R-:W-:-:S05]  /*2ad0*/  ISETP.NE.U32.AND P1, PT, R41, RZ, PT ;  /* 0x000000ff2900720c */ /* 0x000fca0003f25070 */
[----:B0-----:R-:W0:Y:S02]  /*2ae0*/  MUFU.RCP R5, R5 ;  /* 0x0000000500057308 */ /* 0x001e240000001000 */
[----:B0-----:R-:W-:-:S06]  /*2af0*/  VIADD R30, R5, 0xffffffe ;  /* 0x0ffffffe051e7836 */ /* 0x001fcc0000000000 */
[----:B------:R0:W1:Y:S02]  /*2b00*/  F2I.FTZ.U32.TRUNC.NTZ R31, R30 ;  /* 0x0000001e001f7305 */ /* 0x000064000021f000 */
[----:B0-----:R-:W-:Y:S02]  /*2b10*/  IMAD.MOV.U32 R30, RZ, RZ, RZ ;  /* 0x000000ffff1e7224 */ /* 0x001fe400078e00ff */
[----:B-1----:R-:W-:-:S04]  /*2b20*/  IMAD R29, R29, R31, RZ ;  /* 0x0000001f1d1d7224 */ /* 0x002fc800078e02ff */
        /* <DEDUP_REMOVED lines=10> */
.L_x_1411:
[----:B------:R-:W-:Y:S01]  /*2bd0*/  IMAD.MOV.U32 R6, RZ, RZ, R28 ;  /* 0x000000ffff067224 */ /* 0x000fe200078e001c */
[----:B------:R-:W-:-:S07]  /*2be0*/  MOV R40, 0x2c00 ;  /* 0x00002c0000287802 */ /* 0x000fce0000000f00 */
[----:B------:R-:W-:Y:S05]  /*2bf0*/  CALL.REL.NOINC `($__internal_1_$__cuda_sm20_rem_u64) ;  /* 0x00000024006c7944 */ /* 0x000fea0003c00000 */
[----:B------:R-:W-:Y:S02]  /*2c00*/  IMAD.MOV.U32 R42, RZ, RZ, R5 ;  /* 0x000000ffff2a7224 */ /* 0x000fe400078e0005 */
[----:B------:R-:W-:-:S07]  /*2c10*/  IMAD.MOV.U32 R43, RZ, RZ, R6 ;  /* 0x000000ffff2b7224 */ /* 0x000fce00078e0006 */
.L_x_1410:
[----:B------:R-:W-:Y:S05]  /*2c20*/  BSYNC.RECONVERGENT B4 ;  /* 0x0000000000047941 */ /* 0x000fea0003800200 */
.L_x_1409:
        /* <DEDUP_REMOVED lines=8> */
[----:B------:R-:W-:Y:S01]  /*2cb0*/  IMAD.MOV R5, RZ, RZ, -R41 ;  /* 0x000000ffff057224 */ /* 0x000fe200078e0a29 */
[----:B------:R-:W-:Y:S01]  /*2cc0*/  ISETP.NE.U32.AND P1, PT, R41, RZ, PT ;  /* 0x000000ff2900720c */ /* 0x000fe20003f25070 */
[----:B------:R-:W-:-:S05]  /*2cd0*/  IMAD.MOV.U32 R47, RZ, RZ, RZ ;  /* 0x000000ffff2f7224 */ /* 0x000fca00078e00ff */
[----:B0-----:R-:W0:Y:S02]  /*2ce0*/  MUFU.RCP R6, R6 ;  /* 0x0000000600067308 */ /* 0x001e240000001000 */
[----:B0-----:R-:W-:-:S06]  /*2cf0*/  IADD3 R30, PT, PT, R6, 0xffffffe, RZ ;  /* 0x0ffffffe061e7810 */ /* 0x001fcc0007ffe0ff */
        /* <DEDUP_REMOVED lines=10> */
[----:B------:R-:W-:Y:S02]  /*2da0*/  @P0 IADD3 R46, PT, PT, -R41, R46, RZ ;  /* 0x0000002e292e0210 */ /* 0x000fe40007ffe1ff */
[----:B------:R-:W-:Y:S01]  /*2db0*/  @!P1 LOP3.LUT R46, RZ, R41, RZ, 0x33, !PT ;  /* 0x00000029ff2e9212 */ /* 0x000fe200078e33ff */
[----:B------:R-:W-:Y:S06]  /*2dc0*/  BRA `(.L_x_1414) ;  /* 0x0000000000147947 */ /* 0x000fec0003800000 */
.L_x_1413:
[----:B------:R-:W-:Y:S01]  /*2dd0*/  IMAD.MOV.U32 R6, RZ, RZ, R28 ;  /* 0x000000ffff067224 */ /* 0x000fe200078e001c */
[----:B------:R-:W-:-:S07]  /*2de0*/  MOV R40, 0x2e00 ;  /* 0x00002e0000287802 */ /* 0x000fce0000000f00 */
[----:B------:R-:W-:Y:S05]  /*2df0*/  CALL.REL.NOINC `($__internal_1_$__cuda_sm20_rem_u64) ;  /* 0x0000002000ec7944 */ /* 0x000fea0003c00000 */
[----:B------:R-:W-:Y:S02]  /*2e00*/  IMAD.MOV.U32 R46, RZ, RZ, R5 ;  /* 0x000000ffff2e7224 */ /* 0x000fe400078e0005 */
[----:B------:R-:W-:-:S07]  /*2e10*/  IMAD.MOV.U32 R47, RZ, RZ, R6 ;  /* 0x000000ffff2f7224 */ /* 0x000fce00078e0006 */
.L_x_1414:
[----:B------:R-:W-:Y:S05]  /*2e20*/  BSYNC.RECONVERGENT B4 ;  /* 0x0000000000047941 */ /* 0x000fea0003800200 */
.L_x_1412:
[----:B------:R-:W-:Y:S02]  /*2e30*/  ISETP.GT.U32.AND P0, PT, R44, 0x1, PT ;  /* 0x000000012c00780c */ /* 0x000fe40003f04070 */
[----:B------:R-:W-:-:S11]  /*2e40*/  SHF.R.U32.HI R44, RZ, 0x1, R44 ;  /* 0x00000001ff2c7819 */ /* 0x000fd6000001162c */
[----:B------:R-:W-:Y:S05]  /*2e50*/  @P0 BRA `(.L_x_1415) ;  /* 0xfffffff800e80947 */ /* 0x000fea000383ffff */
[----:B------:R-:W-:Y:S05]  /*2e60*/  BSYNC.RECONVERGENT B3 ;  /* 0x0000000000037941 */ /* 0x000fea0003800200 */
.L_x_1408:
[C---:B------:R-:W-:Y:S02]  /*2e70*/  ISETP.NE.U32.AND P0, PT, R42.reuse, R3, PT ;  /* 0x000000032a00720c */ /* 0x040fe40003f05070 */
[----:B------:R-:W-:Y:S02]  /*2e80*/  ISETP.EQ.U32.AND P1, PT, R42, 0x1, PT ;  /* 0x000000012a00780c */ /* 0x000fe40003f22070 */
[----:B------:R-:W-:-:S04]  /*2e90*/  ISETP.NE.AND.EX P0, PT, R43, RZ, PT, P0 ;  /* 0x000000ff2b00720c */ /* 0x000fc80003f05300 */
[----:B------:R-:W-:-:S13]  /*2ea0*/  ISETP.EQ.OR.EX P0, PT, R43, RZ, !P0, P1 ;  /* 0x000000ff2b00720c */ /* 0x000fda0004702710 */
[----:B------:R-:W-:Y:S05]  /*2eb0*/  @P0 BRA `(.L_x_1407) ;  /* 0x0000000000b00947 */ /* 0x000fea0003800000 */
[----:B------:R-:W-:Y:S02]  /*2ec0*/  ISETP.NE.AND P0, PT, R2, RZ, PT ;  /* 0x000000ff0200720c */ /* 0x000fe40003f05270 */
[----:B------:R-:W-:-:S11]  /*2ed0*/  MOV R5, RZ ;  /* 0x000000ff00057202 */ /* 0x000fd60000000f00 */
[----:B------:R-:W-:Y:S05]  /*2ee0*/  @!P0 BRA `(.L_x_1404) ;  /* 0x0000001000b88947 */ /* 0x000fea0003800000 */
[----:B------:R-:W-:-:S07]  /*2ef0*/  IMAD.MOV.U32 R44, RZ, RZ, RZ ;  /* 0x000000ffff2c7224 */ /* 0x000fce00078e00ff */
.L_x_1419:
        /* <DEDUP_REMOVED lines=12> */
[----:B0-----:R-:W-:-:S06]  /*2fc0*/  VIADD R30, R6, 0xffffffe ;  /* 0x0ffffffe061e7836 */ /* 0x001fcc0000000000 */
[----:B------:R0:W1:Y:S02]  /*2fd0*/  F2I.FTZ.U32.TRUNC.NTZ R31, R30 ;  /* 0x0000001e001f7305 */ /* 0x000064000021f000 */
[----:B0-----:R-:W-:Y:S02]  /*2fe0*/  HFMA2 R30, -RZ, RZ, 0, 0 ;  /* 0x00000000ff1e7431 */ /* 0x001fe400000001ff */
        /* <DEDUP_REMOVED lines=11> */
.L_x_1417:
[----:B------:R-:W-:Y:S02]  /*30a0*/  MOV R6, R28 ;  /* 0x0000001c00067202 */ /* 0x000fe40000000f00 */
[----:B------:R-:W-:-:S07]  /*30b0*/  MOV R40, 0x30d0 ;  /* 0x000030d000287802 */ /* 0x000fce0000000f00 */
[----:B------:R-:W-:Y:S05]  /*30c0*/  CALL.REL.NOINC `($__internal_1_$__cuda_sm20_rem_u64) ;  /* 0x0000002000387944 */ /* 0x000fea0003c00000 */
[----:B------:R-:W-:Y:S02]  /*30d0*/  IMAD.MOV.U32 R42, RZ, RZ, R5 ;  /* 0x000000ffff2a7224 */ /* 0x000fe400078e0005 */
[----:B------:R-:W-:-:S07]  /*30e0*/  IMAD.MOV.U32 R43, RZ, RZ, R6 ;  /* 0x000000ffff2b7224 */ /* 0x000fce00078e0006 */
.L_x_1418:
[----:B------:R-:W-:Y:S05]  /*30f0*/  BSYNC.RECONVERGENT B3 ;  /* 0x0000000000037941 */ /* 0x000fea0003800200 */
.L_x_1416:
[----:B------:R-:W-:-:S04]  /*3100*/  ISETP.NE.U32.AND P0, PT, R42, R3, PT ;  /* 0x000000032a00720c */ /* 0x000fc80003f05070 */
[----:B------:R-:W-:-:S13]  /*3110*/  ISETP.NE.AND.EX P0, PT, R43, RZ, PT, P0 ;  /* 0x000000ff2b00720c */ /* 0x000fda0003f05300 */
[----:B------:R-:W-:Y:S05]  /*3120*/  @!P0 BRA `(.L_x_1407) ;  /* 0x0000000000148947 */ /* 0x000fea0003800000 */
[----:B------:R-:W-:Y:S02]  /*3130*/  VIADD R44, R44, 0x1 ;  /* 0x000000012c2c7836 */ /* 0x000fe40000000000 */
[----:B------:R-:W-:-:S03]  /*3140*/  IMAD.MOV.U32 R5, RZ, RZ, RZ ;  /* 0x000000ffff057224 */ /* 0x000fc600078e00ff */
[----:B------:R-:W-:-:S13]  /*3150*/  ISETP.NE.AND P0, PT, R44, R2, PT ;  /* 0x000000022c00720c */ /* 0x000fda0003f05270 */
[----:B------:R-:W-:Y:S05]  /*3160*/  @!P0 BRA `(.L_x_1404) ;  /* 0x0000001000188947 */ /* 0x000fea0003800000 */
[----:B------:R-:W-:Y:S05]  /*3170*/  BRA `(.L_x_1419) ;  /* 0xfffffffc00607947 */ /* 0x000fea000383ffff */
.L_x_1407:
[----:B------:R-:W0:Y:S02]  /*3180*/  LDCU.64 UR4, c[0x3][0x8] ;  /* 0x00c00100ff0477ac */ /* 0x000e240008000a00 */
[----:B0-----:R-:W-:-:S04]  /*3190*/  ISETP.GT.U32.AND P0, PT, R41, UR4, PT ;  /* 0x0000000429007c0c */ /* 0x001fc8000bf04070 */
[----:B------:R-:W-:-:S13]  /*31a0*/  ISETP.GT.U32.AND.EX P0, PT, RZ, UR5, PT, P0 ;  /* 0x00000005ff007c0c */ /* 0x000fda000bf04100 */
[----:B------:R-:W-:Y:S05]  /*31b0*/  @!P0 BRA `(.L_x_1420) ;  /* 0x0000000400fc8947 */ /* 0x000fea0003800000 */
[----:B------:R-:W0:Y:S01]  /*31c0*/  LDCU.64 UR4, c[0x3][0x8] ;  /* 0x00c00100ff0477ac */ /* 0x000e220008000a00 */
[----:B------:R-:W-:Y:S01]  /*31d0*/  HFMA2 R42, -RZ, RZ, 0, 5.9604644775390625e-08 ;  /* 0x00000001ff2a7431 */ /* 0x000fe200000001ff */
[----:B------:R-:W-:Y:S01]  /*31e0*/  BSSY.RECONVERGENT B3, `(.L_x_1421) ;  /* 0x000004b000037945 */ /* 0x000fe20003800200 */
[----:B------:R-:W-:Y:S02]  /*31f0*/  IMAD.MOV.U32 R43, RZ, RZ, RZ ;  /* 0x000000ffff2b7224 */ /* 0x000fe400078e00ff */
[----:B------:R-:W-:Y:S02]  /*3200*/  IMAD.MOV.U32 R44, RZ, RZ, R0 ;  /* 0x000000ffff2c7224 */ /* 0x000fe400078e0000 */
[----:B0-----:R-:W-:Y:S02]  /*3210*/  IMAD.U32 R46, RZ, RZ, UR4 ;  /* 0x00000004ff2e7e24 */ /* 0x001fe4000f8e00ff */
[----:B------:R-:W-:-:S07]  /*3220*/  IMAD.U32 R47, RZ, RZ, UR5 ;  /* 0x00000005ff2f7e24 */ /* 0x000fce000f8e00ff */
.L_x_1428:
        /* <DEDUP_REMOVED lines=24> */
[----:B------:R-:W-:-:S04]  /*33b0*/  @P0 IADD3 R42, PT, PT, -R41, R42, RZ ;  /* 0x0000002a292a0210 */ /* 0x000fc80007ffe1ff */
[----:B------:R-:W-:-:S13]  /*33c0*/  ISETP.GE.U32.AND P0, PT, R42, R41, PT ;  /* 0x000000292a00720c */ /* 0x000fda0003f06070 */
[----:B------:R-:W-:Y:S01]  /*33d0*/  @P0 IMAD.IADD R42, R42, 0x1, -R41 ;  /* 0x000000012a2a0824 */ /* 0x000fe200078e0a29 */
[----:B------:R-:W-:Y:S01]  /*33e0*/  @!P1 LOP3.LUT R42, RZ, R41, RZ, 0x33, !PT ;  /* 0x00000029ff2a9212 */ /* 0x000fe200078e33ff */
[----:B------:R-:W-:Y:S06]  /*33f0*/  BRA `(.L_x_1423) ;  /* 0x0000000000147947 */ /* 0x000fec0003800000 */
.L_x_1424:
[----:B------:R-:W-:Y:S01]  /*3400*/  IMAD.MOV.U32 R6, RZ, RZ, R28 ;  /* 0x000000ffff067224 */ /* 0x000fe200078e001c */
[----:B------:R-:W-:-:S07]  /*3410*/  MOV R40, 0x3430 ;  /* 0x0000343000287802 */ /* 0x000fce0000000f00 */
[----:B------:R-:W-:Y:S05]  /*3420*/  CALL.REL.NOINC `($__internal_1_$__cuda_sm20_rem_u64) ;  /* 0x0000001c00607944 */ /* 0x000fea0003c00000 */
[----:B------:R-:W-:Y:S01]  /*3430*/  IMAD.MOV.U32 R42, RZ, RZ, R5 ;  /* 0x000000ffff2a7224 */ /* 0x000fe200078e0005 */
[----:B------:R-:W-:-:S07]  /*3440*/  MOV R43, R6 ;  /* 0x00000006002b7202 */ /* 0x000fce0000000f00 */
.L_x_1423:
[----:B------:R-:W-:Y:S05]  /*3450*/  BSYNC.RECONVERGENT B4 ;  /* 0x0000000000047941 */ /* 0x000fea0003800200 */
.L_x_1422:
        /* <DEDUP_REMOVED lines=26> */
.L_x_1426:
[----:B------:R-:W-:Y:S01]  /*3600*/  IMAD.MOV.U32 R6, RZ, RZ, R28 ;  /* 0x000000ffff067224 */ /* 0x000fe200078e001c */
[----:B------:R-:W-:-:S07]  /*3610*/  MOV R40, 0x3630 ;  /* 0x0000363000287802 */ /* 0x000fce0000000f00 */
[----:B------:R-:W-:Y:S05]  /*3620*/  CALL.REL.NOINC `($__internal_1_$__cuda_sm20_rem_u64) ;  /* 0x0000001800e07944 */ /* 0x000fea0003c00000 */
[----:B------:R-:W-:Y:S01]  /*3630*/  MOV R46, R5 ;  /* 0x00000005002e7202 */ /* 0x000fe20000000f00 */
[----:B------:R-:W-:-:S07]  /*3640*/  IMAD.MOV.U32 R47, RZ, RZ, R6 ;  /* 0x000000ffff2f7224 */ /* 0x000fce00078e0006 */
.L_x_1427:
[----:B------:R-:W-:Y:S05]  /*3650*/  BSYNC.RECONVERGENT B4 ;  /* 0x0000000000047941 */ /* 0x000fea0003800200 */
.L_x_1425:
[----:B------:R-:W-:Y:S02]  /*3660*/  ISETP.GT.U32.AND P0, PT, R44, 0x1, PT ;  /* 0x000000012c00780c */ /* 0x000fe40003f04070 */
[----:B------:R-:W-:-:S11]  /*3670*/  SHF.R.U32.HI R44, RZ, 0x1, R44 ;  /* 0x00000001ff2c7819 */ /* 0x000fd6000001162c */
[----:B------:R-:W-:Y:S05]  /*3680*/  @P0 BRA `(.L_x_1428) ;  /* 0xfffffff800e80947 */ /* 0x000fea000383ffff */
[----:B------:R-:W-:Y:S05]  /*3690*/  BSYNC.RECONVERGENT B3 ;  /* 0x0000000000037941 */ /* 0x000fea0003800200 */
.L_x_1421:
        /* <DEDUP_REMOVED lines=9> */
.L_x_1432:
        /* <DEDUP_REMOVED lines=26> */
.L_x_1430:
[----:B------:R-:W-:Y:S01]  /*38d0*/  IMAD.MOV.U32 R6, RZ, RZ, R28 ;  /* 0x000000ffff067224 */ /* 0x000fe200078e001c */
[----:B------:R-:W-:-:S07]  /*38e0*/  MOV R40, 0x3900 ;  /* 0x0000390000287802 */ /* 0x000fce0000000f00 */
[----:B------:R-:W-:Y:S05]  /*38f0*/  CALL.REL.NOINC `($__internal_1_$__cuda_sm20_rem_u64) ;  /* 0x00000018002c7944 */ /* 0x000fea0003c00000 */
[----:B------:R-:W-:Y:S02]  /*3900*/  IMAD.MOV.U32 R42, RZ, RZ, R5 ;  /* 0x000000ffff2a7224 */ /* 0x000fe400078e0005 */
[----:B------:R-:W-:-:S07]  /*3910*/  IMAD.MOV.U32 R43, RZ, RZ, R6 ;  /* 0x000000ffff2b7224 */ /* 0x000fce00078e0006 */
.L_x_1431:
[----:B------:R-:W-:Y:S05]  /*3920*/  BSYNC.RECONVERGENT B3 ;  /* 0x0000000000037941 */ /* 0x000fea0003800200 */
.L_x_1429:
[----:B------:R-:W-:-:S04]  /*3930*/  ISETP.NE.U32.AND P0, PT, R42, R3, PT ;  /* 0x000000032a00720c */ /* 0x000fc80003f05070 */
[----:B------:R-:W-:-:S13]  /*3940*/  ISETP.NE.AND.EX P0, PT, R43, RZ, PT, P0 ;  /* 0x000000ff2b00720c */ /* 0x000fda0003f05300 */
[----:B------:R-:W-:Y:S05]  /*3950*/  @!P0 BRA `(.L_x_1420) ;  /* 0x0000000000148947 */ /* 0x000fea0003800000 */
[----:B------:R-:W-:Y:S01]  /*3960*/  IADD3 R44, PT, PT, R44, 0x1, RZ ;  /* 0x000000012c2c7810 */ /* 0x000fe20007ffe0ff */
[----:B------:R-:W-:-:S03]  /*3970*/  IMAD.MOV.U32 R5, RZ, RZ, RZ ;  /* 0x000000ffff057224 */ /* 0x000fc600078e00ff */
[----:B------:R-:W-:-:S13]  /*3980*/  ISETP.NE.AND P0, PT, R44, R2, PT ;  /* 0x000000022c00720c */ /* 0x000fda0003f05270 */
[----:B------:R-:W-:Y:S05]  /*3990*/  @!P0 BRA `(.L_x_1404) ;  /* 0x00000008000c8947 */ /* 0x000fea0003800000 */
[----:B------:R-:W-:Y:S05]  /*39a0*/  BRA `(.L_x_1432) ;  /* 0xfffffffc00607947 */ /* 0x000fea000383ffff */
.L_x_1420:
[----:B------:R-:W0:Y:S01]  /*39b0*/  LDCU.64 UR4, c[0x3][0x10] ;  /* 0x00c00200ff0477ac */ /* 0x000e220008000a00 */
[----:B------:R-:W-:Y:S01]  /*39c0*/  IMAD.MOV.U32 R5, RZ, RZ, 0x1 ;  /* 0x00000001ff057424 */ /* 0x000fe200078e00ff */
[----:B0-----:R-:W-:-:S04]  /*39d0*/  ISETP.GT.U32.AND P0, PT, R41, UR4, PT ;  /* 0x0000000429007c0c */ /* 0x001fc8000bf04070 */
[----:B------:R-:W-:-:S13]  /*39e0*/  ISETP.GT.U32.AND.EX P0, PT, RZ, UR5, PT, P0 ;  /* 0x00000005ff007c0c */ /* 0x000fda000bf04100 */
[----:B------:R-:W-:Y:S05]  /*39f0*/  @!P0 BRA `(.L_x_1404) ;  /* 0x0000000400f48947 */ /* 0x000fea0003800000 */
[----:B------:R-:W0:Y:S01]  /*3a00*/  LDCU.64 UR4, c[0x3][0x10] ;  /* 0x00c00200ff0477ac */ /* 0x000e220008000a00 */
[----:B------:R-:W-:Y:S01]  /*3a10*/  BSSY.RECONVERGENT B3, `(.L_x_1433) ;  /* 0x000004b000037945 */ /* 0x000fe20003800200 */
[----:B------:R-:W-:Y:S02]  /*3a20*/  IMAD.MOV.U32 R43, RZ, RZ, 0x1 ;  /* 0x00000001ff2b7424 */ /* 0x000fe400078e00ff */
[----:B------:R-:W-:Y:S01]  /*3a30*/  IMAD.MOV.U32 R42, RZ, RZ, RZ ;  /* 0x000000ffff2a7224 */ /* 0x000fe200078e00ff */
[----:B0-----:R-:W-:Y:S01]  /*3a40*/  MOV R46, UR4 ;  /* 0x00000004002e7c02 */ /* 0x001fe20008000f00 */
[----:B------:R-:W-:-:S07]  /*3a50*/  IMAD.U32 R47, RZ, RZ, UR5 ;  /* 0x00000005ff2f7e24 */ /* 0x000fce000f8e00ff */
.L_x_1440:
        /* <DEDUP_REMOVED lines=29> */
.L_x_1436:
[----:B------:R-:W-:Y:S02]  /*3c30*/  MOV R6, R28 ;  /* 0x0000001c00067202 */ /* 0x000fe40000000f00 */
[----:B------:R-:W-:-:S07]  /*3c40*/  MOV R40, 0x3c60 ;  /* 0x00003c6000287802 */ /* 0x000fce0000000f00 */
[----:B------:R-:W-:Y:S05]  /*3c50*/  CALL.REL.NOINC `($__internal_1_$__cuda_sm20_rem_u64) ;  /* 0x0000001400547944 */ /* 0x000fea0003c00000 */
[----:B------:R-:W-:Y:S02]  /*3c60*/  IMAD.MOV.U32 R43, RZ, RZ, R5 ;  /* 0x000000ffff2b7224 */ /* 0x000fe400078e0005 */
[----:B------:R-:W-:-:S07]  /*3c70*/  IMAD.MOV.U32 R42, RZ, RZ, R6 ;  /* 0x000000ffff2a7224 */ /* 0x000fce00078e0006 */
.L_x_1435:
[----:B------:R-:W-:Y:S05]  /*3c80*/  BSYNC.RECONVERGENT B4 ;  /* 0x0000000000047941 */ /* 0x000fea0003800200 */
.L_x_1434:
        /* <DEDUP_REMOVED lines=26> */
.L_x_1438:
[----:B------:R-:W-:Y:S01]  /*3e30*/  IMAD.MOV.U32 R6, RZ, RZ, R28 ;  /* 0x000000ffff067224 */ /* 0x000fe200078e001c */
[----:B------:R-:W-:-:S07]  /*3e40*/  MOV R40, 0x3e60 ;  /* 0x00003e6000287802 */ /* 0x000fce0000000f00 */
[----:B------:R-:W-:Y:S05]  /*3e50*/  CALL.REL.NOINC `($__internal_1_$__cuda_sm20_rem_u64) ;  /* 0x0000001000d47944 */ /* 0x000fea0003c00000 */
[----:B------:R-:W-:Y:S02]  /*3e60*/  IMAD.MOV.U32 R46, RZ, RZ, R5 ;  /* 0x000000ffff2e7224 */ /* 0x000fe400078e0005 */
[----:B------:R-:W-:-:S07]  /*3e70*/  IMAD.MOV.U32 R47, RZ, RZ, R6 ;  /* 0x000000ffff2f7224 */ /* 0x000fce00078e0006 */
.L_x_1439:
[----:B------:R-:W-:Y:S05]  /*3e80*/  BSYNC.RECONVERGENT B4 ;  /* 0x0000000000047941 */ /* 0x000fea0003800200 */
.L_x_1437:
[----:B------:R-:W-:Y:S02]  /*3e90*/  ISETP.GT.U32.AND P0, PT, R0, 0x1, PT ;  /* 0x000000010000780c */ /* 0x000fe40003f04070 */
[----:B------:R-:W-:-:S11]  /*3ea0*/  SHF.R.U32.HI R0, RZ, 0x1, R0 ;  /* 0x00000001ff007819 */ /* 0x000fd60000011600 */
[----:B------:R-:W-:Y:S05]  /*3eb0*/  @P0 BRA `(.L_x_1440) ;  /* 0xfffffff800e80947 */ /* 0x000fea000383ffff */
[----:B------:R-:W-:Y:S05]  /*3ec0*/  BSYNC.RECONVERGENT B3 ;  /* 0x0000000000037941 */ /* 0x000fea0003800200 */
.L_x_1433:
[C---:B------:R-:W-:Y:S02]  /*3ed0*/  ISETP.NE.U32.AND P0, PT, R43.reuse, R3, PT ;  /* 0x000000032b00720c */ /* 0x040fe40003f05070 */
[----:B------:R-:W-:Y:S02]  /*3ee0*/  ISETP.EQ.U32.AND P1, PT, R43, 0x1, PT ;  /* 0x000000012b00780c */ /* 0x000fe40003f22070 */
[----:B------:R-:W-:-:S04]  /*3ef0*/  ISETP.NE.AND.EX P0, PT, R42, RZ, PT, P0 ;  /* 0x000000ff2a00720c */ /* 0x000fc80003f05300 */
[----:B------:R-:W-:-:S04]  /*3f00*/  ISETP.EQ.OR.EX P0, PT, R42, RZ, !P0, P1 ;  /* 0x000000ff2a00720c */ /* 0x000fc80004702710 */
[----:B------:R-:W-:Y:S02]  /*3f10*/  ISETP.EQ.OR P1, PT, R2, RZ, P0 ;  /* 0x000000ff0200720c */ /* 0x000fe40000722670 */
[----:B------:R-:W-:-:S11]  /*3f20*/  SEL R5, RZ, 0x1, !P0 ;  /* 0x00000001ff057807 */ /* 0x000fd60004000000 */
[----:B------:R-:W-:Y:S05]  /*3f30*/  @P1 BRA `(.L_x_1404) ;  /* 0x0000000000a41947 */ /* 0x000fea0003800000 */
[----:B------:R-:W-:-:S07]  /*3f40*/  IMAD.MOV.U32 R47, RZ, RZ, RZ ;  /* 0x000000ffff2f7224 */ /* 0x000fce00078e00ff */
.L_x_1444:
        /* <DEDUP_REMOVED lines=26> */
.L_x_1442:
[----:B------:R-:W-:Y:S01]  /*40f0*/  IMAD.MOV.U32 R6, RZ, RZ, R28 ;  /* 0x000000ffff067224 */ /* 0x000fe200078e001c */
[----:B------:R-:W-:-:S07]  /*4100*/  MOV R40, 0x4120 ;  /* 0x0000412000287802 */ /* 0x000fce0000000f00 */
[----:B------:R-:W-:Y:S05]  /*4110*/  CALL.REL.NOINC `($__internal_1_$__cuda_sm20_rem_u64) ;  /* 0x0000001000247944 */ /* 0x000fea0003c00000 */
[----:B------:R-:W-:Y:S01]  /*4120*/  IMAD.MOV.U32 R43, RZ, RZ, R5 ;  /* 0x000000ffff2b7224 */ /* 0x000fe200078e0005 */
[----:B------:R-:W-:-:S07]  /*4130*/  MOV R42, R6 ;  /* 0x00000006002a7202 */ /* 0x000fce0000000f00 */
.L_x_1443:
[----:B------:R-:W-:Y:S05]  /*4140*/  BSYNC.RECONVERGENT B3 ;  /* 0x0000000000037941 */ /* 0x000fea0003800200 */
.L_x_1441:
[----:B------:R-:W-:Y:S01]  /*4150*/  ISETP.NE.U32.AND P0, PT, R43, R3, PT ;  /* 0x000000032b00720c */ /* 0x000fe20003f05070 */
[----:B------:R-:W-:-:S03]  /*4160*/  IMAD.MOV.U32 R5, RZ, RZ, 0x1 ;  /* 0x00000001ff057424 */ /* 0x000fc600078e00ff */
[----:B------:R-:W-:-:S13]  /*4170*/  ISETP.NE.AND.EX P0, PT, R42, RZ, PT, P0 ;  /* 0x000000ff2a00720c */ /* 0x000fda0003f05300 */
[----:B------:R-:W-:Y:S05]  /*4180*/  @!P0 BRA `(.L_x_1404) ;  /* 0x0000000000108947 */ /* 0x000fea0003800000 */
[----:B------:R-:W-:-:S05]  /*4190*/  VIADD R47, R47, 0x1 ;  /* 0x000000012f2f7836 */ /* 0x000fca0000000000 */
[----:B------:R-:W-:-:S13]  /*41a0*/  ISETP.NE.AND P0, PT, R47, R2, PT ;  /* 0x000000022f00720c */ /* 0x000fda0003f05270 */
[----:B------:R-:W-:Y:S05]  /*41b0*/  @P0 BRA `(.L_x_1444) ;  /* 0xfffffffc00640947 */ /* 0x000fea000383ffff */
[----:B------:R-:W-:-:S07]  /*41c0*/  IMAD.MOV.U32 R5, RZ, RZ, RZ ;  /* 0x000000ffff057224 */ /* 0x000fce00078e00ff */
.L_x_1404:
[----:B------:R-:W-:Y:S05]  /*41d0*/  BSYNC.RECONVERGENT B2 ;  /* 0x0000000000027941 */ /* 0x000fea0003800200 */
.L_x_1403:
[----:B------:R-:W-:Y:S02]  /*41e0*/  ISETP.GE.U32.AND P4, PT, R9, 0x4, PT ;  /* 0x000000040900780c */ /* 0x000fe40003f86070 */
[-C--:B------:R-:W-:Y:S02]  /*41f0*/  ISETP.LT.U32.AND P0, PT, R36, R9.reuse, PT ;  /* 0x000000092400720c */ /* 0x080fe40003f01070 */
[----:B------:R-:W-:Y:S02]  /*4200*/  ISETP.GT.U32.AND P1, PT, R20, R9, PT ;  /* 0x000000091400720c */ /* 0x000fe40003f24070 */
[----:B------:R-:W-:Y:S02]  /*4210*/  IADD3 R22, P2, PT, R5, R22, RZ ;  /* 0x0000001605167210 */ /* 0x000fe40007f5e0ff */
[----:B------:R-:W-:Y:S02]  /*4220*/  IADD3 R15, P3, PT, R15, 0x1, RZ ;  /* 0x000000010f0f7810 */ /* 0x000fe40007f7e0ff */
[----:B------:R-:W-:Y:S01]  /*4230*/  ISETP.LT.U32.AND.EX P0, PT, R37, RZ, PT, P0 ;  /* 0x000000ff2500720c */ /* 0x000fe20003f01100 */
[----:B------:R-:W-:Y:S01]  /*4240*/  IMAD.X R23, R4, 0x1, R23, P2 ;  /* 0x0000000104177824 */ /* 0x000fe200010e0617 */
[----:B------:R-:W-:-:S02]  /*4250*/  ISETP.GT.U32.AND.EX P1, PT, R21, RZ, PT, P1 ;  /* 0x000000ff1500720c */ /* 0x000fc40003f24110 */
[----:B------:R-:W-:Y:S02]  /*4260*/  IADD3.X R14, PT, PT, RZ, R14, RZ, P3, !PT ;  /* 0x0000000eff0e7210 */ /* 0x000fe40001ffe4ff */
[-C--:B------:R-:W-:Y:S02]  /*4270*/  SEL R36, R36, R9.reuse, P0 ;  /* 0x0000000924247207 */ /* 0x080fe40000000000 */
[----:B------:R-:W-:Y:S02]  /*4280*/  SEL R37, R37, RZ, P0 ;  /* 0x000000ff25257207 */ /* 0x000fe40000000000 */
[----:B------:R-:W-:Y:S02]  /*4290*/  SEL R20, R20, R9, P1 ;  /* 0x0000000914147207 */ /* 0x000fe40000800000 */
[----:B------:R-:W-:Y:S01]  /*42a0*/  SEL R21, R21, RZ, P1 ;  /* 0x000000ff15157207 */ /* 0x000fe20000800000 */
[----:B------:R-:W-:Y:S06]  /*42b0*/  @!P4 BRA `(.L_x_1361) ;  /* 0x000000000030c947 */ /* 0x000fec0003800000 */
[----:B------:R-:W-:-:S05]  /*42c0*/  IMAD.HI.U32 R0, R9, -0x55555555, RZ ;  /* 0xaaaaaaab09007827 */ /* 0x000fca00078e00ff */
[----:B------:R-:W-:-:S05]  /*42d0*/  SHF.R.U32.HI R0, RZ, 0x2, R0 ;  /* 0x00000002ff007819 */ /* 0x000fca0000011600 */
        /* <DEDUP_REMOVED lines=8> */
.L_x_1445:
[----:B------:R-:W-:-:S05]  /*4360*/  IADD3 R35, P0, PT, R35, 0x1, RZ ;  /* 0x0000000123237810 */ /* 0x000fca0007f1e0ff */
[----:B------:R-:W-:-:S08]  /*4370*/  IMAD.X R34, RZ, RZ, R34, P0 ;  /* 0x000000ffff227224 */ /* 0x000fd000000e0622 */
.L_x_1361:
[----:B------:R-:W-:Y:S05]  /*4380*/  BSYNC.RECONVERGENT B1 ;  /* 0x0000000000017941 */ /* 0x000fea0003800200 */
.L_x_1360:
[----:B------:R-:W0:Y:S01]  /*4390*/  LDCU UR4, c[0x0][0x38c] ;  /* 0x00007180ff0477ac */ /* 0x000e220008000800 */
[----:B------:R-:W-:Y:S02]  /*43a0*/  VIADD R0, R10, 0x1 ;  /* 0x000000010a007836 */ /* 0x000fe40000000000 */
[----:B------:R-:W-:-:S03]  /*43b0*/  VIADD R12, R12, 0x1 ;  /* 0x000000010c0c7836 */ /* 0x000fc60000000000 */
[----:B0-----:R-:W-:-:S13]  /*43c0*/  ISETP.GT.U32.AND P0, PT, R0, UR4, PT ;  /* 0x0000000400007c0c */ /* 0x001fda000bf04070 */
[----:B------:R-:W-:Y:S05]  /*43d0*/  @!P0 BRA `(.L_x_1446) ;  /* 0xffffffbc00c48947 */ /* 0x000fea000383ffff */
[----:B------:R-:W0:Y:S01]  /*43e0*/  LDCU UR4, c[0x0][0x370] ;  /* 0x00006e00ff0477ac */ /* 0x000e220008000800 */
[----:B------:R-:W0:Y:S01]  /*43f0*/  LDC R0, c[0x0][0x360] ;  /* 0x0000d800ff007b82 */ /* 0x000e220000000800 */
[----:B------:R-:W1:Y:S01]  /*4400*/  LDCU UR5, c[0x0][0x384] ;  /* 0x00007080ff0577ac */ /* 0x000e620008000800 */
[----:B0-----:R-:W-:-:S05]  /*4410*/  IMAD R13, R0, UR4, R13 ;  /* 0x00000004000d7c24 */ /* 0x001fca000f8e020d */
[----:B-1----:R-:W-:-:S13]  /*4420*/  ISETP.GE.U32.AND P0, PT, R13, UR5, PT ;  /* 0x000000050d007c0c */ /* 0x002fda000bf06070 */
[----:B------:R-:W-:Y:S05]  /*4430*/  @!P0 BRA `(.L_x_1447) ;  /* 0xffffffbc008c8947 */ /* 0x000fea000383ffff */
.L_x_1349:
[----:B------:R-:W-:Y:S05]  /*4440*/  BSYNC.RECONVERGENT B0 ;  /* 0x0000000000007941 */ /* 0x000fea0003800200 */
.L_x_1348:
[----:B------:R-:W0:Y:S04]  /*4450*/  SHFL.DOWN PT, R6, R17, 0x10, 0x1f ;  /* 0x0a001f0011067f89 */ /* 0x000e2800000e0000 */
[----:B------:R-:W1:Y:S04]  /*4460*/  SHFL.DOWN PT, R11, R22, 0x10, 0x1f ;  /* 0x0a001f00160b7f89 */ /* 0x000e6800000e0000 */
[----:B------:R-:W2:Y:S04]  /*4470*/  SHFL.DOWN PT, R10, R33, 0x10, 0x1f ;  /* 0x0a001f00210a7f89 */ /* 0x000ea800000e0000 */
[----:B------:R-:W3:Y:S04]  /*4480*/  SHFL.DOWN PT, R0, R15, 0x10, 0x1f ;  /* 0x0a001f000f007f89 */ /* 0x000ee800000e0000 */
[----:B------:R-:W4:Y:S04]  /*4490*/  SHFL.DOWN PT, R12, R35, 0x10, 0x1f ;  /* 0x0a001f00230c7f89 */ /* 0x000f2800000e0000 */
[----:B------:R-:W5:Y:S04]  /*44a0*/  SHFL.DOWN PT, R9, R16, 0x10, 0x1f ;  /* 0x0a001f0010097f89 */ /* 0x000f6800000e0000 */
[----:B------:R-:W5:Y:S01]  /*44b0*/  SHFL.DOWN PT, R8, R23, 0x10, 0x1f ;  /* 0x0a001f0017087f89 */ /* 0x000f6200000e0000 */
[----:B0-----:R-:W-:-:S03]  /*44c0*/  IADD3 R17, P1, PT, R6, R17, RZ ;  /* 0x0000001106117210 */ /* 0x001fc60007f3e0ff */
[----:B------:R-:W-:Y:S01]  /*44d0*/  SHFL.DOWN PT, R3, R25, 0x10, 0x1f ;  /* 0x0a001f0019037f89 */ /* 0x000fe200000e0000 */
[----:B-1----:R-:W-:-:S03]  /*44e0*/  IADD3 R22, P2, PT, R11, R22, RZ ;  /* 0x000000160b167210 */ /* 0x002fc60007f5e0ff */
[----:B------:R-:W0:Y:S01]  /*44f0*/  SHFL.DOWN PT, R2, R24, 0x10, 0x1f ;  /* 0x0a001f0018027f89 */ /* 0x000e2200000e0000 */
[----:B--2---:R-:W-:-:S03]  /*4500*/  IADD3 R33, P3, PT, R10, R33, RZ ;  /* 0x000000210a217210 */ /* 0x004fc60007f7e0ff */
[----:B------:R-:W1:Y:S01]  /*4510*/  SHFL.DOWN PT, R13, R32, 0x10, 0x1f ;  /* 0x0a001f00200d7f89 */ /* 0x000e6200000e0000 */
[----:B---3--:R-:W-:-:S03]  /*4520*/  IADD3 R15, P0, PT, R0, R15, RZ ;  /* 0x0000000f000f7210 */ /* 0x008fc60007f1e0ff */
[----:B------:R-:W2:Y:S01]  /*4530*/  SHFL.DOWN PT, R7, R14, 0x10, 0x1f ;  /* 0x0a001f000e077f89 */ /* 0x000ea200000e0000 */
[----:B----4-:R-:W-:-:S03]  /*4540*/  IADD3 R35, P4, PT, R12, R35, RZ ;  /* 0x000000230c237210 */ /* 0x010fc60007f9e0ff */
[----:B------:R-:W-:Y:S01]  /*4550*/  SHFL.DOWN PT, R5, R27, 0x10, 0x1f ;  /* 0x0a001f001b057f89 */ /* 0x000fe200000e0000 */
[----:B-----5:R-:W-:-:S03]  /*4560*/  IMAD.X R30, R9, 0x1, R16, P1 ;  /* 0x00000001091e7824 */ /* 0x020fc600008e0610 */
[----:B------:R-:W3:Y:S01]  /*4570*/  SHFL.DOWN PT, R4, R26, 0x10, 0x1f ;  /* 0x0a001f001a047f89 */ /* 0x000ee200000e0000 */
[----:B------:R-:W-:-:S03]  /*4580*/  IMAD.X R28, R8, 0x1, R23, P2 ;  /* 0x00000001081c7824 */ /* 0x000fc600010e0617 */
[----:B------:R-:W4:Y:S04]  /*4590*/  SHFL.DOWN PT, R29, R34, 0x10, 0x1f ;  /* 0x0a001f00221d7f89 */ /* 0x000f2800000e0000 */
[----:B------:R-:W5:Y:S01]  /*45a0*/  SHFL.DOWN PT, R10, R17, 0x8, 0x1f ;  /* 0x09001f00110a7f89 */ /* 0x000f6200000e0000 */
[----:B0-----:R-:W-:Y:S01]  /*45b0*/  DADD R2, R2, R24 ;  /* 0x0000000002027229 */ /* 0x001fe20000000018 */
[----:B-1----:R-:W-:Y:S02]  /*45c0*/  IMAD.X R23, R13, 0x1, R32, P3 ;  /* 0x000000010d177824 */ /* 0x002fe400018e0620 */
[----:B------:R-:W0:Y:S01]  /*45d0*/  SHFL.DOWN PT, R0, R15, 0x8, 0x1f ;  /* 0x09001f000f007f89 */ /* 0x000e2200000e0000 */
[----:B--2---:R-:W-:-:S03]  /*45e0*/  IADD3.X R25, PT, PT, R7, R14, RZ, P0, !PT ;  /* 0x0000000e07197210 */ /* 0x004fc600007fe4ff */
[----:B------:R-:W1:Y:S04]  /*45f0*/  SHFL.DOWN PT, R13, R22, 0x8, 0x1f ;  /* 0x09001f00160d7f89 */ /* 0x000e6800000e0000 */
[----:B------:R-:W2:Y:S01]  /*4600*/  SHFL.DOWN PT, R14, R33, 0x8, 0x1f ;  /* 0x09001f00210e7f89 */ /* 0x000ea200000e0000 */
[----:B---3--:R-:W-:-:S03]  /*4610*/  DADD R26, R4, R26 ;  /* 0x00000000041a7229 */ /* 0x008fc6000000001a */
[----:B------:R-:W3:Y:S01]  /*4620*/  SHFL.DOWN PT, R24, R35, 0x8, 0x1f ;  /* 0x09001f0023187f89 */ /* 0x000ee200000e0000 */
[----:B----4-:R-:W-:-:S03]  /*4630*/  IMAD.X R29, R29, 0x1, R34, P4 ;  /* 0x000000011d1d7824 */ /* 0x010fc600020e0622 */
[----:B------:R-:W4:Y:S01]  /*4640*/  SHFL.DOWN PT, R9, R30, 0x8, 0x1f ;  /* 0x09001f001e097f89 */ /* 0x000f2200000e0000 */
[----:B-----5:R-:W-:-:S03]  /*4650*/  IADD3 R17, P1, PT, R10, R17, RZ ;  /* 0x000000110a117210 */ /* 0x020fc60007f3e0ff */
[----:B------:R-:W5:Y:S04]  /*4660*/  SHFL.DOWN PT, R11, R28, 0x8, 0x1f ;  /* 0x09001f001c0b7f89 */ /* 0x000f6800000e0000 */
[----:B------:R-:W5:Y:S01]  /*4670*/  SHFL.DOWN PT, R12, R23, 0x8, 0x1f ;  /* 0x09001f00170c7f89 */ /* 0x000f6200000e0000 */
[----:B0-----:R-:W-:-:S03]  /*4680*/  IADD3 R15, P0, PT, R0, R15, RZ ;  /* 0x0000000f000f7210 */ /* 0x001fc60007f1e0ff */
[----:B------:R-:W0:Y:S01]  /*4690*/  SHFL.DOWN PT, R16, R29, 0x8, 0x1f ;  /* 0x09001f001d107f89 */ /* 0x000e2200000e0000 */
[----:B-1----:R-:W-:-:S03]  /*46a0*/  IADD3 R22, P2, PT, R13, R22, RZ ;  /* 0x000000160d167210 */ /* 0x002fc60007f5e0ff */
[----:B------:R-:W-:Y:S01]  /*46b0*/  SHFL.DOWN PT, R7, R27, 0x8, 0x1f ;  /* 0x09001f001b077f89 */ /* 0x000fe200000e0000 */
[----:B--2---:R-:W-:-:S03]  /*46c0*/  IADD3 R33, P3, PT, R14, R33, RZ ;  /* 0x000000210e217210 */ /* 0x004fc60007f7e0ff */
[----:B------:R-:W1:Y:S01]  /*46d0*/  SHFL.DOWN PT, R6, R26, 0x8, 0x1f ;  /* 0x09001f001a067f89 */ /* 0x000e6200000e0000 */
[----:B---3--:R-:W-:-:S03]  /*46e0*/  IADD3 R0, P4, PT, R24, R35, RZ ;  /* 0x0000002318007210 */ /* 0x008fc60007f9e0ff */
[----:B------:R-:W-:Y:S01]  /*46f0*/  SHFL.DOWN PT, R5, R3, 0x8, 0x1f ;  /* 0x09001f0003057f89 */ /* 0x000fe200000e0000 */
[----:B----4-:R-:W-:-:S03]  /*4700*/  IMAD.X R9, R9, 0x1, R30, P1 ;  /* 0x0000000109097824 */ /* 0x010fc600008e061e */
[----:B------:R-:W2:Y:S01]  /*4710*/  SHFL.DOWN PT, R4, R2, 0x8, 0x1f ;  /* 0x09001f0002047f89 */ /* 0x000ea200000e0000 */
[----:B-----5:R-:W-:-:S03]  /*4720*/  IMAD.X R10, R11, 0x1, R28, P2 ;  /* 0x000000010b0a7824 */ /* 0x020fc600010e061c */
[----:B------:R-:W3:Y:S01]  /*4730*/  SHFL.DOWN PT, R8, R25, 0x8, 0x1f ;  /* 0x09001f0019087f89 */ /* 0x000ee200000e0000 */
[----:B------:R-:W-:-:S03]  /*4740*/  IMAD.X R11, R12, 0x1, R23, P3 ;  /* 0x000000010c0b7824 */ /* 0x000fc600018e0617 */
[----:B------:R-:W4:Y:S01]  /*4750*/  SHFL.DOWN PT, R24, R17, 0x4, 0x1f ;  /* 0x08801f0011187f89 */ /* 0x000f2200000e0000 */
[----:B0-----:R-:W-:-:S03]  /*4760*/  IMAD.X R12, R16, 0x1, R29, P4 ;  /* 0x00000001100c7824 */ /* 0x001fc600020e061d */
[----:B------:R-:W0:Y:S01]  /*4770*/  SHFL.DOWN PT, R16, R9, 0x4, 0x1f ;  /* 0x08801f0009107f89 */ /* 0x000e2200000e0000 */
[----:B-1----:R-:W-:-:S03]  /*4780*/  DADD R26, R26, R6 ;  /* 0x000000001a1a7229 */ /* 0x002fc60000000006 */
[----:B------:R-:W1:Y:S04]  /*4790*/  SHFL.DOWN PT, R31, R0, 0x4, 0x1f ;  /* 0x08801f00001f7f89 */ /* 0x000e6800000e0000 */
[----:B------:R-:W5:Y:S01]  /*47a0*/  SHFL.DOWN PT, R14, R15, 0x4, 0x1f ;  /* 0x08801f000f0e7f89 */ /* 0x000f6200000e0000 */
[----:B--2---:R-:W-:-:S03]  /*47b0*/  DADD R2, R2, R4 ;  /* 0x0000000002027229 */ /* 0x004fc60000000004 */
[----:B------:R-:W2:Y:S01]  /*47c0*/  SHFL.DOWN PT, R30, R33, 0x4, 0x1f ;  /* 0x08801f00211e7f89 */ /* 0x000ea200000e0000 */
[----:B---3--:R-:W-:-:S03]  /*47d0*/  IADD3.X R8, PT, PT, R8, R25, RZ, P0, !PT ;  /* 0x0000001908087210 */ /* 0x008fc600007fe4ff */
[----:B------:R-:W-:Y:S01]  /*47e0*/  SHFL.DOWN PT, R7, R27, 0x4, 0x1f ;  /* 0x08801f001b077f89 */ /* 0x000fe200000e0000 */
[----:B----4-:R-:W-:-:S03]  /*47f0*/  IADD3 R17, P1, PT, R24, R17, RZ ;  /* 0x0000001118117210 */ /* 0x010fc60007f3e0ff */
[----:B------:R-:W3:Y:S04]  /*4800*/  SHFL.DOWN PT, R25, R22, 0x4, 0x1f ;  /* 0x08801f0016197f89 */ /* 0x000ee800000e0000 */
[----:B------:R-:W4:Y:S01]  /*4810*/  SHFL.DOWN PT, R6, R26, 0x4, 0x1f ;  /* 0x08801f001a067f89 */ /* 0x000f2200000e0000 */
[----:B0-----:R-:W-:-:S03]  /*4820*/  IMAD.X R9, R16, 0x1, R9, P1 ;  /* 0x0000000110097824 */ /* 0x001fc600008e0609 */
[----:B------:R-:W-:Y:S01]  /*4830*/  SHFL.DOWN PT, R5, R3, 0x4, 0x1f ;  /* 0x08801f0003057f89 */ /* 0x000fe200000e0000 */
[----:B-1----:R-:W-:-:S03]  /*4840*/  IADD3 R0, P4, PT, R31, R0, RZ ;  /* 0x000000001f007210 */ /* 0x002fc60007f9e0ff */
[----:B------:R-:W0:Y:S01]  /*4850*/  SHFL.DOWN PT, R4, R2, 0x4, 0x1f ;  /* 0x08801f0002047f89 */ /* 0x000e2200000e0000 */
[----:B-----5:R-:W-:-:S03]  /*4860*/  IADD3 R15, P0, PT, R14, R15, RZ ;  /* 0x0000000f0e0f7210 */ /* 0x020fc60007f1e0ff */
[----:B------:R-:W1:Y:S01]  /*4870*/  SHFL.DOWN PT, R29, R12, 0x4, 0x1f ;  /* 0x08801f000c1d7f89 */ /* 0x000e6200000e0000 */
[----:B--2---:R-:W-:-:S03]  /*4880*/  IADD3 R33, P3, PT, R30, R33, RZ ;  /* 0x000000211e217210 */ /* 0x004fc60007f7e0ff */
[----:B------:R-:W2:Y:S04]  /*4890*/  SHFL.DOWN PT, R13, R8, 0x4, 0x1f ;  /* 0x08801f00080d7f89 */ /* 0x000ea800000e0000 */
[----:B------:R-:W5:Y:S01]  /*48a0*/  SHFL.DOWN PT, R23, R10, 0x4, 0x1f ;  /* 0x08801f000a177f89 */ /* 0x000f6200000e0000 */
[----:B---3--:R-:W-:-:S03]  /*48b0*/  IADD3 R22, P2, PT, R25, R22, RZ ;  /* 0x0000001619167210 */ /* 0x008fc60007f5e0ff */
[----:B------:R-:W3:Y:S01]  /*48c0*/  SHFL.DOWN PT, R28, R11, 0x4, 0x1f ;  /* 0x08801f000b1c7f89 */ /* 0x000ee200000e0000 */
[----:B----4-:R-:W-:Y:S01]  /*48d0*/  DADD R26, R26, R6 ;  /* 0x000000001a1a7229 */ /* 0x010fe20000000006 */
[----:B------:R-:W4:Y:S01]  /*48e0*/  S2R R16, SR_TID.X ;  /* 0x0000000000107919 */ /* 0x000f220000002100 */
[----:B0-----:R-:W-:Y:S01]  /*48f0*/  DADD R2, R2, R4 ;  /* 0x0000000002027229 */ /* 0x001fe20000000004 */
[----:B------:R-:W0:Y:S01]  /*4900*/  SHFL.DOWN PT, R14, R17, 0x2, 0x1f ;  /* 0x08401f00110e7f89 */ /* 0x000e2200000e0000 */
[----:B-1----:R-:W-:-:S03]  /*4910*/  IMAD.X R25, R29, 0x1, R12, P4 ;  /* 0x000000011d197824 */ /* 0x002fc600020e060c */
[----:B------:R-:W1:Y:S01]  /*4920*/  SHFL.DOWN PT, R30, R33, 0x2, 0x1f ;  /* 0x08401f00211e7f89 */ /* 0x000e6200000e0000 */
[----:B--2---:R-:W-:-:S03]  /*4930*/  IADD3.X R8, PT, PT, R13, R8, RZ, P0, !PT ;  /* 0x000000080d087210 */ /* 0x004fc600007fe4ff */
[----:B------:R-:W2:Y:S01]  /*4940*/  SHFL.DOWN PT, R12, R15, 0x2, 0x1f ;  /* 0x08401f000f0c7f89 */ /* 0x000ea200000e0000 */
[----:B-----5:R-:W-:-:S03]  /*4950*/  IMAD.X R10, R23, 0x1, R10, P2 ;  /* 0x00000001170a7824 */ /* 0x020fc600010e060a */
[----:B------:R-:W5:Y:S01]  /*4960*/  SHFL.DOWN PT, R29, R22, 0x2, 0x1f ;  /* 0x08401f00161d7f89 */ /* 0x000f6200000e0000 */
[----:B---3--:R-:W-:-:S03]  /*4970*/  IMAD.X R11, R28, 0x1, R11, P3 ;  /* 0x000000011c0b7824 */ /* 0x008fc600018e060b */
[----:B------:R-:W3:Y:S04]  /*4980*/  SHFL.DOWN PT, R31, R0, 0x2, 0x1f ;  /* 0x08401f00001f7f89 */ /* 0x000ee800000e0000 */
[----:B------:R-:W-:Y:S04]  /*4990*/  SHFL.DOWN PT, R7, R27, 0x2, 0x1f ;  /* 0x08401f001b077f89 */ /* 0x000fe800000e0000 */
[----:B------:R-:W3:Y:S01]  /*49a0*/  SHFL.DOWN PT, R6, R26, 0x2, 0x1f ;  /* 0x08401f001a067f89 */ /* 0x000ee200000e0000 */
[----:B0-----:R-:W-:Y:S02]  /*49b0*/  IADD3 R14, P2, PT, R14, R17, RZ ;  /* 0x000000110e0e7210 */ /* 0x001fe40007f5e0ff */
[----:B----4-:R-:W-:Y:S01]  /*49c0*/  LOP3.LUT P0, RZ, R16, 0x1f, RZ, 0xc0, !PT ;  /* 0x0000001f10ff7812 */ /* 0x010fe2000780c0ff */
[----:B------:R-:W-:Y:S01]  /*49d0*/  SHFL.DOWN PT, R5, R3, 0x2, 0x1f ;  /* 0x08401f0003057f89 */ /* 0x000fe200000e0000 */
[----:B-1----:R-:W-:-:S03]  /*49e0*/  IADD3 R33, P4, PT, R30, R33, RZ ;  /* 0x000000211e217210 */ /* 0x002fc60007f9e0ff */
[----:B------:R-:W0:Y:S01]  /*49f0*/  SHFL.DOWN PT, R4, R2, 0x2, 0x1f ;  /* 0x08401f0002047f89 */ /* 0x000e2200000e0000 */
[----:B--2---:R-:W-:-:S03]  /*4a00*/  IADD3 R15, P1, PT, R12, R15, RZ ;  /* 0x0000000f0c0f7210 */ /* 0x004fc60007f3e0ff */
[----:B------:R-:W1:Y:S01]  /*4a10*/  SHFL.DOWN PT, R13, R8, 0x2, 0x1f ;  /* 0x08401f00080d7f89 */ /* 0x000e6200000e0000 */
[----:B-----5:R-:W-:-:S03]  /*4a20*/  IADD3 R16, P3, PT, R29, R22, RZ ;  /* 0x000000161d107210 */ /* 0x020fc60007f7e0ff */
[----:B------:R-:W2:Y:S01]  /*4a30*/  SHFL.DOWN PT, R23, R10, 0x2, 0x1f ;  /* 0x08401f000a177f89 */ /* 0x000ea200000e0000 */
[----:B---3--:R-:W-:-:S03]  /*4a40*/  IADD3 R12, P5, PT, R31, R0, RZ ;  /* 0x000000001f0c7210 */ /* 0x008fc60007fbe0ff */
[----:B------:R-:W3:Y:S04]  /*4a50*/  SHFL.DOWN PT, R24, R9, 0x2, 0x1f ;  /* 0x08401f0009187f89 */ /* 0x000ee800000e0000 */
[----:B------:R-:W4:Y:S01]  /*4a60*/  SHFL.DOWN PT, R28, R11, 0x2, 0x1f ;  /* 0x08401f000b1c7f89 */ /* 0x000f2200000e0000 */
[----:B------:R-:W-:-:S03]  /*4a70*/  DADD R6, R26, R6 ;  /* 0x000000001a067229 */ /* 0x000fc60000000006 */
[----:B------:R-:W5:Y:S01]  /*4a80*/  SHFL.DOWN PT, R32, R25, 0x2, 0x1f ;  /* 0x08401f0019207f89 */ /* 0x000f6200000e0000 */
[----:B0-----:R-:W-:-:S03]  /*4a90*/  DADD R4, R2, R4 ;  /* 0x0000000002047229 */ /* 0x001fc60000000004 */
[----:B------:R0:W0:Y:S01]  /*4aa0*/  SHFL.DOWN PT, R27, R14, 0x1, 0x1f ;  /* 0x08201f000e1b7f89 */ /* 0x00002200000e0000 */
[----:B-1----:R-:W-:-:S03]  /*4ab0*/  IADD3.X R0, PT, PT, R13, R8, RZ, P1, !PT ;  /* 0x000000080d007210 */ /* 0x002fc60000ffe4ff */
[----:B------:R1:W0:Y:S01]  /*4ac0*/  SHFL.DOWN PT, R29, R16, 0x1, 0x1f ;  /* 0x08201f00101d7f89 */ /* 0x00022200000e0000 */
[----:B--2---:R-:W-:-:S03]  /*4ad0*/  IMAD.X R17, R23, 0x1, R10, P3 ;  /* 0x0000000117117824 */ /* 0x004fc600018e060a */
[----:B------:R1:W2:Y:S01]  /*4ae0*/  SHFL.DOWN PT, R22, R33, 0x1, 0x1f ;  /* 0x08201f0021167f89 */ /* 0x0002a200000e0000 */
[----:B---3--:R-:W-:-:S03]  /*4af0*/  IMAD.X R13, R24, 0x1, R9, P2 ;  /* 0x00000001180d7824 */ /* 0x008fc600010e0609 */
[----:B------:R1:W3:Y:S01]  /*4b00*/  SHFL.DOWN PT, R10, R15, 0x1, 0x1f ;  /* 0x08201f000f0a7f89 */ /* 0x0002e200000e0000 */
[----:B----4-:R-:W-:-:S03]  /*4b10*/  IMAD.X R23, R28, 0x1, R11, P4 ;  /* 0x000000011c177824 */ /* 0x010fc600020e060b */
        /* <DEDUP_REMOVED lines=11> */
[----:B--234-:R-:W-:Y:S05]  /*4bd0*/  @P0 EXIT ;  /* 0x000000000000094d */ /* 0x01cfea0003800000 */
[----:B------:R-:W2:Y:S01]  /*4be0*/  S2R R34, SR_LANEID ;  /* 0x0000000000227919 */ /* 0x000ea20000000000 */
[----:B------:R-:W3:Y:S01]  /*4bf0*/  LDCU.64 UR6, c[0x0][0x390] ;  /* 0x00007200ff0677ac */ /* 0x000ee20008000a00 */
[----:B0-----:R-:W-:Y:S02]  /*4c00*/  IADD3 R14, P1, PT, R27, R14, RZ ;  /* 0x0000000e1b0e7210 */ /* 0x001fe40007f3e0ff */
[----:B------:R-:W-:Y:S01]  /*4c10*/  CREDUX.MIN UR10, R18 ;  /* 0x00000000120a72cc */ /* 0x000fe20000008000 */
[----:B------:R-:W0:Y:S01]  /*4c20*/  LDCU.64 UR8, c[0x0][0x358] ;  /* 0x00006b00ff0877ac */ /* 0x000e220008000a00 */
[----:B------:R-:W-:Y:S01]  /*4c30*/  IADD3 R10, P0, PT, R10, R15, RZ ;  /* 0x0000000f0a0a7210 */ /* 0x000fe20007f1e0ff */
[----:B-1----:R-:W-:Y:S01]  /*4c40*/  IMAD.X R15, R26, 0x1, R13, P1 ;  /* 0x000000011a0f7824 */ /* 0x002fe200008e060d */
[----:B------:R-:W-:Y:S01]  /*4c50*/  IADD3 R24, P4, PT, R31, R12, RZ ;  /* 0x0000000c1f187210 */ /* 0x000fe20007f9e0ff */
[----:B------:R-:W-:Y:S01]  /*4c60*/  VOTEU.ANY UR4, UPT, PT ;  /* 0x0000000000047886 */ /* 0x000fe200038e0100 */
[----:B------:R-:W-:Y:S01]  /*4c70*/  IADD3.X R11, PT, PT, R11, R0, RZ, P0, !PT ;  /* 0x000000000b0b7210 */ /* 0x000fe200007fe4ff */
[----:B------:R-:W-:Y:S01]  /*4c80*/  UFLO.U32 UR4, UR4 ;  /* 0x00000004000472bd */ /* 0x000fe200080e0000 */
[----:B------:R-:W-:Y:S01]  /*4c90*/  IADD3 R16, P2, PT, R29, R16, RZ ;  /* 0x000000101d107210 */ /* 0x000fe20007f5e0ff */
[----:B------:R-:W-:Y:S01]  /*4ca0*/  IMAD.X R25, R32, 0x1, R25, P4 ;  /* 0x0000000120197824 */ /* 0x000fe200020e0619 */
[----:B------:R-:W-:-:S03]  /*4cb0*/  IADD3 R22, P3, PT, R22, R33, RZ ;  /* 0x0000002116167210 */ /* 0x000fc60007f7e0ff */
[----:B------:R-:W-:Y:S01]  /*4cc0*/  IMAD.X R17, R28, 0x1, R17, P2 ;  /* 0x000000011c117824 */ /* 0x000fe200010e0611 */
[----:B---3--:R-:W-:Y:S01]  /*4cd0*/  UIADD3 UR5, UP0, UPT, UR6, 0x38, URZ ;  /* 0x0000003806057890 */ /* 0x008fe2000ff1e0ff */
[----:B------:R-:W-:-:S03]  /*4ce0*/  IMAD.X R23, R30, 0x1, R23, P3 ;  /* 0x000000011e177824 */ /* 0x000fc600018e0617 */
[----:B------:R-:W-:Y:S01]  /*4cf0*/  UIADD3.X UR6, UPT, UPT, URZ, UR7, URZ, UP0, !UPT ;  /* 0x00000007ff067290 */ /* 0x000fe200087fe4ff */
[----:B------:R-:W-:Y:S02]  /*4d00*/  CREDUX.MAX UR7, R19 ;  /* 0x00000000130772cc */ /* 0x000fe40000000000 */
[----:B------:R-:W1:Y:S01]  /*4d10*/  LDC.64 R18, c[0x0][0x390] ;  /* 0x0000e400ff127b82 */ /* 0x000e620000000a00 */
[----:B------:R-:W-:Y:S02]  /*4d20*/  MOV R12, UR5 ;  /* 0x00000005000c7c02 */ /* 0x000fe40008000f00 */
[----:B------:R-:W-:Y:S01]  /*4d30*/  IMAD.U32 R13, RZ, RZ, UR6 ;  /* 0x00000006ff0d7e24 */ /* 0x000fe2000f8e00ff */
[----:B------:R-:W-:Y:S02]  /*4d40*/  CREDUX.MIN UR5, R39 ;  /* 0x00000000270572cc */ /* 0x000fe40000008000 */
[----:B------:R-:W-:Y:S02]  /*4d50*/  CREDUX.MAX UR6, R38 ;  /* 0x00000000260672cc */ /* 0x000fe40000000000 */
[----:B--2---:R-:W-:Y:S01]  /*4d60*/  ISETP.EQ.U32.AND P0, PT, R34, UR4, PT ;  /* 0x0000000422007c0c */ /* 0x004fe2000bf02070 */
[----:B0-----:R1:W-:Y:S01]  /*4d70*/  REDG.E.ADD.64.STRONG.GPU desc[UR8][R12.64], R10 ;  /* 0x0000000a0c00798e */ /* 0x0013e2000c12e508 */
[----:B------:R-:W-:-:S02]  /*4d80*/  IMAD.U32 R27, RZ, RZ, UR10 ;  /* 0x0000000aff1b7e24 */ /* 0x000fc4000f8e00ff */
[----:B------:R-:W-:Y:S01]  /*4d90*/  IMAD.U32 R29, RZ, RZ, UR7 ;  /* 0x00000007ff1d7e24 */ /* 0x000fe2000f8e00ff */
[----:B------:R0:W-:Y:S04]  /*4da0*/  REDG.E.ADD.64.STRONG.GPU desc[UR8][R12.64+-0x8], R14 ;  /* 0xfffff80e0c00798e */ /* 0x0001e8000c12e508 */
[----:B------:R2:W-:Y:S01]  /*4db0*/  REDG.E.ADD.64.STRONG.GPU desc[UR8][R12.64+0x40], R16 ;  /* 0x000040100c00798e */ /* 0x0005e2000c12e508 */
[----:B------:R-:W-:Y:S01]  /*4dc0*/  IMAD.U32 R31, RZ, RZ, UR5 ;  /* 0x00000005ff1f7e24 */ /* 0x000fe2000f8e00ff */
[----:B------:R-:W-:Y:S02]  /*4dd0*/  MOV R33, UR6 ;  /* 0x0000000600217c02 */ /* 0x000fe40008000f00 */
[----:B------:R2:W-:Y:S04]  /*4de0*/  REDG.E.ADD.64.STRONG.GPU desc[UR8][R12.64+0x48], R22 ;  /* 0x000048160c00798e */ /* 0x0005e8000c12e508 */
[----:B------:R2:W-:Y:S04]  /*4df0*/  REDG.E.ADD.64.STRONG.GPU desc[UR8][R12.64+0x50], R24 ;  /* 0x000050180c00798e */ /* 0x0005e8000c12e508 */
[----:B------:R2:W-:Y:S04]  /*4e00*/  @P0 REDG.E.MIN.STRONG.GPU desc[UR8][R12.64+-0x10], R27 ;  /* 0xfffff01b0c00098e */ /* 0x0005e8000c92e108 */
[----:B------:R2:W-:Y:S04]  /*4e10*/  @P0 REDG.E.MAX.STRONG.GPU desc[UR8][R12.64+-0xc], R29 ;  /* 0xfffff41d0c00098e */ /* 0x0005e8000d12e108 */
[----:B------:R2:W-:Y:S04]  /*4e20*/  @P0 REDG.E.MIN.STRONG.GPU desc[UR8][R12.64+0x10], R31 ;  /* 0x0000101f0c00098e */ /* 0x0005e8000c92e108 */
[----:B------:R2:W-:Y:S04]  /*4e30*/  @P0 REDG.E.MAX.STRONG.GPU desc[UR8][R12.64+0x14], R33 ;  /* 0x000014210c00098e */ /* 0x0005e8000d12e108 */
[----:B-1----:R2:W5:Y:S01]  /*4e40*/  LDG.E.64 R10, desc[UR8][R18.64+0x58] ;  /* 0x00005808120a7981 */ /* 0x002562000c1e1b00 */
[----:B------:R-:W-:Y:S01]  /*4e50*/  DADD R8, R4, R8 ;  /* 0x0000000004087229 */ /* 0x000fe20000000008 */
[----:B------:R-:W-:Y:S01]  /*4e60*/  BSSY B0, `(.L_x_1448) ;  /* 0x0000010000007945 */ /* 0x000fe20003800000 */
[----:B0-----:R-:W-:Y:S01]  /*4e70*/  DADD R14, R6, R2 ;  /* 0x00000000060e7229 */ /* 0x001fe20000000002 */
[----:B------:R-:W-:-:S02]  /*4e80*/  IMAD.MOV.U32 R6, RZ, RZ, R36 ;  /* 0x000000ffff067224 */ /* 0x000fc400078e0024 */
[----:B------:R-:W-:-:S08]  /*4e90*/  IMAD.MOV.U32 R7, RZ, RZ, R37 ;  /* 0x000000ffff077224 */ /* 0x000fd000078e0025 */
.L_x_1450:
[----:B-----5:R-:W-:Y:S01]  /*4ea0*/  ISETP.GE.U32.AND P0, PT, R36, R10, PT ;  /* 0x0000000a2400720c */ /* 0x020fe20003f06070 */
[----:B------:R-:W-:Y:S05]  /*4eb0*/  YIELD ;  /* 0x0000000000007946 */ /* 0x000fea0003800000 */
[----:B------:R-:W-:-:S13]  /*4ec0*/  ISETP.GE.U32.AND.EX P0, PT, R37, R11, PT, P0 ;  /* 0x0000000b2500720c */ /* 0x000fda0003f06100 */
[----:B------:R-:W-:Y:S05]  /*4ed0*/  @P0 BRA `(.L_x_1449) ;  /* 0x0000000000200947 */ /* 0x000fea0003800000 */
[----:B------:R-:W-:Y:S02]  /*4ee0*/  IMAD.MOV.U32 R4, RZ, RZ, R10 ;  /* 0x000000ffff047224 */ /* 0x000fe400078e000a */
[----:B------:R-:W-:-:S05]  /*4ef0*/  IMAD.MOV.U32 R5, RZ, RZ, R11 ;  /* 0x000000ffff057224 */ /* 0x000fca00078e000b */
[----:B------:R-:W3:Y:S02]  /*4f00*/  ATOMG.E.CAS.64.STRONG.GPU PT, R2, [R12+0x20], R4, R6 ;  /* 0x000020040c0273a9 */ /* 0x000ee400001ee506 */
[----:B---3--:R-:W-:Y:S02]  /*4f10*/  ISETP.NE.U32.AND P0, PT, R2, R10, PT ;  /* 0x0000000a0200720c */ /* 0x008fe40003f05070 */
[----:B------:R-:W-:Y:S02]  /*4f20*/  MOV R10, R2 ;  /* 0x00000002000a7202 */ /* 0x000fe40000000f00 */
[----:B------:R-:W-:Y:S01]  /*4f30*/  ISETP.NE.AND.EX P0, PT, R3, R11, PT, P0 ;  /* 0x0000000b0300720c */ /* 0x000fe20003f05300 */
[----:B------:R-:W-:-:S12]  /*4f40*/  IMAD.MOV.U32 R11, RZ, RZ, R3 ;  /* 0x000000ffff0b7224 */ /* 0x000fd800078e0003 */
[----:B------:R-:W-:Y:S05]  /*4f50*/  @P0 BRA `(.L_x_1450) ;  /* 0xfffffffc00d00947 */ /* 0x000fea000383ffff */
.L_x_1449:
[----:B------:R-:W-:Y:S05]  /*4f60*/  BSYNC B0 ;  /* 0x0000000000007941 */ /* 0x000fea0003800000 */
.L_x_1448:
[----:B------:R-:W0:Y:S02]  /*4f70*/  LDC.64 R2, c[0x0][0x390] ;  /* 0x0000e400ff027b82 */ /* 0x000e240000000a00 */
[----:B0-----:R-:W5:Y:S01]  /*4f80*/  LDG.E.64 R2, desc[UR8][R2.64+0x68] ;  /* 0x0000680802027981 */ /* 0x001f62000c1e1b00 */
[----:B------:R-:W-:Y:S01]  /*4f90*/  BSSY B0, `(.L_x_1451) ;  /* 0x000000f000007945 */ /* 0x000fe20003800000 */
[----:B------:R-:W-:Y:S02]  /*4fa0*/  IMAD.MOV.U32 R6, RZ, RZ, R20 ;  /* 0x000000ffff067224 */ /* 0x000fe400078e0014 */
[----:B------:R-:W-:-:S07]  /*4fb0*/  IMAD.MOV.U32 R7, RZ, RZ, R21 ;  /* 0x000000ffff077224 */ /* 0x000fce00078e0015 */
.L_x_1453:
[----:B-----5:R-:W-:Y:S01]  /*4fc0*/  ISETP.GT.U32.AND P0, PT, R20, R2, PT ;  /* 0x000000021400720c */ /* 0x020fe20003f04070 */
[----:B------:R-:W-:Y:S05]  /*4fd0*/  YIELD ;  /* 0x0000000000007946 */ /* 0x000fea0003800000 */
[----:B------:R-:W-:-:S13]  /*4fe0*/  ISETP.GT.U32.AND.EX P0, PT, R21, R3, PT, P0 ;  /* 0x000000031500720c */ /* 0x000fda0003f04100 */
[----:B------:R-:W-:Y:S05]  /*4ff0*/  @!P0 BRA `(.L_x_1452) ;  /* 0x0000000000208947 */ /* 0x000fea0003800000 */
[----:B------:R-:W-:Y:S01]  /*5000*/  IMAD.MOV.U32 R4, RZ, RZ, R2 ;  /* 0x000000ffff047224 */ /* 0x000fe200078e0002 */
[----:B------:R-:W-:-:S06]  /*5010*/  MOV R5, R3 ;  /* 0x0000000300057202 */ /* 0x000fcc0000000f00 */
[----:B------:R-:W3:Y:S02]  /*5020*/  ATOMG.E.CAS.64.STRONG.GPU PT, R4, [R12+0x30], R4, R6 ;  /* 0x000030040c0473a9 */ /* 0x000ee400001ee506 */
[----:B---3--:R-:W-:Y:S01]  /*5030*/  ISETP.NE.U32.AND P0, PT, R4, R2, PT ;  /* 0x000000020400720c */ /* 0x008fe20003f05070 */
[----:B------:R-:W-:-:S03]  /*5040*/  IMAD.MOV.U32 R2, RZ, RZ, R4 ;  /* 0x000000ffff027224 */ /* 0x000fc600078e0004 */
[----:B------:R-:W-:Y:S01]  /*5050*/  ISETP.NE.AND.EX P0, PT, R5, R3, PT, P0 ;  /* 0x000000030500720c */ /* 0x000fe20003f05300 */
[----:B------:R-:W-:-:S12]  /*5060*/  IMAD.MOV.U32 R3, RZ, RZ, R5 ;  /* 0x000000ffff037224 */ /* 0x000fd800078e0005 */
[----:B------:R-:W-:Y:S05]  /*5070*/  @P0 BRA `(.L_x_1453) ;  /* 0xfffffffc00d00947 */ /* 0x000fea000383ffff */
.L_x_1452:
[----:B------:R-:W-:Y:S05]  /*5080*/  BSYNC B0 ;  /* 0x0000000000007941 */ /* 0x000fea0003800000 */
.L_x_1451:
[----:B------:R-:W0:Y:S01]  /*5090*/  LDC.64 R2, c[0x0][0x390] ;  /* 0x0000e400ff027b82 */ /* 0x000e220000000a00 */
[----:B------:R-:W-:Y:S01]  /*50a0*/  BSSY B0, `(.L_x_1454) ;  /* 0x0000008000007945 */ /* 0x000fe20003800000 */
.L_x_1455:
[----:B0-----:R-:W3:Y:S01]  /*50b0*/  LDG.E.64 R4, desc[UR8][R2.64+0x40] ;  /* 0x0000400802047981 */ /* 0x001ee2000c1e1b00 */
[----:B------:R-:W-:Y:S05]  /*50c0*/  YIELD ;  /* 0x0000000000007946 */ /* 0x000fea0003800000 */
[----:B---3--:R-:W-:-:S10]  /*50d0*/  DADD R6, R14, R4 ;  /* 0x000000000e067229 */ /* 0x008fd40000000004 */
[----:B------:R-:W3:Y:S02]  /*50e0*/  ATOMG.E.CAS.64.STRONG.GPU PT, R6, [R12+0x8], R4, R6 ;  /* 0x000008040c0673a9 */ /* 0x000ee400001ee506 */
[----:B---3--:R-:W-:-:S04]  /*50f0*/  ISETP.NE.U32.AND P0, PT, R6, R4, PT ;  /* 0x000000040600720c */ /* 0x008fc80003f05070 */
[----:B------:R-:W-:-:S13]  /*5100*/  ISETP.NE.AND.EX P0, PT, R7, R5, PT, P0 ;  /* 0x000000050700720c */ /* 0x000fda0003f05300 */
[----:B------:R-:W-:Y:S05]  /*5110*/  @P0 BRA `(.L_x_1455) ;  /* 0xfffffffc00e40947 */ /* 0x000fea000383ffff */
[----:B------:R-:W-:Y:S05]  /*5120*/  BSYNC B0 ;  /* 0x0000000000007941 */ /* 0x000fea0003800000 */
.L_x_1454:
[----:B------:R-:W3:Y:S01]  /*5130*/  LDG.E.64 R4, desc[UR8][R2.64+0x50] ;  /* 0x0000500802047981 */ /* 0x000ee2000c1e1b00 */
[----:B------:R-:W-:Y:S05]  /*5140*/  YIELD ;  /* 0x0000000000007946 */ /* 0x000fea0003800000 */
[----:B---3--:R-:W-:-:S10]  /*5150*/  DADD R6, R8, R4 ;  /* 0x0000000008067229 */ /* 0x008fd40000000004 */
[----:B------:R-:W3:Y:S02]  /*5160*/  ATOMG.E.CAS.64.STRONG.GPU PT, R6, [R12+0x18], R4, R6 ;  /* 0x000018040c0673a9 */ /* 0x000ee400001ee506 */
[----:B---3--:R-:W-:-:S04]  /*5170*/  ISETP.NE.U32.AND P0, PT, R6, R4, PT ;  /* 0x000000040600720c */ /* 0x008fc80003f05070 */
[----:B------:R-:W-:-:S13]  /*5180*/  ISETP.NE.AND.EX P0, PT, R7, R5, PT, P0 ;  /* 0x000000050700720c */ /* 0x000fda0003f05300 */
[----:B------:R-:W-:Y:S05]  /*5190*/  @P0 BRA `(.L_x_1454) ;  /* 0xfffffffc00e40947 */ /* 0x000fea000383ffff */
[----:B------:R-:W-:Y:S05]  /*51a0*/  EXIT ;  /* 0x000000000000794d */ /* 0x000fea0003800000 */
        .weak           $__internal_1_$__cuda_sm20_rem_u64
        .type           $__internal_1_$__cuda_sm20_rem_u64,@function
        .size           $__internal_1_$__cuda_sm20_rem_u64,(.L_x_1458 - $__internal_1_$__cuda_sm20_rem_u64)
$__internal_1_$__cuda_sm20_rem_u64:
        /* <DEDUP_REMOVED lines=15> */
[----:B------:R-:W-:-:S04]  /*52a0*/  IMAD.HI.U32 R30, P1, R29, R31, R50 ;  /* 0x0000001f1d1e7227 */ /* 0x000fc80007820032 */
[----:B------:R-:W-:Y:S02]  /*52b0*/  IMAD R31, R29, R45, RZ ;  /* 0x0000002d1d1f7224 */ /* 0x000fe400078e02ff */
[----:B------:R-:W-:-:S03]  /*52c0*/  IMAD.X R28, R28, 0x1, R29, P0 ;  /* 0x000000011c1c7824 */ /* 0x000fc600000e061d */
[----:B------:R-:W-:-:S04]  /*52d0*/  IADD3 R31, P2, PT, R31, R30, RZ ;  /* 0x0000001e1f1f7210 */ /* 0x000fc80007f5e0ff */
[----:B------:R-:W-:Y:S01]  /*52e0*/  IADD3.X R28, PT, PT, RZ, RZ, R28, P2, P1 ;  /* 0x000000ffff1c7210 */ /* 0x000fe200017e241c */
[----:B------:R-:W-:-:S04]  /*52f0*/  IMAD.WIDE.U32 R48, R31, R41, RZ ;  /* 0x000000291f307225 */ /* 0x000fc800078e00ff */
[----:B------:R-:W-:Y:S01]  /*5300*/  IMAD R30, R31, R7, R49 ;  /* 0x000000071f1e7224 */ /* 0x000fe200078e0231 */
[----:B------:R-:W-:-:S03]  /*5310*/  IADD3 R29, P0, PT, RZ, -R48, RZ ;  /* 0x80000030ff1d7210 */ /* 0x000fc60007f1e0ff */
[----:B------:R-:W-:Y:S02]  /*5320*/  IMAD R45, R28, R41, R30 ;  /* 0x000000291c2d7224 */ /* 0x000fe400078e021e */
[----:B------:R-:W-:-:S04]  /*5330*/  IMAD.HI.U32 R30, R31, R29, RZ ;  /* 0x0000001d1f1e7227 */ /* 0x000fc800078e00ff */
[----:B------:R-:W-:-:S04]  /*5340*/  IMAD.X R45, RZ, RZ, ~R45, P0 ;  /* 0x000000ffff2d7224 */ /* 0x000fc800000e0e2d */
[----:B------:R-:W-:-:S04]  /*5350*/  IMAD.WIDE.U32 R48, P0, R31, R45, R30 ;  /* 0x0000002d1f307225 */ /* 0x000fc8000780001e */
[C---:B------:R-:W-:Y:S02]  /*5360*/  IMAD R30, R28.reuse, R45, RZ ;  /* 0x0000002d1c1e7224 */ /* 0x040fe400078e02ff */
[----:B------:R-:W-:-:S04]  /*5370*/  IMAD.HI.U32 R29, P1, R28, R29, R48 ;  /* 0x0000001d1c1d7227 */ /* 0x000fc80007820030 */
[----:B------:R-:W-:Y:S01]  /*5380*/  IMAD.HI.U32 R45, R28, R45, RZ ;  /* 0x0000002d1c2d7227 */ /* 0x000fe200078e00ff */
[----:B------:R-:W-:-:S03]  /*5390*/  IADD3 R29, P2, PT, R30, R29, RZ ;  /* 0x0000001d1e1d7210 */ /* 0x000fc60007f5e0ff */
[----:B------:R-:W-:Y:S01]  /*53a0*/  IMAD.MOV.U32 R31, RZ, RZ, RZ ;  /* 0x000000ffff1f7224 */ /* 0x000fe200078e00ff */
[----:B------:R-:W-:Y:S01]  /*53b0*/  IADD3.X R28, PT, PT, R45, R28, RZ, P0, !PT ;  /* 0x0000001c2d1c7210 */ /* 0x000fe200007fe4ff */
[----:B------:R-:W-:-:S03]  /*53c0*/  IMAD.HI.U32 R30, R29, R6, RZ ;  /* 0x000000061d1e7227 */ /* 0x000fc600078e00ff */
[----:B------:R-:W-:Y:S01]  /*53d0*/  IADD3.X R28, PT, PT, RZ, RZ, R28, P2, P1 ;  /* 0x000000ffff1c7210 */ /* 0x000fe200017e241c */
[----:B------:R-:W-:-:S04]  /*53e0*/  IMAD.WIDE.U32 R30, R29, R5, R30 ;  /* 0x000000051d1e7225 */ /* 0x000fc800078e001e */
[C---:B------:R-:W-:Y:S02]  /*53f0*/  IMAD R29, R28.reuse, R5, RZ ;  /* 0x000000051c1d7224 */ /* 0x040fe400078e02ff */
[----:B------:R-:W-:-:S04]  /*5400*/  IMAD.HI.U32 R30, P0, R28, R6, R30 ;  /* 0x000000061c1e7227 */ /* 0x000fc8000780001e */
[----:B------:R-:W-:Y:S01]  /*5410*/  IMAD.HI.U32 R28, R28, R5, RZ ;  /* 0x000000051c1c7227 */ /* 0x000fe200078e00ff */
[----:B------:R-:W-:-:S03]  /*5420*/  IADD3 R30, P1, PT, R29, R30, RZ ;  /* 0x0000001e1d1e7210 */ /* 0x000fc60007f3e0ff */
[----:B------:R-:W-:Y:S02]  /*5430*/  IMAD.X R28, RZ, RZ, R28, P0 ;  /* 0x000000ffff1c7224 */ /* 0x000fe400000e061c */
[----:B------:R-:W-:-:S04]  /*5440*/  IMAD.WIDE.U32 R48, R30, R41, RZ ;  /* 0x000000291e307225 */ /* 0x000fc800078e00ff */
[----:B------:R-:W-:Y:S01]  /*5450*/  IMAD.X R28, RZ, RZ, R28, P1 ;  /* 0x000000ffff1c7224 */ /* 0x000fe200008e061c */
[----:B------:R-:W-:Y:S01]  /*5460*/  IADD3 R6, P1, PT, -R48, R6, RZ ;  /* 0x0000000630067210 */ /* 0x000fe20007f3e1ff */
[----:B------:R-:W-:-:S03]  /*5470*/  IMAD R30, R30, R7, R49 ;  /* 0x000000071e1e7224 */ /* 0x000fc600078e0231 */
[-C--:B------:R-:W-:Y:S01]  /*5480*/  ISETP.GE.U32.AND P0, PT, R6, R41.reuse, PT ;  /* 0x000000290600720c */ /* 0x080fe20003f06070 */
[----:B------:R-:W-:-:S04]  /*5490*/  IMAD R28, R28, R41, R30 ;  /* 0x000000291c1c7224 */ /* 0x000fc800078e021e */
[----:B------:R-:W-:Y:S01]  /*54a0*/  IMAD.X R28, R5, 0x1, ~R28, P1 ;  /* 0x00000001051c7824 */ /* 0x000fe200008e0e1c */
[----:B------:R-:W-:-:S04]  /*54b0*/  IADD3 R29, P1, PT, -R41, R6, RZ ;  /* 0x00000006291d7210 */ /* 0x000fc80007f3e1ff */
[----:B------:R-:W-:Y:S02]  /*54c0*/  ISETP.GE.U32.AND.EX P0, PT, R28, R7, PT, P0 ;  /* 0x000000071c00720c */ /* 0x000fe40003f06100 */
[----:B------:R-:W-:Y:S02]  /*54d0*/  IADD3.X R5, PT, PT, ~R7, R28, RZ, P1, !PT ;  /* 0x0000001c07057210 */ /* 0x000fe40000ffe5ff */
[----:B------:R-:W-:Y:S02]  /*54e0*/  SEL R6, R29, R6, P0 ;  /* 0x000000061d067207 */ /* 0x000fe40000000000 */
[----:B------:R-:W-:Y:S02]  /*54f0*/  SEL R28, R5, R28, P0 ;  /* 0x0000001c051c7207 */ /* 0x000fe40000000000 */
[----:B------:R-:W-:Y:S02]  /*5500*/  IADD3 R5, P2, PT, -R41, R6, RZ ;  /* 0x0000000629057210 */ /* 0x000fe40007f5e1ff */
[----:B------:R-:W-:-:S02]  /*5510*/  ISETP.GE.U32.AND P0, PT, R6, R41, PT ;  /* 0x000000290600720c */ /* 0x000fc40003f06070 */
[----:B------:R-:W-:Y:S01]  /*5520*/  ISETP.NE.U32.AND P1, PT, R41, RZ, PT ;  /* 0x000000ff2900720c */ /* 0x000fe20003f25070 */
[C---:B------:R-:W-:Y:S01]  /*5530*/  IMAD.X R29, R28.reuse, 0x1, ~R7, P2 ;  /* 0x000000011c1d7824 */ /* 0x040fe200010e0e07 */
[----:B------:R-:W-:Y:S02]  /*5540*/  ISETP.GE.U32.AND.EX P0, PT, R28, R7, PT, P0 ;  /* 0x000000071c00720c */ /* 0x000fe40003f06100 */
[----:B------:R-:W-:Y:S02]  /*5550*/  ISETP.NE.AND.EX P1, PT, R7, RZ, PT, P1 ;  /* 0x000000ff0700720c */ /* 0x000fe40003f25310 */
[----:B------:R-:W-:Y:S01]  /*5560*/  SEL R29, R29, R28, P0 ;  /* 0x0000001c1d1d7207 */ /* 0x000fe20000000000 */
[----:B------:R-:W-:Y:S01]  /*5570*/  IMAD.MOV.U32 R28, RZ, RZ, R40 ;  /* 0x000000ffff1c7224 */ /* 0x000fe200078e0028 */
[----:B------:R-:W-:Y:S02]  /*5580*/  SEL R5, R5, R6, P0 ;  /* 0x0000000605057207 */ /* 0x000fe40000000000 */
[----:B------:R-:W-:Y:S01]  /*5590*/  SEL R6, R29, 0xffffffff, P1 ;  /* 0xffffffff1d067807 */ /* 0x000fe20000800000 */
[----:B------:R-:W-:Y:S01]  /*55a0*/  IMAD.MOV.U32 R29, RZ, RZ, 0x0 ;  /* 0x00000000ff1d7424 */ /* 0x000fe200078e00ff */
[----:B------:R-:W-:-:S03]  /*55b0*/  SEL R5, R5, 0xffffffff, P1 ;  /* 0xffffffff05057807 */ /* 0x000fc60000800000 */
[----:B------:R-:W-:Y:S05]  /*55c0*/  RET.REL.NODEC R28 `(_Z15theta_kernel_32jjjjP10ThetaStats) ;  /* 0xffffffa81c8c7950 */ /* 0x000fea0003c3ffff */
.L_x_1456:
        /* <DEDUP_REMOVED lines=11> */
.L_x_1458:


//--------------------- .nv.shared.reserved.0     --------------------------
	.section	.nv.shared.reserved.0,"aw",@nobits
	.weak		__nv_reservedSMEM_offset_0_alias
	.size		__nv_reservedSMEM_offset_0_alias, 0, 64
	.other		__nv_reservedSMEM_offset_0_alias,@"STO_CUDA_RESERVED_SHARED STV_DEFAULT"
__nv_reservedSMEM_offset_0_alias:
	.zero		0
	.zero		64


//--------------------- .nv.constant0._Z15theta_kernel_64mmjjP10ThetaStats --------------------------
	.section	.nv.constant0._Z15theta_kernel_64mmjjP10ThetaStats,"a",@progbits
	.sectionflags	@""
	.align	4
.nv.constant0._Z15theta_kernel_64mmjjP10ThetaStats:
	.zero		928


//--------------------- .nv.constant0._Z15theta_kernel_32jjjjP10ThetaStats --------------------------
	.section	.nv.constant0._Z15theta_kernel_32jjjjP10ThetaStats,"a",@progbits
	.sectionflags	@""
	.align	4
.nv.constant0._Z15theta_kernel_32jjjjP10ThetaStats:
	.zero		920


//--------------------- SYMBOLS --------------------------

	.type		.nv.reservedSmem.offset0,@object
	.size		.nv.reservedSmem.offset0,0x4
